//
// Generated by NVIDIA NVVM Compiler
//
// Compiler Build ID: CL-36424714
// Cuda compilation tools, release 13.0, V13.0.88
// Based on NVVM 20.0.0
//

.version 9.0
.target sm_100
.address_size 64

	// .globl	unfold_input_into_patches_f16

.visible .entry unfold_input_into_patches_f16(
	.param .align 8 .b8 unfold_input_into_patches_f16_param_0[80],
	.param .u64 .ptr .align 1 unfold_input_into_patches_f16_param_1,
	.param .u64 .ptr .align 1 unfold_input_into_patches_f16_param_2,
	.param .u64 .ptr .align 1 unfold_input_into_patches_f16_param_3
)
{
	.reg .pred 	%p<30>;
	.reg .b16 	%rs<48>;
	.reg .b32 	%r<23>;
	.reg .b64 	%rd<215>;
	.reg .b64 	%fd<2>;

	ld.param.u64 	%rd89, [unfold_input_into_patches_f16_param_0+64];
	ld.param.u64 	%rd84, [unfold_input_into_patches_f16_param_0+24];
	ld.param.u64 	%rd83, [unfold_input_into_patches_f16_param_0+16];
	ld.param.u64 	%rd82, [unfold_input_into_patches_f16_param_0+8];
	ld.param.u64 	%rd81, [unfold_input_into_patches_f16_param_0];
	ld.param.u64 	%rd90, [unfold_input_into_patches_f16_param_0+72];
	ld.param.u64 	%rd87, [unfold_input_into_patches_f16_param_0+48];
	ld.param.u64 	%rd86, [unfold_input_into_patches_f16_param_0+40];
	ld.param.u64 	%rd92, [unfold_input_into_patches_f16_param_1];
	ld.param.u64 	%rd93, [unfold_input_into_patches_f16_param_2];
	ld.param.u64 	%rd91, [unfold_input_into_patches_f16_param_3];
	cvta.to.global.u64 	%rd1, %rd92;
	cvta.to.global.u64 	%rd2, %rd93;
	mul.lo.s64 	%rd94, %rd86, %rd87;
	mul.lo.s64 	%rd9, %rd94, %rd90;
	mov.u32 	%r6, %ctaid.x;
	mov.u32 	%r1, %ntid.x;
	mov.u32 	%r7, %tid.x;
	mad.lo.s32 	%r22, %r6, %r1, %r7;
	cvt.u64.u32 	%rd200, %r22;
	setp.le.u64 	%p1, %rd9, %rd200;
	@%p1 bra 	$L__BB0_54;
	mov.f64 	%fd1, 0d0000000000000000;
	// begin inline asm
	{  cvt.rn.f16.f64 %rs32, %fd1;}

	// end inline asm
	setp.eq.s64 	%p2, %rd81, 0;
	@%p2 bra 	$L__BB0_54;
	and.b64  	%rd11, %rd81, 7;
	and.b64  	%rd12, %rd81, -8;
	shl.b64 	%rd13, %rd90, 1;
	cvta.to.global.u64 	%rd14, %rd91;
	mov.u32 	%r8, %nctaid.x;
	mul.lo.s32 	%r3, %r1, %r8;
	cvt.u32.u64 	%r9, %rd90;
$L__BB0_3:
	and.b64  	%rd95, %rd90, -4294967296;
	setp.ne.s64 	%p3, %rd95, 0;
	@%p3 bra 	$L__BB0_5;
	cvt.u32.u64 	%r10, %rd200;
	div.u32 	%r11, %r10, %r9;
	mul.lo.s32 	%r12, %r11, %r9;
	sub.s32 	%r13, %r10, %r12;
	cvt.u64.u32 	%rd201, %r11;
	cvt.u64.u32 	%rd202, %r13;
	bra.uni 	$L__BB0_6;
$L__BB0_5:
	div.u64 	%rd201, %rd200, %rd90;
	mul.lo.s64 	%rd96, %rd201, %rd90;
	sub.s64 	%rd202, %rd200, %rd96;
$L__BB0_6:
	or.b64  	%rd97, %rd201, %rd87;
	and.b64  	%rd98, %rd97, -4294967296;
	setp.ne.s64 	%p4, %rd98, 0;
	@%p4 bra 	$L__BB0_8;
	cvt.u32.u64 	%r14, %rd87;
	cvt.u32.u64 	%r15, %rd201;
	div.u32 	%r16, %r15, %r14;
	mul.lo.s32 	%r17, %r16, %r14;
	sub.s32 	%r18, %r15, %r17;
	cvt.u64.u32 	%rd203, %r16;
	cvt.u64.u32 	%rd204, %r18;
	bra.uni 	$L__BB0_9;
$L__BB0_8:
	div.u64 	%rd203, %rd201, %rd87;
	mul.lo.s64 	%rd99, %rd203, %rd87;
	sub.s64 	%rd204, %rd201, %rd99;
$L__BB0_9:
	or.b64  	%rd100, %rd203, %rd86;
	and.b64  	%rd101, %rd100, -4294967296;
	setp.ne.s64 	%p5, %rd101, 0;
	@%p5 bra 	$L__BB0_11;
	cvt.u32.u64 	%r19, %rd86;
	cvt.u32.u64 	%r20, %rd203;
	rem.u32 	%r21, %r20, %r19;
	cvt.u64.u32 	%rd205, %r21;
	bra.uni 	$L__BB0_12;
$L__BB0_11:
	rem.u64 	%rd205, %rd203, %rd86;
$L__BB0_12:
	setp.lt.u64 	%p6, %rd81, 8;
	ld.global.u64 	%rd103, [%rd2];
	mul.lo.s64 	%rd104, %rd103, %rd205;
	ld.global.u64 	%rd105, [%rd2+8];
	mad.lo.s64 	%rd31, %rd105, %rd204, %rd104;
	mad.lo.s64 	%rd106, %rd205, %rd87, %rd204;
	mul.lo.s64 	%rd107, %rd90, %rd81;
	mad.lo.s64 	%rd108, %rd107, %rd106, %rd202;
	shl.b64 	%rd109, %rd108, 1;
	add.s64 	%rd212, %rd14, %rd109;
	mul.lo.s64 	%rd110, %rd202, %rd82;
	sub.s64 	%rd33, %rd110, %rd83;
	mov.b64 	%rd211, 0;
	@%p6 bra 	$L__BB0_31;
	mov.b64 	%rd207, 0;
	mov.u64 	%rd206, %rd12;
	mov.u64 	%rd208, %rd212;
$L__BB0_14:
	.pragma "nounroll";
	mad.lo.s64 	%rd37, %rd207, %rd84, %rd33;
	setp.ge.u64 	%p7, %rd37, %rd89;
	mov.u16 	%rs33, %rs32;
	@%p7 bra 	$L__BB0_16;
	ld.global.u64 	%rd112, [%rd2+16];
	mad.lo.s64 	%rd113, %rd112, %rd37, %rd31;
	shl.b64 	%rd114, %rd113, 1;
	add.s64 	%rd115, %rd1, %rd114;
	ld.global.u16 	%rs33, [%rd115];
$L__BB0_16:
	st.global.u16 	[%rd208], %rs33;
	add.s64 	%rd38, %rd37, %rd84;
	setp.ge.u64 	%p8, %rd38, %rd89;
	mov.u16 	%rs34, %rs32;
	@%p8 bra 	$L__BB0_18;
	ld.global.u64 	%rd116, [%rd2+16];
	mad.lo.s64 	%rd117, %rd116, %rd38, %rd31;
	shl.b64 	%rd118, %rd117, 1;
	add.s64 	%rd119, %rd1, %rd118;
	ld.global.u16 	%rs34, [%rd119];
$L__BB0_18:
	add.s64 	%rd39, %rd208, %rd13;
	st.global.u16 	[%rd39], %rs34;
	shl.b64 	%rd120, %rd90, 1;
	add.s64 	%rd40, %rd208, %rd120;
	add.s64 	%rd41, %rd38, %rd84;
	setp.ge.u64 	%p9, %rd41, %rd89;
	mov.u16 	%rs35, %rs32;
	@%p9 bra 	$L__BB0_20;
	ld.global.u64 	%rd121, [%rd2+16];
	mad.lo.s64 	%rd122, %rd121, %rd41, %rd31;
	shl.b64 	%rd123, %rd122, 1;
	add.s64 	%rd124, %rd1, %rd123;
	ld.global.u16 	%rs35, [%rd124];
$L__BB0_20:
	add.s64 	%rd42, %rd39, %rd13;
	st.global.u16 	[%rd42], %rs35;
	shl.b64 	%rd125, %rd90, 1;
	add.s64 	%rd43, %rd40, %rd125;
	add.s64 	%rd44, %rd41, %rd84;
	setp.ge.u64 	%p10, %rd44, %rd89;
	mov.u16 	%rs36, %rs32;
	@%p10 bra 	$L__BB0_22;
	ld.global.u64 	%rd126, [%rd2+16];
	mad.lo.s64 	%rd127, %rd126, %rd44, %rd31;
	shl.b64 	%rd128, %rd127, 1;
	add.s64 	%rd129, %rd1, %rd128;
	ld.global.u16 	%rs36, [%rd129];
$L__BB0_22:
	add.s64 	%rd45, %rd42, %rd13;
	st.global.u16 	[%rd45], %rs36;
	shl.b64 	%rd130, %rd90, 1;
	add.s64 	%rd46, %rd43, %rd130;
	add.s64 	%rd47, %rd44, %rd84;
	setp.ge.u64 	%p11, %rd47, %rd89;
	mov.u16 	%rs37, %rs32;
	@%p11 bra 	$L__BB0_24;
	ld.global.u64 	%rd131, [%rd2+16];
	mad.lo.s64 	%rd132, %rd131, %rd47, %rd31;
	shl.b64 	%rd133, %rd132, 1;
	add.s64 	%rd134, %rd1, %rd133;
	ld.global.u16 	%rs37, [%rd134];
$L__BB0_24:
	add.s64 	%rd48, %rd45, %rd13;
	st.global.u16 	[%rd48], %rs37;
	shl.b64 	%rd135, %rd90, 1;
	add.s64 	%rd49, %rd46, %rd135;
	add.s64 	%rd50, %rd47, %rd84;
	setp.ge.u64 	%p12, %rd50, %rd89;
	mov.u16 	%rs38, %rs32;
	@%p12 bra 	$L__BB0_26;
	ld.global.u64 	%rd136, [%rd2+16];
	mad.lo.s64 	%rd137, %rd136, %rd50, %rd31;
	shl.b64 	%rd138, %rd137, 1;
	add.s64 	%rd139, %rd1, %rd138;
	ld.global.u16 	%rs38, [%rd139];
$L__BB0_26:
	add.s64 	%rd51, %rd48, %rd13;
	st.global.u16 	[%rd51], %rs38;
	shl.b64 	%rd140, %rd90, 1;
	add.s64 	%rd52, %rd49, %rd140;
	add.s64 	%rd53, %rd50, %rd84;
	setp.ge.u64 	%p13, %rd53, %rd89;
	mov.u16 	%rs39, %rs32;
	@%p13 bra 	$L__BB0_28;
	ld.global.u64 	%rd141, [%rd2+16];
	mad.lo.s64 	%rd142, %rd141, %rd53, %rd31;
	shl.b64 	%rd143, %rd142, 1;
	add.s64 	%rd144, %rd1, %rd143;
	ld.global.u16 	%rs39, [%rd144];
$L__BB0_28:
	add.s64 	%rd54, %rd51, %rd13;
	st.global.u16 	[%rd54], %rs39;
	shl.b64 	%rd145, %rd90, 1;
	add.s64 	%rd55, %rd52, %rd145;
	add.s64 	%rd56, %rd53, %rd84;
	setp.ge.u64 	%p14, %rd56, %rd89;
	mov.u16 	%rs40, %rs32;
	@%p14 bra 	$L__BB0_30;
	ld.global.u64 	%rd146, [%rd2+16];
	mad.lo.s64 	%rd147, %rd146, %rd56, %rd31;
	shl.b64 	%rd148, %rd147, 1;
	add.s64 	%rd149, %rd1, %rd148;
	ld.global.u16 	%rs40, [%rd149];
$L__BB0_30:
	add.s64 	%rd150, %rd54, %rd13;
	st.global.u16 	[%rd150], %rs40;
	shl.b64 	%rd151, %rd90, 1;
	add.s64 	%rd152, %rd55, %rd151;
	add.s64 	%rd212, %rd152, %rd151;
	add.s64 	%rd207, %rd207, 8;
	add.s64 	%rd206, %rd206, -8;
	setp.ne.s64 	%p15, %rd206, 0;
	add.s64 	%rd208, %rd150, %rd13;
	mov.u64 	%rd211, %rd12;
	@%p15 bra 	$L__BB0_14;
$L__BB0_31:
	setp.eq.s64 	%p16, %rd11, 0;
	@%p16 bra 	$L__BB0_53;
	add.s64 	%rd153, %rd11, -1;
	setp.lt.u64 	%p17, %rd153, 3;
	@%p17 bra 	$L__BB0_42;
	mad.lo.s64 	%rd63, %rd211, %rd84, %rd33;
	setp.ge.u64 	%p18, %rd63, %rd89;
	mov.u16 	%rs41, %rs32;
	@%p18 bra 	$L__BB0_35;
	ld.global.u64 	%rd154, [%rd2+16];
	mad.lo.s64 	%rd155, %rd154, %rd63, %rd31;
	shl.b64 	%rd156, %rd155, 1;
	add.s64 	%rd157, %rd1, %rd156;
	ld.global.u16 	%rs41, [%rd157];
$L__BB0_35:
	st.global.u16 	[%rd212], %rs41;
	add.s64 	%rd158, %rd211, 1;
	and.b64  	%rd159, %rd158, 4294967295;
	mad.lo.s64 	%rd64, %rd159, %rd84, %rd33;
	setp.ge.u64 	%p19, %rd64, %rd89;
	mov.u16 	%rs42, %rs32;
	@%p19 bra 	$L__BB0_37;
	ld.global.u64 	%rd160, [%rd2+16];
	mad.lo.s64 	%rd161, %rd160, %rd64, %rd31;
	shl.b64 	%rd162, %rd161, 1;
	add.s64 	%rd163, %rd1, %rd162;
	ld.global.u16 	%rs42, [%rd163];
$L__BB0_37:
	shl.b64 	%rd164, %rd90, 1;
	add.s64 	%rd65, %rd212, %rd164;
	st.global.u16 	[%rd65], %rs42;
	add.s64 	%rd165, %rd211, 2;
	and.b64  	%rd166, %rd165, 4294967295;
	mad.lo.s64 	%rd66, %rd166, %rd84, %rd33;
	setp.ge.u64 	%p20, %rd66, %rd89;
	mov.u16 	%rs43, %rs32;
	@%p20 bra 	$L__BB0_39;
	ld.global.u64 	%rd167, [%rd2+16];
	mad.lo.s64 	%rd168, %rd167, %rd66, %rd31;
	shl.b64 	%rd169, %rd168, 1;
	add.s64 	%rd170, %rd1, %rd169;
	ld.global.u16 	%rs43, [%rd170];
$L__BB0_39:
	shl.b64 	%rd171, %rd90, 1;
	add.s64 	%rd67, %rd65, %rd171;
	st.global.u16 	[%rd67], %rs43;
	add.s64 	%rd172, %rd211, 3;
	and.b64  	%rd173, %rd172, 4294967295;
	mad.lo.s64 	%rd68, %rd173, %rd84, %rd33;
	setp.ge.u64 	%p21, %rd68, %rd89;
	mov.u16 	%rs44, %rs32;
	@%p21 bra 	$L__BB0_41;
	ld.global.u64 	%rd174, [%rd2+16];
	mad.lo.s64 	%rd175, %rd174, %rd68, %rd31;
	shl.b64 	%rd176, %rd175, 1;
	add.s64 	%rd177, %rd1, %rd176;
	ld.global.u16 	%rs44, [%rd177];
$L__BB0_41:
	shl.b64 	%rd178, %rd90, 1;
	add.s64 	%rd179, %rd67, %rd178;
	st.global.u16 	[%rd179], %rs44;
	add.s64 	%rd212, %rd179, %rd178;
	add.s64 	%rd180, %rd211, 4;
	and.b64  	%rd211, %rd180, 4294967295;
$L__BB0_42:
	and.b64  	%rd181, %rd81, 3;
	setp.eq.s64 	%p22, %rd181, 0;
	@%p22 bra 	$L__BB0_53;
	setp.eq.s64 	%p23, %rd181, 1;
	@%p23 bra 	$L__BB0_49;
	mad.lo.s64 	%rd73, %rd211, %rd84, %rd33;
	setp.ge.u64 	%p24, %rd73, %rd89;
	mov.u16 	%rs45, %rs32;
	@%p24 bra 	$L__BB0_46;
	ld.global.u64 	%rd182, [%rd2+16];
	mad.lo.s64 	%rd183, %rd182, %rd73, %rd31;
	shl.b64 	%rd184, %rd183, 1;
	add.s64 	%rd185, %rd1, %rd184;
	ld.global.u16 	%rs45, [%rd185];
$L__BB0_46:
	st.global.u16 	[%rd212], %rs45;
	add.s64 	%rd186, %rd211, 1;
	and.b64  	%rd187, %rd186, 4294967295;
	mad.lo.s64 	%rd74, %rd187, %rd84, %rd33;
	setp.ge.u64 	%p25, %rd74, %rd89;
	mov.u16 	%rs46, %rs32;
	@%p25 bra 	$L__BB0_48;
	ld.global.u64 	%rd188, [%rd2+16];
	mad.lo.s64 	%rd189, %rd188, %rd74, %rd31;
	shl.b64 	%rd190, %rd189, 1;
	add.s64 	%rd191, %rd1, %rd190;
	ld.global.u16 	%rs46, [%rd191];
$L__BB0_48:
	shl.b64 	%rd192, %rd90, 1;
	add.s64 	%rd193, %rd212, %rd192;
	st.global.u16 	[%rd193], %rs46;
	add.s64 	%rd212, %rd193, %rd192;
	add.s64 	%rd194, %rd211, 2;
	and.b64  	%rd211, %rd194, 4294967295;
$L__BB0_49:
	and.b64  	%rd195, %rd81, 1;
	setp.eq.b64 	%p26, %rd195, 1;
	not.pred 	%p27, %p26;
	@%p27 bra 	$L__BB0_53;
	mad.lo.s64 	%rd79, %rd211, %rd84, %rd33;
	setp.ge.u64 	%p28, %rd79, %rd89;
	mov.u16 	%rs47, %rs32;
	@%p28 bra 	$L__BB0_52;
	ld.global.u64 	%rd196, [%rd2+16];
	mad.lo.s64 	%rd197, %rd196, %rd79, %rd31;
	shl.b64 	%rd198, %rd197, 1;
	add.s64 	%rd199, %rd1, %rd198;
	ld.global.u16 	%rs47, [%rd199];
$L__BB0_52:
	st.global.u16 	[%rd212], %rs47;
$L__BB0_53:
	add.s32 	%r22, %r22, %r3;
	cvt.u64.u32 	%rd200, %r22;
	setp.gt.u64 	%p29, %rd9, %rd200;
	@%p29 bra 	$L__BB0_3;
$L__BB0_54:
	ret;

}
	// .globl	unfold_output_into_patches_f16
.visible .entry unfold_output_into_patches_f16(
	.param .align 8 .b8 unfold_output_into_patches_f16_param_0[80],
	.param .u64 .ptr .align 1 unfold_output_into_patches_f16_param_1,
	.param .u64 .ptr .align 1 unfold_output_into_patches_f16_param_2
)
{
	.reg .pred 	%p<54>;
	.reg .b16 	%rs<24>;
	.reg .b32 	%r<65>;
	.reg .b64 	%rd<226>;
	.reg .b64 	%fd<2>;

	ld.param.u64 	%rd115, [unfold_output_into_patches_f16_param_0+72];
	ld.param.u64 	%rd109, [unfold_output_into_patches_f16_param_0+24];
	ld.param.u64 	%rd108, [unfold_output_into_patches_f16_param_0+16];
	ld.param.u64 	%rd107, [unfold_output_into_patches_f16_param_0+8];
	ld.param.u64 	%rd106, [unfold_output_into_patches_f16_param_0];
	ld.param.u64 	%rd114, [unfold_output_into_patches_f16_param_0+64];
	ld.param.u64 	%rd113, [unfold_output_into_patches_f16_param_0+56];
	ld.param.u64 	%rd111, [unfold_output_into_patches_f16_param_0+40];
	ld.param.u64 	%rd117, [unfold_output_into_patches_f16_param_1];
	cvta.to.global.u64 	%rd1, %rd117;
	mul.lo.s64 	%rd118, %rd111, %rd113;
	mul.lo.s64 	%rd9, %rd118, %rd114;
	mov.u32 	%r6, %ctaid.x;
	mov.u32 	%r1, %ntid.x;
	mov.u32 	%r7, %tid.x;
	mad.lo.s32 	%r64, %r6, %r1, %r7;
	cvt.u64.u32 	%rd200, %r64;
	setp.le.u64 	%p1, %rd9, %rd200;
	@%p1 bra 	$L__BB1_83;
	mov.f64 	%fd1, 0d0000000000000000;
	// begin inline asm
	{  cvt.rn.f16.f64 %rs16, %fd1;}

	// end inline asm
	setp.eq.s64 	%p2, %rd106, 0;
	@%p2 bra 	$L__BB1_83;
	and.b64  	%rd11, %rd106, 3;
	shl.b64 	%rd12, %rd114, 1;
	mov.u32 	%r8, %nctaid.x;
	mul.lo.s32 	%r3, %r1, %r8;
	and.b64  	%rd119, %rd114, -4294967296;
	cvt.u32.u64 	%r9, %rd114;
$L__BB1_3:
	setp.ne.s64 	%p3, %rd119, 0;
	@%p3 bra 	$L__BB1_5;
	cvt.u32.u64 	%r10, %rd200;
	div.u32 	%r11, %r10, %r9;
	mul.lo.s32 	%r12, %r11, %r9;
	sub.s32 	%r13, %r10, %r12;
	cvt.u64.u32 	%rd201, %r11;
	cvt.u64.u32 	%rd202, %r13;
	bra.uni 	$L__BB1_6;
$L__BB1_5:
	div.u64 	%rd201, %rd200, %rd114;
	mul.lo.s64 	%rd120, %rd201, %rd114;
	sub.s64 	%rd202, %rd200, %rd120;
$L__BB1_6:
	or.b64  	%rd121, %rd201, %rd113;
	and.b64  	%rd122, %rd121, -4294967296;
	setp.ne.s64 	%p4, %rd122, 0;
	@%p4 bra 	$L__BB1_8;
	cvt.u32.u64 	%r14, %rd113;
	cvt.u32.u64 	%r15, %rd201;
	div.u32 	%r16, %r15, %r14;
	mul.lo.s32 	%r17, %r16, %r14;
	sub.s32 	%r18, %r15, %r17;
	cvt.u64.u32 	%rd203, %r16;
	cvt.u64.u32 	%rd204, %r18;
	bra.uni 	$L__BB1_9;
$L__BB1_8:
	div.u64 	%rd203, %rd201, %rd113;
	mul.lo.s64 	%rd123, %rd203, %rd113;
	sub.s64 	%rd204, %rd201, %rd123;
$L__BB1_9:
	or.b64  	%rd124, %rd203, %rd111;
	and.b64  	%rd125, %rd124, -4294967296;
	setp.ne.s64 	%p5, %rd125, 0;
	@%p5 bra 	$L__BB1_11;
	cvt.u32.u64 	%r19, %rd111;
	cvt.u32.u64 	%r20, %rd203;
	rem.u32 	%r21, %r20, %r19;
	cvt.u64.u32 	%rd205, %r21;
	bra.uni 	$L__BB1_12;
$L__BB1_11:
	rem.u64 	%rd205, %rd203, %rd111;
$L__BB1_12:
	ld.param.u64 	%rd199, [unfold_output_into_patches_f16_param_2];
	setp.lt.u64 	%p6, %rd106, 4;
	mad.lo.s64 	%rd127, %rd205, %rd113, %rd204;
	mul.lo.s64 	%rd128, %rd114, %rd106;
	mad.lo.s64 	%rd129, %rd128, %rd127, %rd202;
	cvta.to.global.u64 	%rd130, %rd199;
	shl.b64 	%rd131, %rd129, 1;
	add.s64 	%rd219, %rd130, %rd131;
	add.s64 	%rd30, %rd202, %rd108;
	mul.lo.s64 	%rd31, %rd127, %rd115;
	mov.b64 	%rd218, 0;
	@%p6 bra 	$L__BB1_51;
	and.b64  	%rd207, %rd106, -4;
	mov.b64 	%rd206, 0;
	mov.u64 	%rd208, %rd206;
	mov.u64 	%rd209, %rd219;
$L__BB1_14:
	mul.lo.s64 	%rd37, %rd208, %rd109;
	sub.s64 	%rd38, %rd30, %rd37;
	or.b64  	%rd133, %rd38, %rd107;
	and.b64  	%rd134, %rd133, -4294967296;
	setp.ne.s64 	%p7, %rd134, 0;
	@%p7 bra 	$L__BB1_16;
	cvt.u32.u64 	%r22, %rd107;
	cvt.u32.u64 	%r23, %rd38;
	div.u32 	%r24, %r23, %r22;
	cvt.u64.u32 	%rd210, %r24;
	bra.uni 	$L__BB1_17;
$L__BB1_16:
	div.u64 	%rd210, %rd38, %rd107;
$L__BB1_17:
	setp.lt.u64 	%p8, %rd30, %rd206;
	mov.u16 	%rs17, %rs16;
	@%p8 bra 	$L__BB1_23;
	or.b64  	%rd135, %rd38, %rd107;
	and.b64  	%rd136, %rd135, -4294967296;
	setp.ne.s64 	%p9, %rd136, 0;
	@%p9 bra 	$L__BB1_20;
	cvt.u32.u64 	%r25, %rd107;
	cvt.u32.u64 	%r26, %rd38;
	rem.u32 	%r27, %r26, %r25;
	cvt.u64.u32 	%rd211, %r27;
	bra.uni 	$L__BB1_21;
$L__BB1_20:
	rem.u64 	%rd211, %rd38, %rd107;
$L__BB1_21:
	setp.ne.s64 	%p10, %rd211, 0;
	setp.ge.u64 	%p11, %rd210, %rd115;
	or.pred  	%p12, %p11, %p10;
	mov.u16 	%rs17, %rs16;
	@%p12 bra 	$L__BB1_23;
	add.s64 	%rd137, %rd31, %rd210;
	shl.b64 	%rd138, %rd137, 1;
	add.s64 	%rd139, %rd1, %rd138;
	ld.global.u16 	%rs17, [%rd139];
$L__BB1_23:
	st.global.u16 	[%rd209], %rs17;
	add.s64 	%rd45, %rd37, %rd109;
	sub.s64 	%rd46, %rd30, %rd45;
	or.b64  	%rd140, %rd46, %rd107;
	and.b64  	%rd141, %rd140, -4294967296;
	setp.ne.s64 	%p13, %rd141, 0;
	@%p13 bra 	$L__BB1_25;
	cvt.u32.u64 	%r28, %rd107;
	cvt.u32.u64 	%r29, %rd46;
	div.u32 	%r30, %r29, %r28;
	cvt.u64.u32 	%rd212, %r30;
	bra.uni 	$L__BB1_26;
$L__BB1_25:
	div.u64 	%rd212, %rd46, %rd107;
$L__BB1_26:
	add.s64 	%rd142, %rd109, %rd206;
	setp.lt.u64 	%p14, %rd30, %rd142;
	mov.u16 	%rs18, %rs16;
	@%p14 bra 	$L__BB1_32;
	or.b64  	%rd143, %rd46, %rd107;
	and.b64  	%rd144, %rd143, -4294967296;
	setp.ne.s64 	%p15, %rd144, 0;
	@%p15 bra 	$L__BB1_29;
	cvt.u32.u64 	%r31, %rd107;
	cvt.u32.u64 	%r32, %rd46;
	rem.u32 	%r33, %r32, %r31;
	cvt.u64.u32 	%rd213, %r33;
	bra.uni 	$L__BB1_30;
$L__BB1_29:
	rem.u64 	%rd213, %rd46, %rd107;
$L__BB1_30:
	setp.ne.s64 	%p16, %rd213, 0;
	setp.ge.u64 	%p17, %rd212, %rd115;
	or.pred  	%p18, %p17, %p16;
	mov.u16 	%rs18, %rs16;
	@%p18 bra 	$L__BB1_32;
	add.s64 	%rd145, %rd31, %rd212;
	shl.b64 	%rd146, %rd145, 1;
	add.s64 	%rd147, %rd1, %rd146;
	ld.global.u16 	%rs18, [%rd147];
$L__BB1_32:
	add.s64 	%rd53, %rd209, %rd12;
	st.global.u16 	[%rd53], %rs18;
	shl.b64 	%rd148, %rd114, 1;
	add.s64 	%rd54, %rd209, %rd148;
	add.s64 	%rd55, %rd45, %rd109;
	sub.s64 	%rd56, %rd30, %rd55;
	or.b64  	%rd149, %rd56, %rd107;
	and.b64  	%rd150, %rd149, -4294967296;
	setp.ne.s64 	%p19, %rd150, 0;
	@%p19 bra 	$L__BB1_34;
	cvt.u32.u64 	%r34, %rd107;
	cvt.u32.u64 	%r35, %rd56;
	div.u32 	%r36, %r35, %r34;
	cvt.u64.u32 	%rd214, %r36;
	bra.uni 	$L__BB1_35;
$L__BB1_34:
	div.u64 	%rd214, %rd56, %rd107;
$L__BB1_35:
	shl.b64 	%rd151, %rd109, 1;
	add.s64 	%rd152, %rd151, %rd206;
	setp.lt.u64 	%p20, %rd30, %rd152;
	mov.u16 	%rs19, %rs16;
	@%p20 bra 	$L__BB1_41;
	or.b64  	%rd153, %rd56, %rd107;
	and.b64  	%rd154, %rd153, -4294967296;
	setp.ne.s64 	%p21, %rd154, 0;
	@%p21 bra 	$L__BB1_38;
	cvt.u32.u64 	%r37, %rd107;
	cvt.u32.u64 	%r38, %rd56;
	rem.u32 	%r39, %r38, %r37;
	cvt.u64.u32 	%rd215, %r39;
	bra.uni 	$L__BB1_39;
$L__BB1_38:
	rem.u64 	%rd215, %rd56, %rd107;
$L__BB1_39:
	setp.ne.s64 	%p22, %rd215, 0;
	setp.ge.u64 	%p23, %rd214, %rd115;
	or.pred  	%p24, %p23, %p22;
	mov.u16 	%rs19, %rs16;
	@%p24 bra 	$L__BB1_41;
	add.s64 	%rd155, %rd31, %rd214;
	shl.b64 	%rd156, %rd155, 1;
	add.s64 	%rd157, %rd1, %rd156;
	ld.global.u16 	%rs19, [%rd157];
$L__BB1_41:
	add.s64 	%rd63, %rd53, %rd12;
	st.global.u16 	[%rd63], %rs19;
	shl.b64 	%rd158, %rd114, 1;
	add.s64 	%rd64, %rd54, %rd158;
	add.s64 	%rd159, %rd55, %rd109;
	sub.s64 	%rd65, %rd30, %rd159;
	or.b64  	%rd160, %rd65, %rd107;
	and.b64  	%rd161, %rd160, -4294967296;
	setp.ne.s64 	%p25, %rd161, 0;
	@%p25 bra 	$L__BB1_43;
	cvt.u32.u64 	%r40, %rd107;
	cvt.u32.u64 	%r41, %rd65;
	div.u32 	%r42, %r41, %r40;
	cvt.u64.u32 	%rd216, %r42;
	bra.uni 	$L__BB1_44;
$L__BB1_43:
	div.u64 	%rd216, %rd65, %rd107;
$L__BB1_44:
	mad.lo.s64 	%rd162, %rd109, 3, %rd206;
	setp.lt.u64 	%p26, %rd30, %rd162;
	mov.u16 	%rs20, %rs16;
	@%p26 bra 	$L__BB1_50;
	or.b64  	%rd163, %rd65, %rd107;
	and.b64  	%rd164, %rd163, -4294967296;
	setp.ne.s64 	%p27, %rd164, 0;
	@%p27 bra 	$L__BB1_47;
	cvt.u32.u64 	%r43, %rd107;
	cvt.u32.u64 	%r44, %rd65;
	rem.u32 	%r45, %r44, %r43;
	cvt.u64.u32 	%rd217, %r45;
	bra.uni 	$L__BB1_48;
$L__BB1_47:
	rem.u64 	%rd217, %rd65, %rd107;
$L__BB1_48:
	setp.ne.s64 	%p28, %rd217, 0;
	setp.ge.u64 	%p29, %rd216, %rd115;
	or.pred  	%p30, %p29, %p28;
	mov.u16 	%rs20, %rs16;
	@%p30 bra 	$L__BB1_50;
	add.s64 	%rd165, %rd31, %rd216;
	shl.b64 	%rd166, %rd165, 1;
	add.s64 	%rd167, %rd1, %rd166;
	ld.global.u16 	%rs20, [%rd167];
$L__BB1_50:
	and.b64  	%rd218, %rd106, -4;
	add.s64 	%rd168, %rd63, %rd12;
	st.global.u16 	[%rd168], %rs20;
	shl.b64 	%rd169, %rd114, 1;
	add.s64 	%rd170, %rd64, %rd169;
	add.s64 	%rd219, %rd170, %rd169;
	add.s64 	%rd208, %rd208, 4;
	add.s64 	%rd207, %rd207, -4;
	shl.b64 	%rd171, %rd109, 2;
	add.s64 	%rd206, %rd206, %rd171;
	setp.ne.s64 	%p31, %rd207, 0;
	add.s64 	%rd209, %rd168, %rd12;
	@%p31 bra 	$L__BB1_14;
$L__BB1_51:
	setp.eq.s64 	%p32, %rd11, 0;
	@%p32 bra 	$L__BB1_82;
	mul.lo.s64 	%rd80, %rd218, %rd109;
	sub.s64 	%rd81, %rd30, %rd80;
	or.b64  	%rd172, %rd81, %rd107;
	and.b64  	%rd173, %rd172, -4294967296;
	setp.ne.s64 	%p33, %rd173, 0;
	@%p33 bra 	$L__BB1_54;
	cvt.u32.u64 	%r46, %rd107;
	cvt.u32.u64 	%r47, %rd81;
	div.u32 	%r48, %r47, %r46;
	cvt.u64.u32 	%rd220, %r48;
	bra.uni 	$L__BB1_55;
$L__BB1_54:
	div.u64 	%rd220, %rd81, %rd107;
$L__BB1_55:
	setp.lt.u64 	%p34, %rd30, %rd80;
	mov.u16 	%rs21, %rs16;
	@%p34 bra 	$L__BB1_61;
	@%p33 bra 	$L__BB1_58;
	cvt.u32.u64 	%r49, %rd107;
	cvt.u32.u64 	%r50, %rd81;
	rem.u32 	%r51, %r50, %r49;
	cvt.u64.u32 	%rd221, %r51;
	bra.uni 	$L__BB1_59;
$L__BB1_58:
	rem.u64 	%rd221, %rd81, %rd107;
$L__BB1_59:
	setp.ne.s64 	%p36, %rd221, 0;
	setp.ge.u64 	%p37, %rd220, %rd115;
	or.pred  	%p38, %p37, %p36;
	mov.u16 	%rs21, %rs16;
	@%p38 bra 	$L__BB1_61;
	add.s64 	%rd176, %rd31, %rd220;
	shl.b64 	%rd177, %rd176, 1;
	add.s64 	%rd178, %rd1, %rd177;
	ld.global.u16 	%rs21, [%rd178];
$L__BB1_61:
	setp.eq.s64 	%p39, %rd11, 1;
	st.global.u16 	[%rd219], %rs21;
	@%p39 bra 	$L__BB1_82;
	add.s64 	%rd179, %rd218, 1;
	and.b64  	%rd180, %rd179, 4294967295;
	mul.lo.s64 	%rd88, %rd180, %rd109;
	sub.s64 	%rd89, %rd30, %rd88;
	or.b64  	%rd181, %rd89, %rd107;
	and.b64  	%rd182, %rd181, -4294967296;
	setp.ne.s64 	%p40, %rd182, 0;
	@%p40 bra 	$L__BB1_64;
	cvt.u32.u64 	%r52, %rd107;
	cvt.u32.u64 	%r53, %rd89;
	div.u32 	%r54, %r53, %r52;
	cvt.u64.u32 	%rd222, %r54;
	bra.uni 	$L__BB1_65;
$L__BB1_64:
	div.u64 	%rd222, %rd89, %rd107;
$L__BB1_65:
	setp.lt.u64 	%p41, %rd30, %rd88;
	mov.u16 	%rs22, %rs16;
	@%p41 bra 	$L__BB1_71;
	@%p40 bra 	$L__BB1_68;
	cvt.u32.u64 	%r55, %rd107;
	cvt.u32.u64 	%r56, %rd89;
	rem.u32 	%r57, %r56, %r55;
	cvt.u64.u32 	%rd223, %r57;
	bra.uni 	$L__BB1_69;
$L__BB1_68:
	rem.u64 	%rd223, %rd89, %rd107;
$L__BB1_69:
	setp.ne.s64 	%p43, %rd223, 0;
	setp.ge.u64 	%p44, %rd222, %rd115;
	or.pred  	%p45, %p44, %p43;
	mov.u16 	%rs22, %rs16;
	@%p45 bra 	$L__BB1_71;
	add.s64 	%rd185, %rd31, %rd222;
	shl.b64 	%rd186, %rd185, 1;
	add.s64 	%rd187, %rd1, %rd186;
	ld.global.u16 	%rs22, [%rd187];
$L__BB1_71:
	shl.b64 	%rd188, %rd114, 1;
	add.s64 	%rd189, %rd219, %rd188;
	setp.eq.s64 	%p46, %rd11, 2;
	st.global.u16 	[%rd189], %rs22;
	add.s64 	%rd96, %rd189, %rd188;
	@%p46 bra 	$L__BB1_82;
	add.s64 	%rd190, %rd218, 2;
	and.b64  	%rd191, %rd190, 4294967295;
	mul.lo.s64 	%rd97, %rd191, %rd109;
	sub.s64 	%rd98, %rd30, %rd97;
	or.b64  	%rd192, %rd98, %rd107;
	and.b64  	%rd193, %rd192, -4294967296;
	setp.ne.s64 	%p47, %rd193, 0;
	@%p47 bra 	$L__BB1_74;
	cvt.u32.u64 	%r58, %rd107;
	cvt.u32.u64 	%r59, %rd98;
	div.u32 	%r60, %r59, %r58;
	cvt.u64.u32 	%rd224, %r60;
	bra.uni 	$L__BB1_75;
$L__BB1_74:
	div.u64 	%rd224, %rd98, %rd107;
$L__BB1_75:
	setp.lt.u64 	%p48, %rd30, %rd97;
	mov.u16 	%rs23, %rs16;
	@%p48 bra 	$L__BB1_81;
	@%p47 bra 	$L__BB1_78;
	cvt.u32.u64 	%r61, %rd107;
	cvt.u32.u64 	%r62, %rd98;
	rem.u32 	%r63, %r62, %r61;
	cvt.u64.u32 	%rd225, %r63;
	bra.uni 	$L__BB1_79;
$L__BB1_78:
	rem.u64 	%rd225, %rd98, %rd107;
$L__BB1_79:
	setp.ne.s64 	%p50, %rd225, 0;
	setp.ge.u64 	%p51, %rd224, %rd115;
	or.pred  	%p52, %p51, %p50;
	mov.u16 	%rs23, %rs16;
	@%p52 bra 	$L__BB1_81;
	add.s64 	%rd196, %rd31, %rd224;
	shl.b64 	%rd197, %rd196, 1;
	add.s64 	%rd198, %rd1, %rd197;
	ld.global.u16 	%rs23, [%rd198];
$L__BB1_81:
	st.global.u16 	[%rd96], %rs23;
$L__BB1_82:
	add.s32 	%r64, %r64, %r3;
	cvt.u64.u32 	%rd200, %r64;
	setp.gt.u64 	%p53, %rd9, %rd200;
	@%p53 bra 	$L__BB1_3;
$L__BB1_83:
	ret;

}
	// .globl	transpose_filters_f16
.visible .entry transpose_filters_f16(
	.param .align 8 .b8 transpose_filters_f16_param_0[80],
	.param .u64 .ptr .align 1 transpose_filters_f16_param_1,
	.param .u64 .ptr .align 1 transpose_filters_f16_param_2,
	.param .u64 .ptr .align 1 transpose_filters_f16_param_3
)
{
	.reg .pred 	%p<9>;
	.reg .b16 	%rs<2>;
	.reg .b32 	%r<34>;
	.reg .b64 	%rd<80>;

	ld.param.u64 	%rd1, [transpose_filters_f16_param_0];
	ld.param.u64 	%rd4, [transpose_filters_f16_param_0+56];
	ld.param.u64 	%rd2, [transpose_filters_f16_param_0+32];
	ld.param.u64 	%rd3, [transpose_filters_f16_param_0+48];
	ld.param.u64 	%rd39, [transpose_filters_f16_param_1];
	ld.param.u64 	%rd40, [transpose_filters_f16_param_2];
	ld.param.u64 	%rd41, [transpose_filters_f16_param_3];
	or.b64  	%rd42, %rd3, %rd2;
	and.b64  	%rd43, %rd42, -4294967296;
	setp.ne.s64 	%p1, %rd43, 0;
	@%p1 bra 	$L__BB2_2;
	cvt.u32.u64 	%r6, %rd2;
	cvt.u32.u64 	%r7, %rd3;
	div.u32 	%r8, %r7, %r6;
	cvt.u64.u32 	%rd70, %r8;
	bra.uni 	$L__BB2_3;
$L__BB2_2:
	div.u64 	%rd70, %rd3, %rd2;
$L__BB2_3:
	or.b64  	%rd44, %rd4, %rd2;
	and.b64  	%rd45, %rd44, -4294967296;
	setp.ne.s64 	%p2, %rd45, 0;
	@%p2 bra 	$L__BB2_5;
	cvt.u32.u64 	%r9, %rd2;
	cvt.u32.u64 	%r10, %rd4;
	div.u32 	%r11, %r10, %r9;
	cvt.u64.u32 	%rd71, %r11;
	bra.uni 	$L__BB2_6;
$L__BB2_5:
	div.u64 	%rd71, %rd4, %rd2;
$L__BB2_6:
	mul.lo.s64 	%rd46, %rd1, %rd4;
	mul.lo.s64 	%rd11, %rd46, %rd70;
	mov.u32 	%r12, %ctaid.x;
	mov.u32 	%r1, %ntid.x;
	mov.u32 	%r13, %tid.x;
	mad.lo.s32 	%r33, %r12, %r1, %r13;
	cvt.u64.u32 	%rd72, %r33;
	setp.le.u64 	%p3, %rd11, %rd72;
	@%p3 bra 	$L__BB2_21;
	cvta.to.global.u64 	%rd13, %rd40;
	mov.u32 	%r14, %nctaid.x;
	mul.lo.s32 	%r3, %r1, %r14;
	cvta.to.global.u64 	%rd14, %rd39;
	cvta.to.global.u64 	%rd15, %rd41;
	cvt.u32.u64 	%r15, %rd1;
$L__BB2_8:
	and.b64  	%rd47, %rd1, -4294967296;
	setp.ne.s64 	%p4, %rd47, 0;
	@%p4 bra 	$L__BB2_10;
	cvt.u32.u64 	%r16, %rd72;
	div.u32 	%r17, %r16, %r15;
	mul.lo.s32 	%r18, %r17, %r15;
	sub.s32 	%r19, %r16, %r18;
	cvt.u64.u32 	%rd73, %r17;
	cvt.u64.u32 	%rd74, %r19;
	bra.uni 	$L__BB2_11;
$L__BB2_10:
	div.u64 	%rd73, %rd72, %rd1;
	mul.lo.s64 	%rd48, %rd73, %rd1;
	sub.s64 	%rd74, %rd72, %rd48;
$L__BB2_11:
	or.b64  	%rd49, %rd73, %rd70;
	and.b64  	%rd50, %rd49, -4294967296;
	setp.ne.s64 	%p5, %rd50, 0;
	@%p5 bra 	$L__BB2_13;
	cvt.u32.u64 	%r20, %rd70;
	cvt.u32.u64 	%r21, %rd73;
	div.u32 	%r22, %r21, %r20;
	mul.lo.s32 	%r23, %r22, %r20;
	sub.s32 	%r24, %r21, %r23;
	cvt.u64.u32 	%rd75, %r22;
	cvt.u64.u32 	%rd76, %r24;
	bra.uni 	$L__BB2_14;
$L__BB2_13:
	div.u64 	%rd75, %rd73, %rd70;
	mul.lo.s64 	%rd51, %rd75, %rd70;
	sub.s64 	%rd76, %rd73, %rd51;
$L__BB2_14:
	or.b64  	%rd52, %rd75, %rd4;
	and.b64  	%rd53, %rd52, -4294967296;
	setp.ne.s64 	%p6, %rd53, 0;
	@%p6 bra 	$L__BB2_16;
	cvt.u32.u64 	%r25, %rd4;
	cvt.u32.u64 	%r26, %rd75;
	rem.u32 	%r27, %r26, %r25;
	cvt.u64.u32 	%rd77, %r27;
	bra.uni 	$L__BB2_17;
$L__BB2_16:
	rem.u64 	%rd77, %rd75, %rd4;
$L__BB2_17:
	or.b64  	%rd54, %rd77, %rd71;
	and.b64  	%rd55, %rd54, -4294967296;
	setp.ne.s64 	%p7, %rd55, 0;
	@%p7 bra 	$L__BB2_19;
	cvt.u32.u64 	%r28, %rd71;
	cvt.u32.u64 	%r29, %rd77;
	div.u32 	%r30, %r29, %r28;
	mul.lo.s32 	%r31, %r30, %r28;
	sub.s32 	%r32, %r29, %r31;
	cvt.u64.u32 	%rd78, %r30;
	cvt.u64.u32 	%rd79, %r32;
	bra.uni 	$L__BB2_20;
$L__BB2_19:
	div.u64 	%rd78, %rd77, %rd71;
	mul.lo.s64 	%rd56, %rd78, %rd71;
	sub.s64 	%rd79, %rd77, %rd56;
$L__BB2_20:
	ld.global.u64 	%rd57, [%rd13];
	mul.lo.s64 	%rd58, %rd57, %rd77;
	ld.global.u64 	%rd59, [%rd13+8];
	mad.lo.s64 	%rd60, %rd59, %rd76, %rd58;
	ld.global.u64 	%rd61, [%rd13+16];
	mad.lo.s64 	%rd62, %rd61, %rd74, %rd60;
	mad.lo.s64 	%rd63, %rd78, %rd70, %rd76;
	mad.lo.s64 	%rd64, %rd63, %rd71, %rd79;
	mad.lo.s64 	%rd65, %rd64, %rd1, %rd74;
	shl.b64 	%rd66, %rd65, 1;
	add.s64 	%rd67, %rd15, %rd66;
	shl.b64 	%rd68, %rd62, 1;
	add.s64 	%rd69, %rd14, %rd68;
	ld.global.u16 	%rs1, [%rd69];
	st.global.u16 	[%rd67], %rs1;
	add.s32 	%r33, %r33, %r3;
	cvt.u64.u32 	%rd72, %r33;
	setp.gt.u64 	%p8, %rd11, %rd72;
	@%p8 bra 	$L__BB2_8;
$L__BB2_21:
	ret;

}
	// .globl	sum_transposed_filters_f16
.visible .entry sum_transposed_filters_f16(
	.param .align 8 .b8 sum_transposed_filters_f16_param_0[80],
	.param .u64 .ptr .align 1 sum_transposed_filters_f16_param_1,
	.param .u64 .ptr .align 1 sum_transposed_filters_f16_param_2,
	.param .u64 .ptr .align 1 sum_transposed_filters_f16_param_3
)
{
	.reg .pred 	%p<19>;
	.reg .b16 	%rs<43>;
	.reg .b32 	%r<50>;
	.reg .b64 	%rd<148>;
	.reg .b64 	%fd<2>;

	ld.param.u64 	%rd73, [sum_transposed_filters_f16_param_0+48];
	ld.param.u64 	%rd72, [sum_transposed_filters_f16_param_0+40];
	ld.param.u64 	%rd67, [sum_transposed_filters_f16_param_0];
	ld.param.u64 	%rd74, [sum_transposed_filters_f16_param_0+56];
	ld.param.u64 	%rd71, [sum_transposed_filters_f16_param_0+32];
	ld.param.u64 	%rd78, [sum_transposed_filters_f16_param_2];
	ld.param.u64 	%rd79, [sum_transposed_filters_f16_param_3];
	cvta.to.global.u64 	%rd1, %rd78;
	cvta.to.global.u64 	%rd2, %rd79;
	or.b64  	%rd80, %rd74, %rd71;
	and.b64  	%rd81, %rd80, -4294967296;
	setp.ne.s64 	%p1, %rd81, 0;
	@%p1 bra 	$L__BB3_2;
	cvt.u32.u64 	%r8, %rd71;
	cvt.u32.u64 	%r9, %rd74;
	div.u32 	%r10, %r9, %r8;
	cvt.u64.u32 	%rd129, %r10;
	bra.uni 	$L__BB3_3;
$L__BB3_2:
	div.u64 	%rd129, %rd74, %rd71;
$L__BB3_3:
	or.b64  	%rd82, %rd73, %rd71;
	and.b64  	%rd83, %rd82, -4294967296;
	setp.ne.s64 	%p2, %rd83, 0;
	@%p2 bra 	$L__BB3_5;
	cvt.u32.u64 	%r11, %rd71;
	cvt.u32.u64 	%r12, %rd73;
	div.u32 	%r13, %r12, %r11;
	cvt.u64.u32 	%rd130, %r13;
	bra.uni 	$L__BB3_6;
$L__BB3_5:
	div.u64 	%rd130, %rd73, %rd71;
$L__BB3_6:
	mul.lo.s64 	%rd84, %rd67, %rd74;
	mul.lo.s64 	%rd14, %rd84, %rd130;
	mov.u32 	%r14, %ctaid.x;
	mov.u32 	%r1, %ntid.x;
	mov.u32 	%r15, %tid.x;
	mad.lo.s32 	%r49, %r14, %r1, %r15;
	cvt.u64.u32 	%rd137, %r49;
	setp.le.u64 	%p3, %rd14, %rd137;
	@%p3 bra 	$L__BB3_38;
	mov.f64 	%fd1, 0d0000000000000000;
	// begin inline asm
	{  cvt.rn.f16.f64 %rs10, %fd1;}

	// end inline asm
	setp.eq.s64 	%p4, %rd72, 0;
	mov.u32 	%r16, %nctaid.x;
	mul.lo.s32 	%r3, %r1, %r16;
	@%p4 bra 	$L__BB3_8;
	bra.uni 	$L__BB3_18;
$L__BB3_8:
	and.b64  	%rd113, %rd67, -4294967296;
	setp.ne.s64 	%p15, %rd113, 0;
	@%p15 bra 	$L__BB3_10;
	cvt.u32.u64 	%r35, %rd67;
	cvt.u32.u64 	%r36, %rd137;
	div.u32 	%r37, %r36, %r35;
	mul.lo.s32 	%r38, %r37, %r35;
	sub.s32 	%r39, %r36, %r38;
	cvt.u64.u32 	%rd132, %r37;
	cvt.u64.u32 	%rd133, %r39;
	bra.uni 	$L__BB3_11;
$L__BB3_10:
	div.u64 	%rd132, %rd137, %rd67;
	mul.lo.s64 	%rd114, %rd132, %rd67;
	sub.s64 	%rd133, %rd137, %rd114;
$L__BB3_11:
	or.b64  	%rd115, %rd132, %rd130;
	and.b64  	%rd116, %rd115, -4294967296;
	setp.ne.s64 	%p16, %rd116, 0;
	@%p16 bra 	$L__BB3_13;
	cvt.u32.u64 	%r40, %rd130;
	cvt.u32.u64 	%r41, %rd132;
	div.u32 	%r42, %r41, %r40;
	mul.lo.s32 	%r43, %r42, %r40;
	sub.s32 	%r44, %r41, %r43;
	cvt.u64.u32 	%rd134, %r42;
	cvt.u64.u32 	%rd135, %r44;
	bra.uni 	$L__BB3_14;
$L__BB3_13:
	div.u64 	%rd134, %rd132, %rd130;
	mul.lo.s64 	%rd117, %rd134, %rd130;
	sub.s64 	%rd135, %rd132, %rd117;
$L__BB3_14:
	or.b64  	%rd118, %rd134, %rd74;
	and.b64  	%rd119, %rd118, -4294967296;
	setp.ne.s64 	%p17, %rd119, 0;
	@%p17 bra 	$L__BB3_16;
	cvt.u32.u64 	%r45, %rd74;
	cvt.u32.u64 	%r46, %rd134;
	rem.u32 	%r47, %r46, %r45;
	cvt.u64.u32 	%rd136, %r47;
	bra.uni 	$L__BB3_17;
$L__BB3_16:
	rem.u64 	%rd136, %rd134, %rd74;
$L__BB3_17:
	ld.global.u64 	%rd120, [%rd2];
	mul.lo.s64 	%rd121, %rd120, %rd136;
	ld.global.u64 	%rd122, [%rd2+8];
	mad.lo.s64 	%rd123, %rd122, %rd135, %rd121;
	ld.global.u64 	%rd124, [%rd2+16];
	mad.lo.s64 	%rd125, %rd124, %rd133, %rd123;
	shl.b64 	%rd126, %rd125, 1;
	add.s64 	%rd127, %rd1, %rd126;
	ld.global.u16 	%rs37, [%rd127];
	// begin inline asm
	{add.f16 %rs36,%rs37,%rs10;
}
	// end inline asm
	st.global.u16 	[%rd127], %rs36;
	add.s32 	%r49, %r49, %r3;
	cvt.u64.u32 	%rd137, %r49;
	setp.gt.u64 	%p18, %rd14, %rd137;
	@%p18 bra 	$L__BB3_8;
	bra.uni 	$L__BB3_38;
$L__BB3_18:
	and.b64  	%rd85, %rd67, -4294967296;
	setp.ne.s64 	%p5, %rd85, 0;
	@%p5 bra 	$L__BB3_20;
	cvt.u32.u64 	%r17, %rd67;
	cvt.u32.u64 	%r18, %rd137;
	div.u32 	%r19, %r18, %r17;
	mul.lo.s32 	%r20, %r19, %r17;
	sub.s32 	%r21, %r18, %r20;
	cvt.u64.u32 	%rd138, %r19;
	cvt.u64.u32 	%rd139, %r21;
	bra.uni 	$L__BB3_21;
$L__BB3_20:
	div.u64 	%rd138, %rd137, %rd67;
	mul.lo.s64 	%rd86, %rd138, %rd67;
	sub.s64 	%rd139, %rd137, %rd86;
$L__BB3_21:
	or.b64  	%rd87, %rd138, %rd130;
	and.b64  	%rd88, %rd87, -4294967296;
	setp.ne.s64 	%p6, %rd88, 0;
	@%p6 bra 	$L__BB3_23;
	cvt.u32.u64 	%r22, %rd130;
	cvt.u32.u64 	%r23, %rd138;
	div.u32 	%r24, %r23, %r22;
	mul.lo.s32 	%r25, %r24, %r22;
	sub.s32 	%r26, %r23, %r25;
	cvt.u64.u32 	%rd140, %r24;
	cvt.u64.u32 	%rd141, %r26;
	bra.uni 	$L__BB3_24;
$L__BB3_23:
	div.u64 	%rd140, %rd138, %rd130;
	mul.lo.s64 	%rd89, %rd140, %rd130;
	sub.s64 	%rd141, %rd138, %rd89;
$L__BB3_24:
	or.b64  	%rd90, %rd140, %rd74;
	and.b64  	%rd91, %rd90, -4294967296;
	setp.ne.s64 	%p7, %rd91, 0;
	@%p7 bra 	$L__BB3_26;
	cvt.u32.u64 	%r27, %rd74;
	cvt.u32.u64 	%r28, %rd140;
	rem.u32 	%r29, %r28, %r27;
	cvt.u64.u32 	%rd142, %r29;
	bra.uni 	$L__BB3_27;
$L__BB3_26:
	rem.u64 	%rd142, %rd140, %rd74;
$L__BB3_27:
	or.b64  	%rd92, %rd142, %rd129;
	and.b64  	%rd93, %rd92, -4294967296;
	setp.ne.s64 	%p8, %rd93, 0;
	@%p8 bra 	$L__BB3_29;
	cvt.u32.u64 	%r30, %rd129;
	cvt.u32.u64 	%r31, %rd142;
	div.u32 	%r32, %r31, %r30;
	mul.lo.s32 	%r33, %r32, %r30;
	sub.s32 	%r34, %r31, %r33;
	cvt.u64.u32 	%rd143, %r32;
	cvt.u64.u32 	%rd144, %r34;
	bra.uni 	$L__BB3_30;
$L__BB3_29:
	div.u64 	%rd143, %rd142, %rd129;
	mul.lo.s64 	%rd94, %rd143, %rd129;
	sub.s64 	%rd144, %rd142, %rd94;
$L__BB3_30:
	ld.param.u64 	%rd128, [sum_transposed_filters_f16_param_1];
	setp.lt.u64 	%p9, %rd72, 4;
	ld.global.u64 	%rd95, [%rd2];
	mul.lo.s64 	%rd96, %rd95, %rd142;
	ld.global.u64 	%rd97, [%rd2+8];
	mad.lo.s64 	%rd98, %rd97, %rd141, %rd96;
	ld.global.u64 	%rd99, [%rd2+16];
	mad.lo.s64 	%rd56, %rd99, %rd139, %rd98;
	mad.lo.s64 	%rd100, %rd143, %rd130, %rd141;
	mad.lo.s64 	%rd101, %rd100, %rd129, %rd144;
	mad.lo.s64 	%rd102, %rd101, %rd67, %rd139;
	cvta.to.global.u64 	%rd103, %rd128;
	shl.b64 	%rd104, %rd102, 1;
	add.s64 	%rd147, %rd103, %rd104;
	mov.u16 	%rs42, %rs10;
	@%p9 bra 	$L__BB3_33;
	and.b64  	%rd145, %rd72, -4;
	mov.u16 	%rs42, %rs10;
$L__BB3_32:
	ld.global.u16 	%rs14, [%rd147];
	// begin inline asm
	{add.f16 %rs12,%rs42,%rs14;
}
	// end inline asm
	shl.b64 	%rd105, %rd14, 1;
	add.s64 	%rd106, %rd147, %rd105;
	ld.global.u16 	%rs17, [%rd106];
	// begin inline asm
	{add.f16 %rs15,%rs12,%rs17;
}
	// end inline asm
	add.s64 	%rd107, %rd106, %rd105;
	ld.global.u16 	%rs20, [%rd107];
	// begin inline asm
	{add.f16 %rs18,%rs15,%rs20;
}
	// end inline asm
	add.s64 	%rd108, %rd107, %rd105;
	ld.global.u16 	%rs23, [%rd108];
	// begin inline asm
	{add.f16 %rs42,%rs18,%rs23;
}
	// end inline asm
	add.s64 	%rd147, %rd108, %rd105;
	add.s64 	%rd145, %rd145, -4;
	setp.ne.s64 	%p10, %rd145, 0;
	@%p10 bra 	$L__BB3_32;
$L__BB3_33:
	and.b64  	%rd64, %rd72, 3;
	setp.eq.s64 	%p11, %rd64, 0;
	@%p11 bra 	$L__BB3_37;
	setp.eq.s64 	%p12, %rd64, 1;
	ld.global.u16 	%rs26, [%rd147];
	// begin inline asm
	{add.f16 %rs42,%rs42,%rs26;
}
	// end inline asm
	@%p12 bra 	$L__BB3_37;
	shl.b64 	%rd109, %rd14, 1;
	add.s64 	%rd110, %rd147, %rd109;
	setp.eq.s64 	%p13, %rd64, 2;
	ld.global.u16 	%rs29, [%rd110];
	// begin inline asm
	{add.f16 %rs42,%rs42,%rs29;
}
	// end inline asm
	add.s64 	%rd65, %rd110, %rd109;
	@%p13 bra 	$L__BB3_37;
	ld.global.u16 	%rs32, [%rd65];
	// begin inline asm
	{add.f16 %rs42,%rs42,%rs32;
}
	// end inline asm
$L__BB3_37:
	shl.b64 	%rd111, %rd56, 1;
	add.s64 	%rd112, %rd1, %rd111;
	ld.global.u16 	%rs34, [%rd112];
	// begin inline asm
	{add.f16 %rs33,%rs34,%rs42;
}
	// end inline asm
	st.global.u16 	[%rd112], %rs33;
	add.s32 	%r49, %r49, %r3;
	cvt.u64.u32 	%rd137, %r49;
	setp.gt.u64 	%p14, %rd14, %rd137;
	@%p14 bra 	$L__BB3_18;
$L__BB3_38:
	ret;

}
	// .globl	unfold_input_into_patches_f32
.visible .entry unfold_input_into_patches_f32(
	.param .align 8 .b8 unfold_input_into_patches_f32_param_0[80],
	.param .u64 .ptr .align 1 unfold_input_into_patches_f32_param_1,
	.param .u64 .ptr .align 1 unfold_input_into_patches_f32_param_2,
	.param .u64 .ptr .align 1 unfold_input_into_patches_f32_param_3
)
{
	.reg .pred 	%p<30>;
	.reg .b32 	%r<23>;
	.reg .b32 	%f<61>;
	.reg .b64 	%rd<215>;

	ld.param.u64 	%rd90, [unfold_input_into_patches_f32_param_0+64];
	ld.param.u64 	%rd85, [unfold_input_into_patches_f32_param_0+24];
	ld.param.u64 	%rd84, [unfold_input_into_patches_f32_param_0+16];
	ld.param.u64 	%rd83, [unfold_input_into_patches_f32_param_0+8];
	ld.param.u64 	%rd82, [unfold_input_into_patches_f32_param_0];
	ld.param.u64 	%rd91, [unfold_input_into_patches_f32_param_0+72];
	ld.param.u64 	%rd88, [unfold_input_into_patches_f32_param_0+48];
	ld.param.u64 	%rd87, [unfold_input_into_patches_f32_param_0+40];
	ld.param.u64 	%rd93, [unfold_input_into_patches_f32_param_1];
	ld.param.u64 	%rd94, [unfold_input_into_patches_f32_param_2];
	ld.param.u64 	%rd92, [unfold_input_into_patches_f32_param_3];
	cvta.to.global.u64 	%rd1, %rd93;
	cvta.to.global.u64 	%rd2, %rd94;
	mul.lo.s64 	%rd95, %rd87, %rd88;
	mul.lo.s64 	%rd9, %rd95, %rd91;
	mov.u32 	%r6, %ctaid.x;
	mov.u32 	%r1, %ntid.x;
	mov.u32 	%r7, %tid.x;
	mad.lo.s32 	%r22, %r6, %r1, %r7;
	cvt.u64.u32 	%rd200, %r22;
	setp.le.u64 	%p1, %rd9, %rd200;
	@%p1 bra 	$L__BB4_54;
	setp.eq.s64 	%p2, %rd82, 0;
	@%p2 bra 	$L__BB4_54;
	and.b64  	%rd11, %rd82, 7;
	and.b64  	%rd12, %rd82, 3;
	and.b64  	%rd13, %rd82, -8;
	shl.b64 	%rd14, %rd91, 2;
	cvta.to.global.u64 	%rd15, %rd92;
	mov.u32 	%r8, %nctaid.x;
	mul.lo.s32 	%r3, %r1, %r8;
	cvt.u32.u64 	%r9, %rd91;
$L__BB4_3:
	and.b64  	%rd96, %rd91, -4294967296;
	setp.ne.s64 	%p3, %rd96, 0;
	@%p3 bra 	$L__BB4_5;
	cvt.u32.u64 	%r10, %rd200;
	div.u32 	%r11, %r10, %r9;
	mul.lo.s32 	%r12, %r11, %r9;
	sub.s32 	%r13, %r10, %r12;
	cvt.u64.u32 	%rd201, %r11;
	cvt.u64.u32 	%rd202, %r13;
	bra.uni 	$L__BB4_6;
$L__BB4_5:
	div.u64 	%rd201, %rd200, %rd91;
	mul.lo.s64 	%rd97, %rd201, %rd91;
	sub.s64 	%rd202, %rd200, %rd97;
$L__BB4_6:
	or.b64  	%rd98, %rd201, %rd88;
	and.b64  	%rd99, %rd98, -4294967296;
	setp.ne.s64 	%p4, %rd99, 0;
	@%p4 bra 	$L__BB4_8;
	cvt.u32.u64 	%r14, %rd88;
	cvt.u32.u64 	%r15, %rd201;
	div.u32 	%r16, %r15, %r14;
	mul.lo.s32 	%r17, %r16, %r14;
	sub.s32 	%r18, %r15, %r17;
	cvt.u64.u32 	%rd203, %r16;
	cvt.u64.u32 	%rd204, %r18;
	bra.uni 	$L__BB4_9;
$L__BB4_8:
	div.u64 	%rd203, %rd201, %rd88;
	mul.lo.s64 	%rd100, %rd203, %rd88;
	sub.s64 	%rd204, %rd201, %rd100;
$L__BB4_9:
	or.b64  	%rd101, %rd203, %rd87;
	and.b64  	%rd102, %rd101, -4294967296;
	setp.ne.s64 	%p5, %rd102, 0;
	@%p5 bra 	$L__BB4_11;
	cvt.u32.u64 	%r19, %rd87;
	cvt.u32.u64 	%r20, %rd203;
	rem.u32 	%r21, %r20, %r19;
	cvt.u64.u32 	%rd205, %r21;
	bra.uni 	$L__BB4_12;
$L__BB4_11:
	rem.u64 	%rd205, %rd203, %rd87;
$L__BB4_12:
	setp.lt.u64 	%p6, %rd82, 8;
	ld.global.u64 	%rd104, [%rd2];
	mul.lo.s64 	%rd105, %rd104, %rd205;
	ld.global.u64 	%rd106, [%rd2+8];
	mad.lo.s64 	%rd32, %rd106, %rd204, %rd105;
	mad.lo.s64 	%rd107, %rd205, %rd88, %rd204;
	mul.lo.s64 	%rd108, %rd91, %rd82;
	mad.lo.s64 	%rd109, %rd108, %rd107, %rd202;
	shl.b64 	%rd110, %rd109, 2;
	add.s64 	%rd212, %rd15, %rd110;
	mul.lo.s64 	%rd111, %rd202, %rd83;
	sub.s64 	%rd34, %rd111, %rd84;
	mov.b64 	%rd211, 0;
	@%p6 bra 	$L__BB4_31;
	mov.b64 	%rd207, 0;
	mov.u64 	%rd206, %rd13;
	mov.u64 	%rd208, %rd212;
$L__BB4_14:
	.pragma "nounroll";
	mad.lo.s64 	%rd38, %rd207, %rd85, %rd34;
	setp.ge.u64 	%p7, %rd38, %rd90;
	mov.f32 	%f46, 0f00000000;
	@%p7 bra 	$L__BB4_16;
	ld.global.u64 	%rd113, [%rd2+16];
	mad.lo.s64 	%rd114, %rd113, %rd38, %rd32;
	shl.b64 	%rd115, %rd114, 2;
	add.s64 	%rd116, %rd1, %rd115;
	ld.global.f32 	%f46, [%rd116];
$L__BB4_16:
	st.global.f32 	[%rd208], %f46;
	add.s64 	%rd39, %rd38, %rd85;
	setp.ge.u64 	%p8, %rd39, %rd90;
	mov.f32 	%f47, 0f00000000;
	@%p8 bra 	$L__BB4_18;
	ld.global.u64 	%rd117, [%rd2+16];
	mad.lo.s64 	%rd118, %rd117, %rd39, %rd32;
	shl.b64 	%rd119, %rd118, 2;
	add.s64 	%rd120, %rd1, %rd119;
	ld.global.f32 	%f47, [%rd120];
$L__BB4_18:
	add.s64 	%rd40, %rd208, %rd14;
	st.global.f32 	[%rd40], %f47;
	shl.b64 	%rd121, %rd91, 2;
	add.s64 	%rd41, %rd208, %rd121;
	add.s64 	%rd42, %rd39, %rd85;
	setp.ge.u64 	%p9, %rd42, %rd90;
	mov.f32 	%f48, 0f00000000;
	@%p9 bra 	$L__BB4_20;
	ld.global.u64 	%rd122, [%rd2+16];
	mad.lo.s64 	%rd123, %rd122, %rd42, %rd32;
	shl.b64 	%rd124, %rd123, 2;
	add.s64 	%rd125, %rd1, %rd124;
	ld.global.f32 	%f48, [%rd125];
$L__BB4_20:
	add.s64 	%rd43, %rd40, %rd14;
	st.global.f32 	[%rd43], %f48;
	shl.b64 	%rd126, %rd91, 2;
	add.s64 	%rd44, %rd41, %rd126;
	add.s64 	%rd45, %rd42, %rd85;
	setp.ge.u64 	%p10, %rd45, %rd90;
	mov.f32 	%f49, 0f00000000;
	@%p10 bra 	$L__BB4_22;
	ld.global.u64 	%rd127, [%rd2+16];
	mad.lo.s64 	%rd128, %rd127, %rd45, %rd32;
	shl.b64 	%rd129, %rd128, 2;
	add.s64 	%rd130, %rd1, %rd129;
	ld.global.f32 	%f49, [%rd130];
$L__BB4_22:
	add.s64 	%rd46, %rd43, %rd14;
	st.global.f32 	[%rd46], %f49;
	shl.b64 	%rd131, %rd91, 2;
	add.s64 	%rd47, %rd44, %rd131;
	add.s64 	%rd48, %rd45, %rd85;
	setp.ge.u64 	%p11, %rd48, %rd90;
	mov.f32 	%f50, 0f00000000;
	@%p11 bra 	$L__BB4_24;
	ld.global.u64 	%rd132, [%rd2+16];
	mad.lo.s64 	%rd133, %rd132, %rd48, %rd32;
	shl.b64 	%rd134, %rd133, 2;
	add.s64 	%rd135, %rd1, %rd134;
	ld.global.f32 	%f50, [%rd135];
$L__BB4_24:
	add.s64 	%rd49, %rd46, %rd14;
	st.global.f32 	[%rd49], %f50;
	shl.b64 	%rd136, %rd91, 2;
	add.s64 	%rd50, %rd47, %rd136;
	add.s64 	%rd51, %rd48, %rd85;
	setp.ge.u64 	%p12, %rd51, %rd90;
	mov.f32 	%f51, 0f00000000;
	@%p12 bra 	$L__BB4_26;
	ld.global.u64 	%rd137, [%rd2+16];
	mad.lo.s64 	%rd138, %rd137, %rd51, %rd32;
	shl.b64 	%rd139, %rd138, 2;
	add.s64 	%rd140, %rd1, %rd139;
	ld.global.f32 	%f51, [%rd140];
$L__BB4_26:
	add.s64 	%rd52, %rd49, %rd14;
	st.global.f32 	[%rd52], %f51;
	shl.b64 	%rd141, %rd91, 2;
	add.s64 	%rd53, %rd50, %rd141;
	add.s64 	%rd54, %rd51, %rd85;
	setp.ge.u64 	%p13, %rd54, %rd90;
	mov.f32 	%f52, 0f00000000;
	@%p13 bra 	$L__BB4_28;
	ld.global.u64 	%rd142, [%rd2+16];
	mad.lo.s64 	%rd143, %rd142, %rd54, %rd32;
	shl.b64 	%rd144, %rd143, 2;
	add.s64 	%rd145, %rd1, %rd144;
	ld.global.f32 	%f52, [%rd145];
$L__BB4_28:
	add.s64 	%rd55, %rd52, %rd14;
	st.global.f32 	[%rd55], %f52;
	shl.b64 	%rd146, %rd91, 2;
	add.s64 	%rd56, %rd53, %rd146;
	add.s64 	%rd57, %rd54, %rd85;
	setp.ge.u64 	%p14, %rd57, %rd90;
	mov.f32 	%f53, 0f00000000;
	@%p14 bra 	$L__BB4_30;
	ld.global.u64 	%rd147, [%rd2+16];
	mad.lo.s64 	%rd148, %rd147, %rd57, %rd32;
	shl.b64 	%rd149, %rd148, 2;
	add.s64 	%rd150, %rd1, %rd149;
	ld.global.f32 	%f53, [%rd150];
$L__BB4_30:
	add.s64 	%rd151, %rd55, %rd14;
	st.global.f32 	[%rd151], %f53;
	shl.b64 	%rd152, %rd91, 2;
	add.s64 	%rd153, %rd56, %rd152;
	add.s64 	%rd212, %rd153, %rd152;
	add.s64 	%rd207, %rd207, 8;
	add.s64 	%rd206, %rd206, -8;
	setp.ne.s64 	%p15, %rd206, 0;
	add.s64 	%rd208, %rd151, %rd14;
	mov.u64 	%rd211, %rd13;
	@%p15 bra 	$L__BB4_14;
$L__BB4_31:
	setp.eq.s64 	%p16, %rd11, 0;
	@%p16 bra 	$L__BB4_53;
	add.s64 	%rd154, %rd11, -1;
	setp.lt.u64 	%p17, %rd154, 3;
	@%p17 bra 	$L__BB4_42;
	mad.lo.s64 	%rd64, %rd211, %rd85, %rd34;
	setp.ge.u64 	%p18, %rd64, %rd90;
	mov.f32 	%f54, 0f00000000;
	@%p18 bra 	$L__BB4_35;
	ld.global.u64 	%rd155, [%rd2+16];
	mad.lo.s64 	%rd156, %rd155, %rd64, %rd32;
	shl.b64 	%rd157, %rd156, 2;
	add.s64 	%rd158, %rd1, %rd157;
	ld.global.f32 	%f54, [%rd158];
$L__BB4_35:
	st.global.f32 	[%rd212], %f54;
	add.s64 	%rd159, %rd211, 1;
	and.b64  	%rd160, %rd159, 4294967295;
	mad.lo.s64 	%rd65, %rd160, %rd85, %rd34;
	setp.ge.u64 	%p19, %rd65, %rd90;
	mov.f32 	%f55, 0f00000000;
	@%p19 bra 	$L__BB4_37;
	ld.global.u64 	%rd161, [%rd2+16];
	mad.lo.s64 	%rd162, %rd161, %rd65, %rd32;
	shl.b64 	%rd163, %rd162, 2;
	add.s64 	%rd164, %rd1, %rd163;
	ld.global.f32 	%f55, [%rd164];
$L__BB4_37:
	shl.b64 	%rd165, %rd91, 2;
	add.s64 	%rd66, %rd212, %rd165;
	st.global.f32 	[%rd66], %f55;
	add.s64 	%rd166, %rd211, 2;
	and.b64  	%rd167, %rd166, 4294967295;
	mad.lo.s64 	%rd67, %rd167, %rd85, %rd34;
	setp.ge.u64 	%p20, %rd67, %rd90;
	mov.f32 	%f56, 0f00000000;
	@%p20 bra 	$L__BB4_39;
	ld.global.u64 	%rd168, [%rd2+16];
	mad.lo.s64 	%rd169, %rd168, %rd67, %rd32;
	shl.b64 	%rd170, %rd169, 2;
	add.s64 	%rd171, %rd1, %rd170;
	ld.global.f32 	%f56, [%rd171];
$L__BB4_39:
	shl.b64 	%rd172, %rd91, 2;
	add.s64 	%rd68, %rd66, %rd172;
	st.global.f32 	[%rd68], %f56;
	add.s64 	%rd173, %rd211, 3;
	and.b64  	%rd174, %rd173, 4294967295;
	mad.lo.s64 	%rd69, %rd174, %rd85, %rd34;
	setp.ge.u64 	%p21, %rd69, %rd90;
	mov.f32 	%f57, 0f00000000;
	@%p21 bra 	$L__BB4_41;
	ld.global.u64 	%rd175, [%rd2+16];
	mad.lo.s64 	%rd176, %rd175, %rd69, %rd32;
	shl.b64 	%rd177, %rd176, 2;
	add.s64 	%rd178, %rd1, %rd177;
	ld.global.f32 	%f57, [%rd178];
$L__BB4_41:
	shl.b64 	%rd179, %rd91, 2;
	add.s64 	%rd180, %rd68, %rd179;
	st.global.f32 	[%rd180], %f57;
	add.s64 	%rd212, %rd180, %rd179;
	add.s64 	%rd181, %rd211, 4;
	and.b64  	%rd211, %rd181, 4294967295;
$L__BB4_42:
	setp.eq.s64 	%p22, %rd12, 0;
	@%p22 bra 	$L__BB4_53;
	setp.eq.s64 	%p23, %rd12, 1;
	@%p23 bra 	$L__BB4_49;
	mad.lo.s64 	%rd74, %rd211, %rd85, %rd34;
	setp.ge.u64 	%p24, %rd74, %rd90;
	mov.f32 	%f58, 0f00000000;
	@%p24 bra 	$L__BB4_46;
	ld.global.u64 	%rd182, [%rd2+16];
	mad.lo.s64 	%rd183, %rd182, %rd74, %rd32;
	shl.b64 	%rd184, %rd183, 2;
	add.s64 	%rd185, %rd1, %rd184;
	ld.global.f32 	%f58, [%rd185];
$L__BB4_46:
	st.global.f32 	[%rd212], %f58;
	add.s64 	%rd186, %rd211, 1;
	and.b64  	%rd187, %rd186, 4294967295;
	mad.lo.s64 	%rd75, %rd187, %rd85, %rd34;
	setp.ge.u64 	%p25, %rd75, %rd90;
	mov.f32 	%f59, 0f00000000;
	@%p25 bra 	$L__BB4_48;
	ld.global.u64 	%rd188, [%rd2+16];
	mad.lo.s64 	%rd189, %rd188, %rd75, %rd32;
	shl.b64 	%rd190, %rd189, 2;
	add.s64 	%rd191, %rd1, %rd190;
	ld.global.f32 	%f59, [%rd191];
$L__BB4_48:
	shl.b64 	%rd192, %rd91, 2;
	add.s64 	%rd193, %rd212, %rd192;
	st.global.f32 	[%rd193], %f59;
	add.s64 	%rd212, %rd193, %rd192;
	add.s64 	%rd194, %rd211, 2;
	and.b64  	%rd211, %rd194, 4294967295;
$L__BB4_49:
	and.b64  	%rd195, %rd82, 1;
	setp.eq.b64 	%p26, %rd195, 1;
	not.pred 	%p27, %p26;
	@%p27 bra 	$L__BB4_53;
	mad.lo.s64 	%rd80, %rd211, %rd85, %rd34;
	setp.ge.u64 	%p28, %rd80, %rd90;
	mov.f32 	%f60, 0f00000000;
	@%p28 bra 	$L__BB4_52;
	ld.global.u64 	%rd196, [%rd2+16];
	mad.lo.s64 	%rd197, %rd196, %rd80, %rd32;
	shl.b64 	%rd198, %rd197, 2;
	add.s64 	%rd199, %rd1, %rd198;
	ld.global.f32 	%f60, [%rd199];
$L__BB4_52:
	st.global.f32 	[%rd212], %f60;
$L__BB4_53:
	add.s32 	%r22, %r22, %r3;
	cvt.u64.u32 	%rd200, %r22;
	setp.gt.u64 	%p29, %rd9, %rd200;
	@%p29 bra 	$L__BB4_3;
$L__BB4_54:
	ret;

}
	// .globl	unfold_output_into_patches_f32
.visible .entry unfold_output_into_patches_f32(
	.param .align 8 .b8 unfold_output_into_patches_f32_param_0[80],
	.param .u64 .ptr .align 1 unfold_output_into_patches_f32_param_1,
	.param .u64 .ptr .align 1 unfold_output_into_patches_f32_param_2
)
{
	.reg .pred 	%p<54>;
	.reg .b32 	%r<65>;
	.reg .b32 	%f<36>;
	.reg .b64 	%rd<225>;

	ld.param.u64 	%rd116, [unfold_output_into_patches_f32_param_0+72];
	ld.param.u64 	%rd110, [unfold_output_into_patches_f32_param_0+24];
	ld.param.u64 	%rd109, [unfold_output_into_patches_f32_param_0+16];
	ld.param.u64 	%rd108, [unfold_output_into_patches_f32_param_0+8];
	ld.param.u64 	%rd107, [unfold_output_into_patches_f32_param_0];
	ld.param.u64 	%rd115, [unfold_output_into_patches_f32_param_0+64];
	ld.param.u64 	%rd114, [unfold_output_into_patches_f32_param_0+56];
	ld.param.u64 	%rd112, [unfold_output_into_patches_f32_param_0+40];
	ld.param.u64 	%rd118, [unfold_output_into_patches_f32_param_1];
	ld.param.u64 	%rd117, [unfold_output_into_patches_f32_param_2];
	cvta.to.global.u64 	%rd1, %rd118;
	mul.lo.s64 	%rd119, %rd112, %rd114;
	mul.lo.s64 	%rd9, %rd119, %rd115;
	mov.u32 	%r6, %ctaid.x;
	mov.u32 	%r1, %ntid.x;
	mov.u32 	%r7, %tid.x;
	mad.lo.s32 	%r64, %r6, %r1, %r7;
	cvt.u64.u32 	%rd199, %r64;
	setp.le.u64 	%p1, %rd9, %rd199;
	@%p1 bra 	$L__BB5_83;
	setp.eq.s64 	%p2, %rd107, 0;
	@%p2 bra 	$L__BB5_83;
	and.b64  	%rd11, %rd107, 3;
	shl.b64 	%rd12, %rd115, 2;
	cvta.to.global.u64 	%rd13, %rd117;
	mov.u32 	%r8, %nctaid.x;
	mul.lo.s32 	%r3, %r1, %r8;
	and.b64  	%rd120, %rd115, -4294967296;
	cvt.u32.u64 	%r9, %rd115;
$L__BB5_3:
	setp.ne.s64 	%p3, %rd120, 0;
	@%p3 bra 	$L__BB5_5;
	cvt.u32.u64 	%r10, %rd199;
	div.u32 	%r11, %r10, %r9;
	mul.lo.s32 	%r12, %r11, %r9;
	sub.s32 	%r13, %r10, %r12;
	cvt.u64.u32 	%rd200, %r11;
	cvt.u64.u32 	%rd201, %r13;
	bra.uni 	$L__BB5_6;
$L__BB5_5:
	div.u64 	%rd200, %rd199, %rd115;
	mul.lo.s64 	%rd121, %rd200, %rd115;
	sub.s64 	%rd201, %rd199, %rd121;
$L__BB5_6:
	or.b64  	%rd122, %rd200, %rd114;
	and.b64  	%rd123, %rd122, -4294967296;
	setp.ne.s64 	%p4, %rd123, 0;
	@%p4 bra 	$L__BB5_8;
	cvt.u32.u64 	%r14, %rd114;
	cvt.u32.u64 	%r15, %rd200;
	div.u32 	%r16, %r15, %r14;
	mul.lo.s32 	%r17, %r16, %r14;
	sub.s32 	%r18, %r15, %r17;
	cvt.u64.u32 	%rd202, %r16;
	cvt.u64.u32 	%rd203, %r18;
	bra.uni 	$L__BB5_9;
$L__BB5_8:
	div.u64 	%rd202, %rd200, %rd114;
	mul.lo.s64 	%rd124, %rd202, %rd114;
	sub.s64 	%rd203, %rd200, %rd124;
$L__BB5_9:
	or.b64  	%rd125, %rd202, %rd112;
	and.b64  	%rd126, %rd125, -4294967296;
	setp.ne.s64 	%p5, %rd126, 0;
	@%p5 bra 	$L__BB5_11;
	cvt.u32.u64 	%r19, %rd112;
	cvt.u32.u64 	%r20, %rd202;
	rem.u32 	%r21, %r20, %r19;
	cvt.u64.u32 	%rd204, %r21;
	bra.uni 	$L__BB5_12;
$L__BB5_11:
	rem.u64 	%rd204, %rd202, %rd112;
$L__BB5_12:
	setp.lt.u64 	%p6, %rd107, 4;
	mad.lo.s64 	%rd128, %rd204, %rd114, %rd203;
	mul.lo.s64 	%rd129, %rd115, %rd107;
	mad.lo.s64 	%rd130, %rd129, %rd128, %rd201;
	shl.b64 	%rd131, %rd130, 2;
	add.s64 	%rd218, %rd13, %rd131;
	add.s64 	%rd31, %rd201, %rd109;
	mul.lo.s64 	%rd32, %rd128, %rd116;
	mov.b64 	%rd217, 0;
	@%p6 bra 	$L__BB5_51;
	and.b64  	%rd206, %rd107, -4;
	mov.b64 	%rd205, 0;
	mov.u64 	%rd207, %rd205;
	mov.u64 	%rd208, %rd218;
$L__BB5_14:
	mul.lo.s64 	%rd38, %rd207, %rd110;
	sub.s64 	%rd39, %rd31, %rd38;
	or.b64  	%rd133, %rd39, %rd108;
	and.b64  	%rd134, %rd133, -4294967296;
	setp.ne.s64 	%p7, %rd134, 0;
	@%p7 bra 	$L__BB5_16;
	cvt.u32.u64 	%r22, %rd108;
	cvt.u32.u64 	%r23, %rd39;
	div.u32 	%r24, %r23, %r22;
	cvt.u64.u32 	%rd209, %r24;
	bra.uni 	$L__BB5_17;
$L__BB5_16:
	div.u64 	%rd209, %rd39, %rd108;
$L__BB5_17:
	setp.lt.u64 	%p8, %rd31, %rd205;
	mov.f32 	%f29, 0f00000000;
	@%p8 bra 	$L__BB5_23;
	or.b64  	%rd135, %rd39, %rd108;
	and.b64  	%rd136, %rd135, -4294967296;
	setp.ne.s64 	%p9, %rd136, 0;
	@%p9 bra 	$L__BB5_20;
	cvt.u32.u64 	%r25, %rd108;
	cvt.u32.u64 	%r26, %rd39;
	rem.u32 	%r27, %r26, %r25;
	cvt.u64.u32 	%rd210, %r27;
	bra.uni 	$L__BB5_21;
$L__BB5_20:
	rem.u64 	%rd210, %rd39, %rd108;
$L__BB5_21:
	setp.ne.s64 	%p10, %rd210, 0;
	setp.ge.u64 	%p11, %rd209, %rd116;
	or.pred  	%p12, %p11, %p10;
	@%p12 bra 	$L__BB5_23;
	add.s64 	%rd137, %rd32, %rd209;
	shl.b64 	%rd138, %rd137, 2;
	add.s64 	%rd139, %rd1, %rd138;
	ld.global.f32 	%f29, [%rd139];
$L__BB5_23:
	st.global.f32 	[%rd208], %f29;
	add.s64 	%rd46, %rd38, %rd110;
	sub.s64 	%rd47, %rd31, %rd46;
	or.b64  	%rd140, %rd47, %rd108;
	and.b64  	%rd141, %rd140, -4294967296;
	setp.ne.s64 	%p13, %rd141, 0;
	@%p13 bra 	$L__BB5_25;
	cvt.u32.u64 	%r28, %rd108;
	cvt.u32.u64 	%r29, %rd47;
	div.u32 	%r30, %r29, %r28;
	cvt.u64.u32 	%rd211, %r30;
	bra.uni 	$L__BB5_26;
$L__BB5_25:
	div.u64 	%rd211, %rd47, %rd108;
$L__BB5_26:
	add.s64 	%rd142, %rd110, %rd205;
	setp.lt.u64 	%p14, %rd31, %rd142;
	mov.f32 	%f30, 0f00000000;
	@%p14 bra 	$L__BB5_32;
	or.b64  	%rd143, %rd47, %rd108;
	and.b64  	%rd144, %rd143, -4294967296;
	setp.ne.s64 	%p15, %rd144, 0;
	@%p15 bra 	$L__BB5_29;
	cvt.u32.u64 	%r31, %rd108;
	cvt.u32.u64 	%r32, %rd47;
	rem.u32 	%r33, %r32, %r31;
	cvt.u64.u32 	%rd212, %r33;
	bra.uni 	$L__BB5_30;
$L__BB5_29:
	rem.u64 	%rd212, %rd47, %rd108;
$L__BB5_30:
	setp.ne.s64 	%p16, %rd212, 0;
	setp.ge.u64 	%p17, %rd211, %rd116;
	or.pred  	%p18, %p17, %p16;
	@%p18 bra 	$L__BB5_32;
	add.s64 	%rd145, %rd32, %rd211;
	shl.b64 	%rd146, %rd145, 2;
	add.s64 	%rd147, %rd1, %rd146;
	ld.global.f32 	%f30, [%rd147];
$L__BB5_32:
	add.s64 	%rd54, %rd208, %rd12;
	st.global.f32 	[%rd54], %f30;
	shl.b64 	%rd148, %rd115, 2;
	add.s64 	%rd55, %rd208, %rd148;
	add.s64 	%rd56, %rd46, %rd110;
	sub.s64 	%rd57, %rd31, %rd56;
	or.b64  	%rd149, %rd57, %rd108;
	and.b64  	%rd150, %rd149, -4294967296;
	setp.ne.s64 	%p19, %rd150, 0;
	@%p19 bra 	$L__BB5_34;
	cvt.u32.u64 	%r34, %rd108;
	cvt.u32.u64 	%r35, %rd57;
	div.u32 	%r36, %r35, %r34;
	cvt.u64.u32 	%rd213, %r36;
	bra.uni 	$L__BB5_35;
$L__BB5_34:
	div.u64 	%rd213, %rd57, %rd108;
$L__BB5_35:
	shl.b64 	%rd151, %rd110, 1;
	add.s64 	%rd152, %rd151, %rd205;
	setp.lt.u64 	%p20, %rd31, %rd152;
	mov.f32 	%f31, 0f00000000;
	@%p20 bra 	$L__BB5_41;
	or.b64  	%rd153, %rd57, %rd108;
	and.b64  	%rd154, %rd153, -4294967296;
	setp.ne.s64 	%p21, %rd154, 0;
	@%p21 bra 	$L__BB5_38;
	cvt.u32.u64 	%r37, %rd108;
	cvt.u32.u64 	%r38, %rd57;
	rem.u32 	%r39, %r38, %r37;
	cvt.u64.u32 	%rd214, %r39;
	bra.uni 	$L__BB5_39;
$L__BB5_38:
	rem.u64 	%rd214, %rd57, %rd108;
$L__BB5_39:
	setp.ne.s64 	%p22, %rd214, 0;
	setp.ge.u64 	%p23, %rd213, %rd116;
	or.pred  	%p24, %p23, %p22;
	@%p24 bra 	$L__BB5_41;
	add.s64 	%rd155, %rd32, %rd213;
	shl.b64 	%rd156, %rd155, 2;
	add.s64 	%rd157, %rd1, %rd156;
	ld.global.f32 	%f31, [%rd157];
$L__BB5_41:
	add.s64 	%rd64, %rd54, %rd12;
	st.global.f32 	[%rd64], %f31;
	shl.b64 	%rd158, %rd115, 2;
	add.s64 	%rd65, %rd55, %rd158;
	add.s64 	%rd159, %rd56, %rd110;
	sub.s64 	%rd66, %rd31, %rd159;
	or.b64  	%rd160, %rd66, %rd108;
	and.b64  	%rd161, %rd160, -4294967296;
	setp.ne.s64 	%p25, %rd161, 0;
	@%p25 bra 	$L__BB5_43;
	cvt.u32.u64 	%r40, %rd108;
	cvt.u32.u64 	%r41, %rd66;
	div.u32 	%r42, %r41, %r40;
	cvt.u64.u32 	%rd215, %r42;
	bra.uni 	$L__BB5_44;
$L__BB5_43:
	div.u64 	%rd215, %rd66, %rd108;
$L__BB5_44:
	mad.lo.s64 	%rd162, %rd110, 3, %rd205;
	setp.lt.u64 	%p26, %rd31, %rd162;
	mov.f32 	%f32, 0f00000000;
	@%p26 bra 	$L__BB5_50;
	or.b64  	%rd163, %rd66, %rd108;
	and.b64  	%rd164, %rd163, -4294967296;
	setp.ne.s64 	%p27, %rd164, 0;
	@%p27 bra 	$L__BB5_47;
	cvt.u32.u64 	%r43, %rd108;
	cvt.u32.u64 	%r44, %rd66;
	rem.u32 	%r45, %r44, %r43;
	cvt.u64.u32 	%rd216, %r45;
	bra.uni 	$L__BB5_48;
$L__BB5_47:
	rem.u64 	%rd216, %rd66, %rd108;
$L__BB5_48:
	setp.ne.s64 	%p28, %rd216, 0;
	setp.ge.u64 	%p29, %rd215, %rd116;
	or.pred  	%p30, %p29, %p28;
	@%p30 bra 	$L__BB5_50;
	add.s64 	%rd165, %rd32, %rd215;
	shl.b64 	%rd166, %rd165, 2;
	add.s64 	%rd167, %rd1, %rd166;
	ld.global.f32 	%f32, [%rd167];
$L__BB5_50:
	and.b64  	%rd217, %rd107, -4;
	add.s64 	%rd168, %rd64, %rd12;
	st.global.f32 	[%rd168], %f32;
	shl.b64 	%rd169, %rd115, 2;
	add.s64 	%rd170, %rd65, %rd169;
	add.s64 	%rd218, %rd170, %rd169;
	add.s64 	%rd207, %rd207, 4;
	add.s64 	%rd206, %rd206, -4;
	shl.b64 	%rd171, %rd110, 2;
	add.s64 	%rd205, %rd205, %rd171;
	setp.ne.s64 	%p31, %rd206, 0;
	add.s64 	%rd208, %rd168, %rd12;
	@%p31 bra 	$L__BB5_14;
$L__BB5_51:
	setp.eq.s64 	%p32, %rd11, 0;
	@%p32 bra 	$L__BB5_82;
	mul.lo.s64 	%rd81, %rd217, %rd110;
	sub.s64 	%rd82, %rd31, %rd81;
	or.b64  	%rd172, %rd82, %rd108;
	and.b64  	%rd173, %rd172, -4294967296;
	setp.ne.s64 	%p33, %rd173, 0;
	@%p33 bra 	$L__BB5_54;
	cvt.u32.u64 	%r46, %rd108;
	cvt.u32.u64 	%r47, %rd82;
	div.u32 	%r48, %r47, %r46;
	cvt.u64.u32 	%rd219, %r48;
	bra.uni 	$L__BB5_55;
$L__BB5_54:
	div.u64 	%rd219, %rd82, %rd108;
$L__BB5_55:
	setp.lt.u64 	%p34, %rd31, %rd81;
	mov.f32 	%f33, 0f00000000;
	@%p34 bra 	$L__BB5_61;
	or.b64  	%rd174, %rd82, %rd108;
	and.b64  	%rd175, %rd174, -4294967296;
	setp.ne.s64 	%p35, %rd175, 0;
	@%p35 bra 	$L__BB5_58;
	cvt.u32.u64 	%r49, %rd108;
	cvt.u32.u64 	%r50, %rd82;
	rem.u32 	%r51, %r50, %r49;
	cvt.u64.u32 	%rd220, %r51;
	bra.uni 	$L__BB5_59;
$L__BB5_58:
	rem.u64 	%rd220, %rd82, %rd108;
$L__BB5_59:
	setp.ne.s64 	%p36, %rd220, 0;
	setp.ge.u64 	%p37, %rd219, %rd116;
	or.pred  	%p38, %p37, %p36;
	@%p38 bra 	$L__BB5_61;
	add.s64 	%rd176, %rd32, %rd219;
	shl.b64 	%rd177, %rd176, 2;
	add.s64 	%rd178, %rd1, %rd177;
	ld.global.f32 	%f33, [%rd178];
$L__BB5_61:
	setp.eq.s64 	%p39, %rd11, 1;
	st.global.f32 	[%rd218], %f33;
	@%p39 bra 	$L__BB5_82;
	add.s64 	%rd179, %rd217, 1;
	and.b64  	%rd180, %rd179, 4294967295;
	mul.lo.s64 	%rd89, %rd180, %rd110;
	sub.s64 	%rd90, %rd31, %rd89;
	or.b64  	%rd181, %rd90, %rd108;
	and.b64  	%rd182, %rd181, -4294967296;
	setp.ne.s64 	%p40, %rd182, 0;
	@%p40 bra 	$L__BB5_64;
	cvt.u32.u64 	%r52, %rd108;
	cvt.u32.u64 	%r53, %rd90;
	div.u32 	%r54, %r53, %r52;
	cvt.u64.u32 	%rd221, %r54;
	bra.uni 	$L__BB5_65;
$L__BB5_64:
	div.u64 	%rd221, %rd90, %rd108;
$L__BB5_65:
	setp.lt.u64 	%p41, %rd31, %rd89;
	mov.f32 	%f34, 0f00000000;
	@%p41 bra 	$L__BB5_71;
	or.b64  	%rd183, %rd90, %rd108;
	and.b64  	%rd184, %rd183, -4294967296;
	setp.ne.s64 	%p42, %rd184, 0;
	@%p42 bra 	$L__BB5_68;
	cvt.u32.u64 	%r55, %rd108;
	cvt.u32.u64 	%r56, %rd90;
	rem.u32 	%r57, %r56, %r55;
	cvt.u64.u32 	%rd222, %r57;
	bra.uni 	$L__BB5_69;
$L__BB5_68:
	rem.u64 	%rd222, %rd90, %rd108;
$L__BB5_69:
	setp.ne.s64 	%p43, %rd222, 0;
	setp.ge.u64 	%p44, %rd221, %rd116;
	or.pred  	%p45, %p44, %p43;
	@%p45 bra 	$L__BB5_71;
	add.s64 	%rd185, %rd32, %rd221;
	shl.b64 	%rd186, %rd185, 2;
	add.s64 	%rd187, %rd1, %rd186;
	ld.global.f32 	%f34, [%rd187];
$L__BB5_71:
	shl.b64 	%rd188, %rd115, 2;
	add.s64 	%rd189, %rd218, %rd188;
	setp.eq.s64 	%p46, %rd11, 2;
	st.global.f32 	[%rd189], %f34;
	add.s64 	%rd97, %rd189, %rd188;
	@%p46 bra 	$L__BB5_82;
	add.s64 	%rd190, %rd217, 2;
	and.b64  	%rd191, %rd190, 4294967295;
	mul.lo.s64 	%rd98, %rd191, %rd110;
	sub.s64 	%rd99, %rd31, %rd98;
	or.b64  	%rd192, %rd99, %rd108;
	and.b64  	%rd193, %rd192, -4294967296;
	setp.ne.s64 	%p47, %rd193, 0;
	@%p47 bra 	$L__BB5_74;
	cvt.u32.u64 	%r58, %rd108;
	cvt.u32.u64 	%r59, %rd99;
	div.u32 	%r60, %r59, %r58;
	cvt.u64.u32 	%rd223, %r60;
	bra.uni 	$L__BB5_75;
$L__BB5_74:
	div.u64 	%rd223, %rd99, %rd108;
$L__BB5_75:
	setp.lt.u64 	%p48, %rd31, %rd98;
	mov.f32 	%f35, 0f00000000;
	@%p48 bra 	$L__BB5_81;
	@%p47 bra 	$L__BB5_78;
	cvt.u32.u64 	%r61, %rd108;
	cvt.u32.u64 	%r62, %rd99;
	rem.u32 	%r63, %r62, %r61;
	cvt.u64.u32 	%rd224, %r63;
	bra.uni 	$L__BB5_79;
$L__BB5_78:
	rem.u64 	%rd224, %rd99, %rd108;
$L__BB5_79:
	setp.ne.s64 	%p50, %rd224, 0;
	setp.ge.u64 	%p51, %rd223, %rd116;
	or.pred  	%p52, %p51, %p50;
	@%p52 bra 	$L__BB5_81;
	add.s64 	%rd196, %rd32, %rd223;
	shl.b64 	%rd197, %rd196, 2;
	add.s64 	%rd198, %rd1, %rd197;
	ld.global.f32 	%f35, [%rd198];
$L__BB5_81:
	st.global.f32 	[%rd97], %f35;
$L__BB5_82:
	add.s32 	%r64, %r64, %r3;
	cvt.u64.u32 	%rd199, %r64;
	setp.gt.u64 	%p53, %rd9, %rd199;
	@%p53 bra 	$L__BB5_3;
$L__BB5_83:
	ret;

}
	// .globl	transpose_filters_f32
.visible .entry transpose_filters_f32(
	.param .align 8 .b8 transpose_filters_f32_param_0[80],
	.param .u64 .ptr .align 1 transpose_filters_f32_param_1,
	.param .u64 .ptr .align 1 transpose_filters_f32_param_2,
	.param .u64 .ptr .align 1 transpose_filters_f32_param_3
)
{
	.reg .pred 	%p<9>;
	.reg .b32 	%r<34>;
	.reg .b32 	%f<2>;
	.reg .b64 	%rd<80>;

	ld.param.u64 	%rd1, [transpose_filters_f32_param_0];
	ld.param.u64 	%rd4, [transpose_filters_f32_param_0+56];
	ld.param.u64 	%rd2, [transpose_filters_f32_param_0+32];
	ld.param.u64 	%rd3, [transpose_filters_f32_param_0+48];
	ld.param.u64 	%rd39, [transpose_filters_f32_param_1];
	ld.param.u64 	%rd40, [transpose_filters_f32_param_2];
	ld.param.u64 	%rd41, [transpose_filters_f32_param_3];
	or.b64  	%rd42, %rd3, %rd2;
	and.b64  	%rd43, %rd42, -4294967296;
	setp.ne.s64 	%p1, %rd43, 0;
	@%p1 bra 	$L__BB6_2;
	cvt.u32.u64 	%r6, %rd2;
	cvt.u32.u64 	%r7, %rd3;
	div.u32 	%r8, %r7, %r6;
	cvt.u64.u32 	%rd70, %r8;
	bra.uni 	$L__BB6_3;
$L__BB6_2:
	div.u64 	%rd70, %rd3, %rd2;
$L__BB6_3:
	or.b64  	%rd44, %rd4, %rd2;
	and.b64  	%rd45, %rd44, -4294967296;
	setp.ne.s64 	%p2, %rd45, 0;
	@%p2 bra 	$L__BB6_5;
	cvt.u32.u64 	%r9, %rd2;
	cvt.u32.u64 	%r10, %rd4;
	div.u32 	%r11, %r10, %r9;
	cvt.u64.u32 	%rd71, %r11;
	bra.uni 	$L__BB6_6;
$L__BB6_5:
	div.u64 	%rd71, %rd4, %rd2;
$L__BB6_6:
	mul.lo.s64 	%rd46, %rd1, %rd4;
	mul.lo.s64 	%rd11, %rd46, %rd70;
	mov.u32 	%r12, %ctaid.x;
	mov.u32 	%r1, %ntid.x;
	mov.u32 	%r13, %tid.x;
	mad.lo.s32 	%r33, %r12, %r1, %r13;
	cvt.u64.u32 	%rd72, %r33;
	setp.le.u64 	%p3, %rd11, %rd72;
	@%p3 bra 	$L__BB6_21;
	cvta.to.global.u64 	%rd13, %rd40;
	mov.u32 	%r14, %nctaid.x;
	mul.lo.s32 	%r3, %r1, %r14;
	cvta.to.global.u64 	%rd14, %rd39;
	cvta.to.global.u64 	%rd15, %rd41;
	cvt.u32.u64 	%r15, %rd1;
$L__BB6_8:
	and.b64  	%rd47, %rd1, -4294967296;
	setp.ne.s64 	%p4, %rd47, 0;
	@%p4 bra 	$L__BB6_10;
	cvt.u32.u64 	%r16, %rd72;
	div.u32 	%r17, %r16, %r15;
	mul.lo.s32 	%r18, %r17, %r15;
	sub.s32 	%r19, %r16, %r18;
	cvt.u64.u32 	%rd73, %r17;
	cvt.u64.u32 	%rd74, %r19;
	bra.uni 	$L__BB6_11;
$L__BB6_10:
	div.u64 	%rd73, %rd72, %rd1;
	mul.lo.s64 	%rd48, %rd73, %rd1;
	sub.s64 	%rd74, %rd72, %rd48;
$L__BB6_11:
	or.b64  	%rd49, %rd73, %rd70;
	and.b64  	%rd50, %rd49, -4294967296;
	setp.ne.s64 	%p5, %rd50, 0;
	@%p5 bra 	$L__BB6_13;
	cvt.u32.u64 	%r20, %rd70;
	cvt.u32.u64 	%r21, %rd73;
	div.u32 	%r22, %r21, %r20;
	mul.lo.s32 	%r23, %r22, %r20;
	sub.s32 	%r24, %r21, %r23;
	cvt.u64.u32 	%rd75, %r22;
	cvt.u64.u32 	%rd76, %r24;
	bra.uni 	$L__BB6_14;
$L__BB6_13:
	div.u64 	%rd75, %rd73, %rd70;
	mul.lo.s64 	%rd51, %rd75, %rd70;
	sub.s64 	%rd76, %rd73, %rd51;
$L__BB6_14:
	or.b64  	%rd52, %rd75, %rd4;
	and.b64  	%rd53, %rd52, -4294967296;
	setp.ne.s64 	%p6, %rd53, 0;
	@%p6 bra 	$L__BB6_16;
	cvt.u32.u64 	%r25, %rd4;
	cvt.u32.u64 	%r26, %rd75;
	rem.u32 	%r27, %r26, %r25;
	cvt.u64.u32 	%rd77, %r27;
	bra.uni 	$L__BB6_17;
$L__BB6_16:
	rem.u64 	%rd77, %rd75, %rd4;
$L__BB6_17:
	or.b64  	%rd54, %rd77, %rd71;
	and.b64  	%rd55, %rd54, -4294967296;
	setp.ne.s64 	%p7, %rd55, 0;
	@%p7 bra 	$L__BB6_19;
	cvt.u32.u64 	%r28, %rd71;
	cvt.u32.u64 	%r29, %rd77;
	div.u32 	%r30, %r29, %r28;
	mul.lo.s32 	%r31, %r30, %r28;
	sub.s32 	%r32, %r29, %r31;
	cvt.u64.u32 	%rd78, %r30;
	cvt.u64.u32 	%rd79, %r32;
	bra.uni 	$L__BB6_20;
$L__BB6_19:
	div.u64 	%rd78, %rd77, %rd71;
	mul.lo.s64 	%rd56, %rd78, %rd71;
	sub.s64 	%rd79, %rd77, %rd56;
$L__BB6_20:
	ld.global.u64 	%rd57, [%rd13];
	mul.lo.s64 	%rd58, %rd57, %rd77;
	ld.global.u64 	%rd59, [%rd13+8];
	mad.lo.s64 	%rd60, %rd59, %rd76, %rd58;
	ld.global.u64 	%rd61, [%rd13+16];
	mad.lo.s64 	%rd62, %rd61, %rd74, %rd60;
	mad.lo.s64 	%rd63, %rd78, %rd70, %rd76;
	mad.lo.s64 	%rd64, %rd63, %rd71, %rd79;
	mad.lo.s64 	%rd65, %rd64, %rd1, %rd74;
	shl.b64 	%rd66, %rd65, 2;
	add.s64 	%rd67, %rd15, %rd66;
	shl.b64 	%rd68, %rd62, 2;
	add.s64 	%rd69, %rd14, %rd68;
	ld.global.f32 	%f1, [%rd69];
	st.global.f32 	[%rd67], %f1;
	add.s32 	%r33, %r33, %r3;
	cvt.u64.u32 	%rd72, %r33;
	setp.gt.u64 	%p8, %rd11, %rd72;
	@%p8 bra 	$L__BB6_8;
$L__BB6_21:
	ret;

}
	// .globl	sum_transposed_filters_f32
.visible .entry sum_transposed_filters_f32(
	.param .align 8 .b8 sum_transposed_filters_f32_param_0[80],
	.param .u64 .ptr .align 1 sum_transposed_filters_f32_param_1,
	.param .u64 .ptr .align 1 sum_transposed_filters_f32_param_2,
	.param .u64 .ptr .align 1 sum_transposed_filters_f32_param_3
)
{
	.reg .pred 	%p<19>;
	.reg .b32 	%r<50>;
	.reg .b32 	%f<30>;
	.reg .b64 	%rd<148>;

	ld.param.u64 	%rd74, [sum_transposed_filters_f32_param_0+48];
	ld.param.u64 	%rd73, [sum_transposed_filters_f32_param_0+40];
	ld.param.u64 	%rd68, [sum_transposed_filters_f32_param_0];
	ld.param.u64 	%rd75, [sum_transposed_filters_f32_param_0+56];
	ld.param.u64 	%rd72, [sum_transposed_filters_f32_param_0+32];
	ld.param.u64 	%rd78, [sum_transposed_filters_f32_param_1];
	ld.param.u64 	%rd79, [sum_transposed_filters_f32_param_2];
	ld.param.u64 	%rd80, [sum_transposed_filters_f32_param_3];
	cvta.to.global.u64 	%rd1, %rd79;
	cvta.to.global.u64 	%rd2, %rd80;
	or.b64  	%rd81, %rd75, %rd72;
	and.b64  	%rd82, %rd81, -4294967296;
	setp.ne.s64 	%p1, %rd82, 0;
	@%p1 bra 	$L__BB7_2;
	cvt.u32.u64 	%r8, %rd72;
	cvt.u32.u64 	%r9, %rd75;
	div.u32 	%r10, %r9, %r8;
	cvt.u64.u32 	%rd129, %r10;
	bra.uni 	$L__BB7_3;
$L__BB7_2:
	div.u64 	%rd129, %rd75, %rd72;
$L__BB7_3:
	or.b64  	%rd83, %rd74, %rd72;
	and.b64  	%rd84, %rd83, -4294967296;
	setp.ne.s64 	%p2, %rd84, 0;
	@%p2 bra 	$L__BB7_5;
	cvt.u32.u64 	%r11, %rd72;
	cvt.u32.u64 	%r12, %rd74;
	div.u32 	%r13, %r12, %r11;
	cvt.u64.u32 	%rd130, %r13;
	bra.uni 	$L__BB7_6;
$L__BB7_5:
	div.u64 	%rd130, %rd74, %rd72;
$L__BB7_6:
	mul.lo.s64 	%rd85, %rd68, %rd75;
	mul.lo.s64 	%rd14, %rd85, %rd130;
	mov.u32 	%r14, %ctaid.x;
	mov.u32 	%r1, %ntid.x;
	mov.u32 	%r15, %tid.x;
	mad.lo.s32 	%r49, %r14, %r1, %r15;
	cvt.u64.u32 	%rd137, %r49;
	setp.le.u64 	%p3, %rd14, %rd137;
	@%p3 bra 	$L__BB7_39;
	setp.eq.s64 	%p4, %rd73, 0;
	mov.u32 	%r16, %nctaid.x;
	mul.lo.s32 	%r3, %r1, %r16;
	@%p4 bra 	$L__BB7_11;
	cvta.to.global.u64 	%rd16, %rd78;
	and.b64  	%rd86, %rd68, -4294967296;
	cvt.u32.u64 	%r17, %rd68;
$L__BB7_9:
	setp.ne.s64 	%p5, %rd86, 0;
	@%p5 bra 	$L__BB7_21;
	cvt.u32.u64 	%r18, %rd137;
	div.u32 	%r19, %r18, %r17;
	mul.lo.s32 	%r20, %r19, %r17;
	sub.s32 	%r21, %r18, %r20;
	cvt.u64.u32 	%rd138, %r19;
	cvt.u64.u32 	%rd139, %r21;
	bra.uni 	$L__BB7_22;
$L__BB7_11:
	and.b64  	%rd114, %rd68, -4294967296;
	setp.ne.s64 	%p15, %rd114, 0;
	@%p15 bra 	$L__BB7_13;
	cvt.u32.u64 	%r35, %rd68;
	cvt.u32.u64 	%r36, %rd137;
	div.u32 	%r37, %r36, %r35;
	mul.lo.s32 	%r38, %r37, %r35;
	sub.s32 	%r39, %r36, %r38;
	cvt.u64.u32 	%rd132, %r37;
	cvt.u64.u32 	%rd133, %r39;
	bra.uni 	$L__BB7_14;
$L__BB7_13:
	div.u64 	%rd132, %rd137, %rd68;
	mul.lo.s64 	%rd115, %rd132, %rd68;
	sub.s64 	%rd133, %rd137, %rd115;
$L__BB7_14:
	or.b64  	%rd116, %rd132, %rd130;
	and.b64  	%rd117, %rd116, -4294967296;
	setp.ne.s64 	%p16, %rd117, 0;
	@%p16 bra 	$L__BB7_16;
	cvt.u32.u64 	%r40, %rd130;
	cvt.u32.u64 	%r41, %rd132;
	div.u32 	%r42, %r41, %r40;
	mul.lo.s32 	%r43, %r42, %r40;
	sub.s32 	%r44, %r41, %r43;
	cvt.u64.u32 	%rd134, %r42;
	cvt.u64.u32 	%rd135, %r44;
	bra.uni 	$L__BB7_17;
$L__BB7_16:
	div.u64 	%rd134, %rd132, %rd130;
	mul.lo.s64 	%rd118, %rd134, %rd130;
	sub.s64 	%rd135, %rd132, %rd118;
$L__BB7_17:
	or.b64  	%rd119, %rd134, %rd75;
	and.b64  	%rd120, %rd119, -4294967296;
	setp.ne.s64 	%p17, %rd120, 0;
	@%p17 bra 	$L__BB7_19;
	cvt.u32.u64 	%r45, %rd75;
	cvt.u32.u64 	%r46, %rd134;
	rem.u32 	%r47, %r46, %r45;
	cvt.u64.u32 	%rd136, %r47;
	bra.uni 	$L__BB7_20;
$L__BB7_19:
	rem.u64 	%rd136, %rd134, %rd75;
$L__BB7_20:
	ld.global.u64 	%rd121, [%rd2];
	mul.lo.s64 	%rd122, %rd121, %rd136;
	ld.global.u64 	%rd123, [%rd2+8];
	mad.lo.s64 	%rd124, %rd123, %rd135, %rd122;
	ld.global.u64 	%rd125, [%rd2+16];
	mad.lo.s64 	%rd126, %rd125, %rd133, %rd124;
	shl.b64 	%rd127, %rd126, 2;
	add.s64 	%rd128, %rd1, %rd127;
	ld.global.f32 	%f24, [%rd128];
	add.f32 	%f25, %f24, 0f00000000;
	st.global.f32 	[%rd128], %f25;
	add.s32 	%r49, %r49, %r3;
	cvt.u64.u32 	%rd137, %r49;
	setp.gt.u64 	%p18, %rd14, %rd137;
	@%p18 bra 	$L__BB7_11;
	bra.uni 	$L__BB7_39;
$L__BB7_21:
	div.u64 	%rd138, %rd137, %rd68;
	mul.lo.s64 	%rd87, %rd138, %rd68;
	sub.s64 	%rd139, %rd137, %rd87;
$L__BB7_22:
	or.b64  	%rd88, %rd138, %rd130;
	and.b64  	%rd89, %rd88, -4294967296;
	setp.ne.s64 	%p6, %rd89, 0;
	@%p6 bra 	$L__BB7_24;
	cvt.u32.u64 	%r22, %rd130;
	cvt.u32.u64 	%r23, %rd138;
	div.u32 	%r24, %r23, %r22;
	mul.lo.s32 	%r25, %r24, %r22;
	sub.s32 	%r26, %r23, %r25;
	cvt.u64.u32 	%rd140, %r24;
	cvt.u64.u32 	%rd141, %r26;
	bra.uni 	$L__BB7_25;
$L__BB7_24:
	div.u64 	%rd140, %rd138, %rd130;
	mul.lo.s64 	%rd90, %rd140, %rd130;
	sub.s64 	%rd141, %rd138, %rd90;
$L__BB7_25:
	or.b64  	%rd91, %rd140, %rd75;
	and.b64  	%rd92, %rd91, -4294967296;
	setp.ne.s64 	%p7, %rd92, 0;
	@%p7 bra 	$L__BB7_27;
	cvt.u32.u64 	%r27, %rd75;
	cvt.u32.u64 	%r28, %rd140;
	rem.u32 	%r29, %r28, %r27;
	cvt.u64.u32 	%rd142, %r29;
	bra.uni 	$L__BB7_28;
$L__BB7_27:
	rem.u64 	%rd142, %rd140, %rd75;
$L__BB7_28:
	or.b64  	%rd93, %rd142, %rd129;
	and.b64  	%rd94, %rd93, -4294967296;
	setp.ne.s64 	%p8, %rd94, 0;
	@%p8 bra 	$L__BB7_30;
	cvt.u32.u64 	%r30, %rd129;
	cvt.u32.u64 	%r31, %rd142;
	div.u32 	%r32, %r31, %r30;
	mul.lo.s32 	%r33, %r32, %r30;
	sub.s32 	%r34, %r31, %r33;
	cvt.u64.u32 	%rd143, %r32;
	cvt.u64.u32 	%rd144, %r34;
	bra.uni 	$L__BB7_31;
$L__BB7_30:
	div.u64 	%rd143, %rd142, %rd129;
	mul.lo.s64 	%rd95, %rd143, %rd129;
	sub.s64 	%rd144, %rd142, %rd95;
$L__BB7_31:
	setp.lt.u64 	%p9, %rd73, 4;
	ld.global.u64 	%rd96, [%rd2];
	mul.lo.s64 	%rd97, %rd96, %rd142;
	ld.global.u64 	%rd98, [%rd2+8];
	mad.lo.s64 	%rd99, %rd98, %rd141, %rd97;
	ld.global.u64 	%rd100, [%rd2+16];
	mad.lo.s64 	%rd57, %rd100, %rd139, %rd99;
	mad.lo.s64 	%rd101, %rd143, %rd130, %rd141;
	mad.lo.s64 	%rd102, %rd101, %rd129, %rd144;
	mad.lo.s64 	%rd103, %rd102, %rd68, %rd139;
	shl.b64 	%rd104, %rd103, 2;
	add.s64 	%rd147, %rd16, %rd104;
	mov.f32 	%f29, 0f00000000;
	@%p9 bra 	$L__BB7_34;
	and.b64  	%rd145, %rd73, -4;
	mov.f32 	%f29, 0f00000000;
$L__BB7_33:
	ld.global.f32 	%f12, [%rd147];
	add.f32 	%f13, %f29, %f12;
	shl.b64 	%rd105, %rd14, 2;
	add.s64 	%rd106, %rd147, %rd105;
	ld.global.f32 	%f14, [%rd106];
	add.f32 	%f15, %f13, %f14;
	add.s64 	%rd107, %rd106, %rd105;
	ld.global.f32 	%f16, [%rd107];
	add.f32 	%f17, %f15, %f16;
	add.s64 	%rd108, %rd107, %rd105;
	ld.global.f32 	%f18, [%rd108];
	add.f32 	%f29, %f17, %f18;
	add.s64 	%rd147, %rd108, %rd105;
	add.s64 	%rd145, %rd145, -4;
	setp.ne.s64 	%p10, %rd145, 0;
	@%p10 bra 	$L__BB7_33;
$L__BB7_34:
	and.b64  	%rd65, %rd73, 3;
	setp.eq.s64 	%p11, %rd65, 0;
	@%p11 bra 	$L__BB7_38;
	setp.eq.s64 	%p12, %rd65, 1;
	ld.global.f32 	%f19, [%rd147];
	add.f32 	%f29, %f29, %f19;
	@%p12 bra 	$L__BB7_38;
	shl.b64 	%rd109, %rd14, 2;
	add.s64 	%rd66, %rd147, %rd109;
	setp.eq.s64 	%p13, %rd65, 2;
	ld.global.f32 	%f20, [%rd66];
	add.f32 	%f29, %f29, %f20;
	@%p13 bra 	$L__BB7_38;
	shl.b64 	%rd110, %rd14, 2;
	add.s64 	%rd111, %rd66, %rd110;
	ld.global.f32 	%f21, [%rd111];
	add.f32 	%f29, %f29, %f21;
$L__BB7_38:
	shl.b64 	%rd112, %rd57, 2;
	add.s64 	%rd113, %rd1, %rd112;
	ld.global.f32 	%f22, [%rd113];
	add.f32 	%f23, %f29, %f22;
	st.global.f32 	[%rd113], %f23;
	add.s32 	%r49, %r49, %r3;
	cvt.u64.u32 	%rd137, %r49;
	setp.gt.u64 	%p14, %rd14, %rd137;
	@%p14 bra 	$L__BB7_9;
$L__BB7_39:
	ret;

}
	// .globl	unfold_input_into_patches_f64
.visible .entry unfold_input_into_patches_f64(
	.param .align 8 .b8 unfold_input_into_patches_f64_param_0[80],
	.param .u64 .ptr .align 1 unfold_input_into_patches_f64_param_1,
	.param .u64 .ptr .align 1 unfold_input_into_patches_f64_param_2,
	.param .u64 .ptr .align 1 unfold_input_into_patches_f64_param_3
)
{
	.reg .pred 	%p<30>;
	.reg .b32 	%r<23>;
	.reg .b64 	%rd<215>;
	.reg .b64 	%fd<61>;

	ld.param.u64 	%rd90, [unfold_input_into_patches_f64_param_0+64];
	ld.param.u64 	%rd85, [unfold_input_into_patches_f64_param_0+24];
	ld.param.u64 	%rd84, [unfold_input_into_patches_f64_param_0+16];
	ld.param.u64 	%rd83, [unfold_input_into_patches_f64_param_0+8];
	ld.param.u64 	%rd82, [unfold_input_into_patches_f64_param_0];
	ld.param.u64 	%rd91, [unfold_input_into_patches_f64_param_0+72];
	ld.param.u64 	%rd88, [unfold_input_into_patches_f64_param_0+48];
	ld.param.u64 	%rd87, [unfold_input_into_patches_f64_param_0+40];
	ld.param.u64 	%rd93, [unfold_input_into_patches_f64_param_1];
	ld.param.u64 	%rd94, [unfold_input_into_patches_f64_param_2];
	ld.param.u64 	%rd92, [unfold_input_into_patches_f64_param_3];
	cvta.to.global.u64 	%rd1, %rd93;
	cvta.to.global.u64 	%rd2, %rd94;
	mul.lo.s64 	%rd95, %rd87, %rd88;
	mul.lo.s64 	%rd9, %rd95, %rd91;
	mov.u32 	%r6, %ctaid.x;
	mov.u32 	%r1, %ntid.x;
	mov.u32 	%r7, %tid.x;
	mad.lo.s32 	%r22, %r6, %r1, %r7;
	cvt.u64.u32 	%rd200, %r22;
	setp.le.u64 	%p1, %rd9, %rd200;
	@%p1 bra 	$L__BB8_54;
	setp.eq.s64 	%p2, %rd82, 0;
	@%p2 bra 	$L__BB8_54;
	and.b64  	%rd11, %rd82, 7;
	and.b64  	%rd12, %rd82, 3;
	and.b64  	%rd13, %rd82, -8;
	shl.b64 	%rd14, %rd91, 3;
	cvta.to.global.u64 	%rd15, %rd92;
	mov.u32 	%r8, %nctaid.x;
	mul.lo.s32 	%r3, %r1, %r8;
	cvt.u32.u64 	%r9, %rd91;
$L__BB8_3:
	and.b64  	%rd96, %rd91, -4294967296;
	setp.ne.s64 	%p3, %rd96, 0;
	@%p3 bra 	$L__BB8_5;
	cvt.u32.u64 	%r10, %rd200;
	div.u32 	%r11, %r10, %r9;
	mul.lo.s32 	%r12, %r11, %r9;
	sub.s32 	%r13, %r10, %r12;
	cvt.u64.u32 	%rd201, %r11;
	cvt.u64.u32 	%rd202, %r13;
	bra.uni 	$L__BB8_6;
$L__BB8_5:
	div.u64 	%rd201, %rd200, %rd91;
	mul.lo.s64 	%rd97, %rd201, %rd91;
	sub.s64 	%rd202, %rd200, %rd97;
$L__BB8_6:
	or.b64  	%rd98, %rd201, %rd88;
	and.b64  	%rd99, %rd98, -4294967296;
	setp.ne.s64 	%p4, %rd99, 0;
	@%p4 bra 	$L__BB8_8;
	cvt.u32.u64 	%r14, %rd88;
	cvt.u32.u64 	%r15, %rd201;
	div.u32 	%r16, %r15, %r14;
	mul.lo.s32 	%r17, %r16, %r14;
	sub.s32 	%r18, %r15, %r17;
	cvt.u64.u32 	%rd203, %r16;
	cvt.u64.u32 	%rd204, %r18;
	bra.uni 	$L__BB8_9;
$L__BB8_8:
	div.u64 	%rd203, %rd201, %rd88;
	mul.lo.s64 	%rd100, %rd203, %rd88;
	sub.s64 	%rd204, %rd201, %rd100;
$L__BB8_9:
	or.b64  	%rd101, %rd203, %rd87;
	and.b64  	%rd102, %rd101, -4294967296;
	setp.ne.s64 	%p5, %rd102, 0;
	@%p5 bra 	$L__BB8_11;
	cvt.u32.u64 	%r19, %rd87;
	cvt.u32.u64 	%r20, %rd203;
	rem.u32 	%r21, %r20, %r19;
	cvt.u64.u32 	%rd205, %r21;
	bra.uni 	$L__BB8_12;
$L__BB8_11:
	rem.u64 	%rd205, %rd203, %rd87;
$L__BB8_12:
	setp.lt.u64 	%p6, %rd82, 8;
	ld.global.u64 	%rd104, [%rd2];
	mul.lo.s64 	%rd105, %rd104, %rd205;
	ld.global.u64 	%rd106, [%rd2+8];
	mad.lo.s64 	%rd32, %rd106, %rd204, %rd105;
	mad.lo.s64 	%rd107, %rd205, %rd88, %rd204;
	mul.lo.s64 	%rd108, %rd91, %rd82;
	mad.lo.s64 	%rd109, %rd108, %rd107, %rd202;
	shl.b64 	%rd110, %rd109, 3;
	add.s64 	%rd212, %rd15, %rd110;
	mul.lo.s64 	%rd111, %rd202, %rd83;
	sub.s64 	%rd34, %rd111, %rd84;
	mov.b64 	%rd211, 0;
	@%p6 bra 	$L__BB8_31;
	mov.b64 	%rd207, 0;
	mov.u64 	%rd206, %rd13;
	mov.u64 	%rd208, %rd212;
$L__BB8_14:
	.pragma "nounroll";
	mad.lo.s64 	%rd38, %rd207, %rd85, %rd34;
	setp.ge.u64 	%p7, %rd38, %rd90;
	mov.f64 	%fd46, 0d0000000000000000;
	@%p7 bra 	$L__BB8_16;
	ld.global.u64 	%rd113, [%rd2+16];
	mad.lo.s64 	%rd114, %rd113, %rd38, %rd32;
	shl.b64 	%rd115, %rd114, 3;
	add.s64 	%rd116, %rd1, %rd115;
	ld.global.f64 	%fd46, [%rd116];
$L__BB8_16:
	st.global.f64 	[%rd208], %fd46;
	add.s64 	%rd39, %rd38, %rd85;
	setp.ge.u64 	%p8, %rd39, %rd90;
	mov.f64 	%fd47, 0d0000000000000000;
	@%p8 bra 	$L__BB8_18;
	ld.global.u64 	%rd117, [%rd2+16];
	mad.lo.s64 	%rd118, %rd117, %rd39, %rd32;
	shl.b64 	%rd119, %rd118, 3;
	add.s64 	%rd120, %rd1, %rd119;
	ld.global.f64 	%fd47, [%rd120];
$L__BB8_18:
	add.s64 	%rd40, %rd208, %rd14;
	st.global.f64 	[%rd40], %fd47;
	shl.b64 	%rd121, %rd91, 3;
	add.s64 	%rd41, %rd208, %rd121;
	add.s64 	%rd42, %rd39, %rd85;
	setp.ge.u64 	%p9, %rd42, %rd90;
	mov.f64 	%fd48, 0d0000000000000000;
	@%p9 bra 	$L__BB8_20;
	ld.global.u64 	%rd122, [%rd2+16];
	mad.lo.s64 	%rd123, %rd122, %rd42, %rd32;
	shl.b64 	%rd124, %rd123, 3;
	add.s64 	%rd125, %rd1, %rd124;
	ld.global.f64 	%fd48, [%rd125];
$L__BB8_20:
	add.s64 	%rd43, %rd40, %rd14;
	st.global.f64 	[%rd43], %fd48;
	shl.b64 	%rd126, %rd91, 3;
	add.s64 	%rd44, %rd41, %rd126;
	add.s64 	%rd45, %rd42, %rd85;
	setp.ge.u64 	%p10, %rd45, %rd90;
	mov.f64 	%fd49, 0d0000000000000000;
	@%p10 bra 	$L__BB8_22;
	ld.global.u64 	%rd127, [%rd2+16];
	mad.lo.s64 	%rd128, %rd127, %rd45, %rd32;
	shl.b64 	%rd129, %rd128, 3;
	add.s64 	%rd130, %rd1, %rd129;
	ld.global.f64 	%fd49, [%rd130];
$L__BB8_22:
	add.s64 	%rd46, %rd43, %rd14;
	st.global.f64 	[%rd46], %fd49;
	shl.b64 	%rd131, %rd91, 3;
	add.s64 	%rd47, %rd44, %rd131;
	add.s64 	%rd48, %rd45, %rd85;
	setp.ge.u64 	%p11, %rd48, %rd90;
	mov.f64 	%fd50, 0d0000000000000000;
	@%p11 bra 	$L__BB8_24;
	ld.global.u64 	%rd132, [%rd2+16];
	mad.lo.s64 	%rd133, %rd132, %rd48, %rd32;
	shl.b64 	%rd134, %rd133, 3;
	add.s64 	%rd135, %rd1, %rd134;
	ld.global.f64 	%fd50, [%rd135];
$L__BB8_24:
	add.s64 	%rd49, %rd46, %rd14;
	st.global.f64 	[%rd49], %fd50;
	shl.b64 	%rd136, %rd91, 3;
	add.s64 	%rd50, %rd47, %rd136;
	add.s64 	%rd51, %rd48, %rd85;
	setp.ge.u64 	%p12, %rd51, %rd90;
	mov.f64 	%fd51, 0d0000000000000000;
	@%p12 bra 	$L__BB8_26;
	ld.global.u64 	%rd137, [%rd2+16];
	mad.lo.s64 	%rd138, %rd137, %rd51, %rd32;
	shl.b64 	%rd139, %rd138, 3;
	add.s64 	%rd140, %rd1, %rd139;
	ld.global.f64 	%fd51, [%rd140];
$L__BB8_26:
	add.s64 	%rd52, %rd49, %rd14;
	st.global.f64 	[%rd52], %fd51;
	shl.b64 	%rd141, %rd91, 3;
	add.s64 	%rd53, %rd50, %rd141;
	add.s64 	%rd54, %rd51, %rd85;
	setp.ge.u64 	%p13, %rd54, %rd90;
	mov.f64 	%fd52, 0d0000000000000000;
	@%p13 bra 	$L__BB8_28;
	ld.global.u64 	%rd142, [%rd2+16];
	mad.lo.s64 	%rd143, %rd142, %rd54, %rd32;
	shl.b64 	%rd144, %rd143, 3;
	add.s64 	%rd145, %rd1, %rd144;
	ld.global.f64 	%fd52, [%rd145];
$L__BB8_28:
	add.s64 	%rd55, %rd52, %rd14;
	st.global.f64 	[%rd55], %fd52;
	shl.b64 	%rd146, %rd91, 3;
	add.s64 	%rd56, %rd53, %rd146;
	add.s64 	%rd57, %rd54, %rd85;
	setp.ge.u64 	%p14, %rd57, %rd90;
	mov.f64 	%fd53, 0d0000000000000000;
	@%p14 bra 	$L__BB8_30;
	ld.global.u64 	%rd147, [%rd2+16];
	mad.lo.s64 	%rd148, %rd147, %rd57, %rd32;
	shl.b64 	%rd149, %rd148, 3;
	add.s64 	%rd150, %rd1, %rd149;
	ld.global.f64 	%fd53, [%rd150];
$L__BB8_30:
	add.s64 	%rd151, %rd55, %rd14;
	st.global.f64 	[%rd151], %fd53;
	shl.b64 	%rd152, %rd91, 3;
	add.s64 	%rd153, %rd56, %rd152;
	add.s64 	%rd212, %rd153, %rd152;
	add.s64 	%rd207, %rd207, 8;
	add.s64 	%rd206, %rd206, -8;
	setp.ne.s64 	%p15, %rd206, 0;
	add.s64 	%rd208, %rd151, %rd14;
	mov.u64 	%rd211, %rd13;
	@%p15 bra 	$L__BB8_14;
$L__BB8_31:
	setp.eq.s64 	%p16, %rd11, 0;
	@%p16 bra 	$L__BB8_53;
	add.s64 	%rd154, %rd11, -1;
	setp.lt.u64 	%p17, %rd154, 3;
	@%p17 bra 	$L__BB8_42;
	mad.lo.s64 	%rd64, %rd211, %rd85, %rd34;
	setp.ge.u64 	%p18, %rd64, %rd90;
	mov.f64 	%fd54, 0d0000000000000000;
	@%p18 bra 	$L__BB8_35;
	ld.global.u64 	%rd155, [%rd2+16];
	mad.lo.s64 	%rd156, %rd155, %rd64, %rd32;
	shl.b64 	%rd157, %rd156, 3;
	add.s64 	%rd158, %rd1, %rd157;
	ld.global.f64 	%fd54, [%rd158];
$L__BB8_35:
	st.global.f64 	[%rd212], %fd54;
	add.s64 	%rd159, %rd211, 1;
	and.b64  	%rd160, %rd159, 4294967295;
	mad.lo.s64 	%rd65, %rd160, %rd85, %rd34;
	setp.ge.u64 	%p19, %rd65, %rd90;
	mov.f64 	%fd55, 0d0000000000000000;
	@%p19 bra 	$L__BB8_37;
	ld.global.u64 	%rd161, [%rd2+16];
	mad.lo.s64 	%rd162, %rd161, %rd65, %rd32;
	shl.b64 	%rd163, %rd162, 3;
	add.s64 	%rd164, %rd1, %rd163;
	ld.global.f64 	%fd55, [%rd164];
$L__BB8_37:
	shl.b64 	%rd165, %rd91, 3;
	add.s64 	%rd66, %rd212, %rd165;
	st.global.f64 	[%rd66], %fd55;
	add.s64 	%rd166, %rd211, 2;
	and.b64  	%rd167, %rd166, 4294967295;
	mad.lo.s64 	%rd67, %rd167, %rd85, %rd34;
	setp.ge.u64 	%p20, %rd67, %rd90;
	mov.f64 	%fd56, 0d0000000000000000;
	@%p20 bra 	$L__BB8_39;
	ld.global.u64 	%rd168, [%rd2+16];
	mad.lo.s64 	%rd169, %rd168, %rd67, %rd32;
	shl.b64 	%rd170, %rd169, 3;
	add.s64 	%rd171, %rd1, %rd170;
	ld.global.f64 	%fd56, [%rd171];
$L__BB8_39:
	shl.b64 	%rd172, %rd91, 3;
	add.s64 	%rd68, %rd66, %rd172;
	st.global.f64 	[%rd68], %fd56;
	add.s64 	%rd173, %rd211, 3;
	and.b64  	%rd174, %rd173, 4294967295;
	mad.lo.s64 	%rd69, %rd174, %rd85, %rd34;
	setp.ge.u64 	%p21, %rd69, %rd90;
	mov.f64 	%fd57, 0d0000000000000000;
	@%p21 bra 	$L__BB8_41;
	ld.global.u64 	%rd175, [%rd2+16];
	mad.lo.s64 	%rd176, %rd175, %rd69, %rd32;
	shl.b64 	%rd177, %rd176, 3;
	add.s64 	%rd178, %rd1, %rd177;
	ld.global.f64 	%fd57, [%rd178];
$L__BB8_41:
	shl.b64 	%rd179, %rd91, 3;
	add.s64 	%rd180, %rd68, %rd179;
	st.global.f64 	[%rd180], %fd57;
	add.s64 	%rd212, %rd180, %rd179;
	add.s64 	%rd181, %rd211, 4;
	and.b64  	%rd211, %rd181, 4294967295;
$L__BB8_42:
	setp.eq.s64 	%p22, %rd12, 0;
	@%p22 bra 	$L__BB8_53;
	setp.eq.s64 	%p23, %rd12, 1;
	@%p23 bra 	$L__BB8_49;
	mad.lo.s64 	%rd74, %rd211, %rd85, %rd34;
	setp.ge.u64 	%p24, %rd74, %rd90;
	mov.f64 	%fd58, 0d0000000000000000;
	@%p24 bra 	$L__BB8_46;
	ld.global.u64 	%rd182, [%rd2+16];
	mad.lo.s64 	%rd183, %rd182, %rd74, %rd32;
	shl.b64 	%rd184, %rd183, 3;
	add.s64 	%rd185, %rd1, %rd184;
	ld.global.f64 	%fd58, [%rd185];
$L__BB8_46:
	st.global.f64 	[%rd212], %fd58;
	add.s64 	%rd186, %rd211, 1;
	and.b64  	%rd187, %rd186, 4294967295;
	mad.lo.s64 	%rd75, %rd187, %rd85, %rd34;
	setp.ge.u64 	%p25, %rd75, %rd90;
	mov.f64 	%fd59, 0d0000000000000000;
	@%p25 bra 	$L__BB8_48;
	ld.global.u64 	%rd188, [%rd2+16];
	mad.lo.s64 	%rd189, %rd188, %rd75, %rd32;
	shl.b64 	%rd190, %rd189, 3;
	add.s64 	%rd191, %rd1, %rd190;
	ld.global.f64 	%fd59, [%rd191];
$L__BB8_48:
	shl.b64 	%rd192, %rd91, 3;
	add.s64 	%rd193, %rd212, %rd192;
	st.global.f64 	[%rd193], %fd59;
	add.s64 	%rd212, %rd193, %rd192;
	add.s64 	%rd194, %rd211, 2;
	and.b64  	%rd211, %rd194, 4294967295;
$L__BB8_49:
	and.b64  	%rd195, %rd82, 1;
	setp.eq.b64 	%p26, %rd195, 1;
	not.pred 	%p27, %p26;
	@%p27 bra 	$L__BB8_53;
	mad.lo.s64 	%rd80, %rd211, %rd85, %rd34;
	setp.ge.u64 	%p28, %rd80, %rd90;
	mov.f64 	%fd60, 0d0000000000000000;
	@%p28 bra 	$L__BB8_52;
	ld.global.u64 	%rd196, [%rd2+16];
	mad.lo.s64 	%rd197, %rd196, %rd80, %rd32;
	shl.b64 	%rd198, %rd197, 3;
	add.s64 	%rd199, %rd1, %rd198;
	ld.global.f64 	%fd60, [%rd199];
$L__BB8_52:
	st.global.f64 	[%rd212], %fd60;
$L__BB8_53:
	add.s32 	%r22, %r22, %r3;
	cvt.u64.u32 	%rd200, %r22;
	setp.gt.u64 	%p29, %rd9, %rd200;
	@%p29 bra 	$L__BB8_3;
$L__BB8_54:
	ret;

}
	// .globl	unfold_output_into_patches_f64
.visible .entry unfold_output_into_patches_f64(
	.param .align 8 .b8 unfold_output_into_patches_f64_param_0[80],
	.param .u64 .ptr .align 1 unfold_output_into_patches_f64_param_1,
	.param .u64 .ptr .align 1 unfold_output_into_patches_f64_param_2
)
{
	.reg .pred 	%p<54>;
	.reg .b32 	%r<65>;
	.reg .b64 	%rd<225>;
	.reg .b64 	%fd<36>;

	ld.param.u64 	%rd116, [unfold_output_into_patches_f64_param_0+72];
	ld.param.u64 	%rd110, [unfold_output_into_patches_f64_param_0+24];
	ld.param.u64 	%rd109, [unfold_output_into_patches_f64_param_0+16];
	ld.param.u64 	%rd108, [unfold_output_into_patches_f64_param_0+8];
	ld.param.u64 	%rd107, [unfold_output_into_patches_f64_param_0];
	ld.param.u64 	%rd115, [unfold_output_into_patches_f64_param_0+64];
	ld.param.u64 	%rd114, [unfold_output_into_patches_f64_param_0+56];
	ld.param.u64 	%rd112, [unfold_output_into_patches_f64_param_0+40];
	ld.param.u64 	%rd118, [unfold_output_into_patches_f64_param_1];
	ld.param.u64 	%rd117, [unfold_output_into_patches_f64_param_2];
	cvta.to.global.u64 	%rd1, %rd118;
	mul.lo.s64 	%rd119, %rd112, %rd114;
	mul.lo.s64 	%rd9, %rd119, %rd115;
	mov.u32 	%r6, %ctaid.x;
	mov.u32 	%r1, %ntid.x;
	mov.u32 	%r7, %tid.x;
	mad.lo.s32 	%r64, %r6, %r1, %r7;
	cvt.u64.u32 	%rd199, %r64;
	setp.le.u64 	%p1, %rd9, %rd199;
	@%p1 bra 	$L__BB9_83;
	setp.eq.s64 	%p2, %rd107, 0;
	@%p2 bra 	$L__BB9_83;
	and.b64  	%rd11, %rd107, 3;
	shl.b64 	%rd12, %rd115, 3;
	cvta.to.global.u64 	%rd13, %rd117;
	mov.u32 	%r8, %nctaid.x;
	mul.lo.s32 	%r3, %r1, %r8;
	and.b64  	%rd120, %rd115, -4294967296;
	cvt.u32.u64 	%r9, %rd115;
$L__BB9_3:
	setp.ne.s64 	%p3, %rd120, 0;
	@%p3 bra 	$L__BB9_5;
	cvt.u32.u64 	%r10, %rd199;
	div.u32 	%r11, %r10, %r9;
	mul.lo.s32 	%r12, %r11, %r9;
	sub.s32 	%r13, %r10, %r12;
	cvt.u64.u32 	%rd200, %r11;
	cvt.u64.u32 	%rd201, %r13;
	bra.uni 	$L__BB9_6;
$L__BB9_5:
	div.u64 	%rd200, %rd199, %rd115;
	mul.lo.s64 	%rd121, %rd200, %rd115;
	sub.s64 	%rd201, %rd199, %rd121;
$L__BB9_6:
	or.b64  	%rd122, %rd200, %rd114;
	and.b64  	%rd123, %rd122, -4294967296;
	setp.ne.s64 	%p4, %rd123, 0;
	@%p4 bra 	$L__BB9_8;
	cvt.u32.u64 	%r14, %rd114;
	cvt.u32.u64 	%r15, %rd200;
	div.u32 	%r16, %r15, %r14;
	mul.lo.s32 	%r17, %r16, %r14;
	sub.s32 	%r18, %r15, %r17;
	cvt.u64.u32 	%rd202, %r16;
	cvt.u64.u32 	%rd203, %r18;
	bra.uni 	$L__BB9_9;
$L__BB9_8:
	div.u64 	%rd202, %rd200, %rd114;
	mul.lo.s64 	%rd124, %rd202, %rd114;
	sub.s64 	%rd203, %rd200, %rd124;
$L__BB9_9:
	or.b64  	%rd125, %rd202, %rd112;
	and.b64  	%rd126, %rd125, -4294967296;
	setp.ne.s64 	%p5, %rd126, 0;
	@%p5 bra 	$L__BB9_11;
	cvt.u32.u64 	%r19, %rd112;
	cvt.u32.u64 	%r20, %rd202;
	rem.u32 	%r21, %r20, %r19;
	cvt.u64.u32 	%rd204, %r21;
	bra.uni 	$L__BB9_12;
$L__BB9_11:
	rem.u64 	%rd204, %rd202, %rd112;
$L__BB9_12:
	setp.lt.u64 	%p6, %rd107, 4;
	mad.lo.s64 	%rd128, %rd204, %rd114, %rd203;
	mul.lo.s64 	%rd129, %rd115, %rd107;
	mad.lo.s64 	%rd130, %rd129, %rd128, %rd201;
	shl.b64 	%rd131, %rd130, 3;
	add.s64 	%rd218, %rd13, %rd131;
	add.s64 	%rd31, %rd201, %rd109;
	mul.lo.s64 	%rd32, %rd128, %rd116;
	mov.b64 	%rd217, 0;
	@%p6 bra 	$L__BB9_51;
	and.b64  	%rd206, %rd107, -4;
	mov.b64 	%rd205, 0;
	mov.u64 	%rd207, %rd205;
	mov.u64 	%rd208, %rd218;
$L__BB9_14:
	mul.lo.s64 	%rd38, %rd207, %rd110;
	sub.s64 	%rd39, %rd31, %rd38;
	or.b64  	%rd133, %rd39, %rd108;
	and.b64  	%rd134, %rd133, -4294967296;
	setp.ne.s64 	%p7, %rd134, 0;
	@%p7 bra 	$L__BB9_16;
	cvt.u32.u64 	%r22, %rd108;
	cvt.u32.u64 	%r23, %rd39;
	div.u32 	%r24, %r23, %r22;
	cvt.u64.u32 	%rd209, %r24;
	bra.uni 	$L__BB9_17;
$L__BB9_16:
	div.u64 	%rd209, %rd39, %rd108;
$L__BB9_17:
	setp.lt.u64 	%p8, %rd31, %rd205;
	mov.f64 	%fd29, 0d0000000000000000;
	@%p8 bra 	$L__BB9_23;
	or.b64  	%rd135, %rd39, %rd108;
	and.b64  	%rd136, %rd135, -4294967296;
	setp.ne.s64 	%p9, %rd136, 0;
	@%p9 bra 	$L__BB9_20;
	cvt.u32.u64 	%r25, %rd108;
	cvt.u32.u64 	%r26, %rd39;
	rem.u32 	%r27, %r26, %r25;
	cvt.u64.u32 	%rd210, %r27;
	bra.uni 	$L__BB9_21;
$L__BB9_20:
	rem.u64 	%rd210, %rd39, %rd108;
$L__BB9_21:
	setp.ne.s64 	%p10, %rd210, 0;
	setp.ge.u64 	%p11, %rd209, %rd116;
	or.pred  	%p12, %p11, %p10;
	@%p12 bra 	$L__BB9_23;
	add.s64 	%rd137, %rd32, %rd209;
	shl.b64 	%rd138, %rd137, 3;
	add.s64 	%rd139, %rd1, %rd138;
	ld.global.f64 	%fd29, [%rd139];
$L__BB9_23:
	st.global.f64 	[%rd208], %fd29;
	add.s64 	%rd46, %rd38, %rd110;
	sub.s64 	%rd47, %rd31, %rd46;
	or.b64  	%rd140, %rd47, %rd108;
	and.b64  	%rd141, %rd140, -4294967296;
	setp.ne.s64 	%p13, %rd141, 0;
	@%p13 bra 	$L__BB9_25;
	cvt.u32.u64 	%r28, %rd108;
	cvt.u32.u64 	%r29, %rd47;
	div.u32 	%r30, %r29, %r28;
	cvt.u64.u32 	%rd211, %r30;
	bra.uni 	$L__BB9_26;
$L__BB9_25:
	div.u64 	%rd211, %rd47, %rd108;
$L__BB9_26:
	add.s64 	%rd142, %rd110, %rd205;
	setp.lt.u64 	%p14, %rd31, %rd142;
	mov.f64 	%fd30, 0d0000000000000000;
	@%p14 bra 	$L__BB9_32;
	or.b64  	%rd143, %rd47, %rd108;
	and.b64  	%rd144, %rd143, -4294967296;
	setp.ne.s64 	%p15, %rd144, 0;
	@%p15 bra 	$L__BB9_29;
	cvt.u32.u64 	%r31, %rd108;
	cvt.u32.u64 	%r32, %rd47;
	rem.u32 	%r33, %r32, %r31;
	cvt.u64.u32 	%rd212, %r33;
	bra.uni 	$L__BB9_30;
$L__BB9_29:
	rem.u64 	%rd212, %rd47, %rd108;
$L__BB9_30:
	setp.ne.s64 	%p16, %rd212, 0;
	setp.ge.u64 	%p17, %rd211, %rd116;
	or.pred  	%p18, %p17, %p16;
	@%p18 bra 	$L__BB9_32;
	add.s64 	%rd145, %rd32, %rd211;
	shl.b64 	%rd146, %rd145, 3;
	add.s64 	%rd147, %rd1, %rd146;
	ld.global.f64 	%fd30, [%rd147];
$L__BB9_32:
	add.s64 	%rd54, %rd208, %rd12;
	st.global.f64 	[%rd54], %fd30;
	shl.b64 	%rd148, %rd115, 3;
	add.s64 	%rd55, %rd208, %rd148;
	add.s64 	%rd56, %rd46, %rd110;
	sub.s64 	%rd57, %rd31, %rd56;
	or.b64  	%rd149, %rd57, %rd108;
	and.b64  	%rd150, %rd149, -4294967296;
	setp.ne.s64 	%p19, %rd150, 0;
	@%p19 bra 	$L__BB9_34;
	cvt.u32.u64 	%r34, %rd108;
	cvt.u32.u64 	%r35, %rd57;
	div.u32 	%r36, %r35, %r34;
	cvt.u64.u32 	%rd213, %r36;
	bra.uni 	$L__BB9_35;
$L__BB9_34:
	div.u64 	%rd213, %rd57, %rd108;
$L__BB9_35:
	shl.b64 	%rd151, %rd110, 1;
	add.s64 	%rd152, %rd151, %rd205;
	setp.lt.u64 	%p20, %rd31, %rd152;
	mov.f64 	%fd31, 0d0000000000000000;
	@%p20 bra 	$L__BB9_41;
	or.b64  	%rd153, %rd57, %rd108;
	and.b64  	%rd154, %rd153, -4294967296;
	setp.ne.s64 	%p21, %rd154, 0;
	@%p21 bra 	$L__BB9_38;
	cvt.u32.u64 	%r37, %rd108;
	cvt.u32.u64 	%r38, %rd57;
	rem.u32 	%r39, %r38, %r37;
	cvt.u64.u32 	%rd214, %r39;
	bra.uni 	$L__BB9_39;
$L__BB9_38:
	rem.u64 	%rd214, %rd57, %rd108;
$L__BB9_39:
	setp.ne.s64 	%p22, %rd214, 0;
	setp.ge.u64 	%p23, %rd213, %rd116;
	or.pred  	%p24, %p23, %p22;
	@%p24 bra 	$L__BB9_41;
	add.s64 	%rd155, %rd32, %rd213;
	shl.b64 	%rd156, %rd155, 3;
	add.s64 	%rd157, %rd1, %rd156;
	ld.global.f64 	%fd31, [%rd157];
$L__BB9_41:
	add.s64 	%rd64, %rd54, %rd12;
	st.global.f64 	[%rd64], %fd31;
	shl.b64 	%rd158, %rd115, 3;
	add.s64 	%rd65, %rd55, %rd158;
	add.s64 	%rd159, %rd56, %rd110;
	sub.s64 	%rd66, %rd31, %rd159;
	or.b64  	%rd160, %rd66, %rd108;
	and.b64  	%rd161, %rd160, -4294967296;
	setp.ne.s64 	%p25, %rd161, 0;
	@%p25 bra 	$L__BB9_43;
	cvt.u32.u64 	%r40, %rd108;
	cvt.u32.u64 	%r41, %rd66;
	div.u32 	%r42, %r41, %r40;
	cvt.u64.u32 	%rd215, %r42;
	bra.uni 	$L__BB9_44;
$L__BB9_43:
	div.u64 	%rd215, %rd66, %rd108;
$L__BB9_44:
	mad.lo.s64 	%rd162, %rd110, 3, %rd205;
	setp.lt.u64 	%p26, %rd31, %rd162;
	mov.f64 	%fd32, 0d0000000000000000;
	@%p26 bra 	$L__BB9_50;
	or.b64  	%rd163, %rd66, %rd108;
	and.b64  	%rd164, %rd163, -4294967296;
	setp.ne.s64 	%p27, %rd164, 0;
	@%p27 bra 	$L__BB9_47;
	cvt.u32.u64 	%r43, %rd108;
	cvt.u32.u64 	%r44, %rd66;
	rem.u32 	%r45, %r44, %r43;
	cvt.u64.u32 	%rd216, %r45;
	bra.uni 	$L__BB9_48;
$L__BB9_47:
	rem.u64 	%rd216, %rd66, %rd108;
$L__BB9_48:
	setp.ne.s64 	%p28, %rd216, 0;
	setp.ge.u64 	%p29, %rd215, %rd116;
	or.pred  	%p30, %p29, %p28;
	@%p30 bra 	$L__BB9_50;
	add.s64 	%rd165, %rd32, %rd215;
	shl.b64 	%rd166, %rd165, 3;
	add.s64 	%rd167, %rd1, %rd166;
	ld.global.f64 	%fd32, [%rd167];
$L__BB9_50:
	and.b64  	%rd217, %rd107, -4;
	add.s64 	%rd168, %rd64, %rd12;
	st.global.f64 	[%rd168], %fd32;
	shl.b64 	%rd169, %rd115, 3;
	add.s64 	%rd170, %rd65, %rd169;
	add.s64 	%rd218, %rd170, %rd169;
	add.s64 	%rd207, %rd207, 4;
	add.s64 	%rd206, %rd206, -4;
	shl.b64 	%rd171, %rd110, 2;
	add.s64 	%rd205, %rd205, %rd171;
	setp.ne.s64 	%p31, %rd206, 0;
	add.s64 	%rd208, %rd168, %rd12;
	@%p31 bra 	$L__BB9_14;
$L__BB9_51:
	setp.eq.s64 	%p32, %rd11, 0;
	@%p32 bra 	$L__BB9_82;
	mul.lo.s64 	%rd81, %rd217, %rd110;
	sub.s64 	%rd82, %rd31, %rd81;
	or.b64  	%rd172, %rd82, %rd108;
	and.b64  	%rd173, %rd172, -4294967296;
	setp.ne.s64 	%p33, %rd173, 0;
	@%p33 bra 	$L__BB9_54;
	cvt.u32.u64 	%r46, %rd108;
	cvt.u32.u64 	%r47, %rd82;
	div.u32 	%r48, %r47, %r46;
	cvt.u64.u32 	%rd219, %r48;
	bra.uni 	$L__BB9_55;
$L__BB9_54:
	div.u64 	%rd219, %rd82, %rd108;
$L__BB9_55:
	setp.lt.u64 	%p34, %rd31, %rd81;
	mov.f64 	%fd33, 0d0000000000000000;
	@%p34 bra 	$L__BB9_61;
	or.b64  	%rd174, %rd82, %rd108;
	and.b64  	%rd175, %rd174, -4294967296;
	setp.ne.s64 	%p35, %rd175, 0;
	@%p35 bra 	$L__BB9_58;
	cvt.u32.u64 	%r49, %rd108;
	cvt.u32.u64 	%r50, %rd82;
	rem.u32 	%r51, %r50, %r49;
	cvt.u64.u32 	%rd220, %r51;
	bra.uni 	$L__BB9_59;
$L__BB9_58:
	rem.u64 	%rd220, %rd82, %rd108;
$L__BB9_59:
	setp.ne.s64 	%p36, %rd220, 0;
	setp.ge.u64 	%p37, %rd219, %rd116;
	or.pred  	%p38, %p37, %p36;
	@%p38 bra 	$L__BB9_61;
	add.s64 	%rd176, %rd32, %rd219;
	shl.b64 	%rd177, %rd176, 3;
	add.s64 	%rd178, %rd1, %rd177;
	ld.global.f64 	%fd33, [%rd178];
$L__BB9_61:
	setp.eq.s64 	%p39, %rd11, 1;
	st.global.f64 	[%rd218], %fd33;
	@%p39 bra 	$L__BB9_82;
	add.s64 	%rd179, %rd217, 1;
	and.b64  	%rd180, %rd179, 4294967295;
	mul.lo.s64 	%rd89, %rd180, %rd110;
	sub.s64 	%rd90, %rd31, %rd89;
	or.b64  	%rd181, %rd90, %rd108;
	and.b64  	%rd182, %rd181, -4294967296;
	setp.ne.s64 	%p40, %rd182, 0;
	@%p40 bra 	$L__BB9_64;
	cvt.u32.u64 	%r52, %rd108;
	cvt.u32.u64 	%r53, %rd90;
	div.u32 	%r54, %r53, %r52;
	cvt.u64.u32 	%rd221, %r54;
	bra.uni 	$L__BB9_65;
$L__BB9_64:
	div.u64 	%rd221, %rd90, %rd108;
$L__BB9_65:
	setp.lt.u64 	%p41, %rd31, %rd89;
	mov.f64 	%fd34, 0d0000000000000000;
	@%p41 bra 	$L__BB9_71;
	or.b64  	%rd183, %rd90, %rd108;
	and.b64  	%rd184, %rd183, -4294967296;
	setp.ne.s64 	%p42, %rd184, 0;
	@%p42 bra 	$L__BB9_68;
	cvt.u32.u64 	%r55, %rd108;
	cvt.u32.u64 	%r56, %rd90;
	rem.u32 	%r57, %r56, %r55;
	cvt.u64.u32 	%rd222, %r57;
	bra.uni 	$L__BB9_69;
$L__BB9_68:
	rem.u64 	%rd222, %rd90, %rd108;
$L__BB9_69:
	setp.ne.s64 	%p43, %rd222, 0;
	setp.ge.u64 	%p44, %rd221, %rd116;
	or.pred  	%p45, %p44, %p43;
	@%p45 bra 	$L__BB9_71;
	add.s64 	%rd185, %rd32, %rd221;
	shl.b64 	%rd186, %rd185, 3;
	add.s64 	%rd187, %rd1, %rd186;
	ld.global.f64 	%fd34, [%rd187];
$L__BB9_71:
	shl.b64 	%rd188, %rd115, 3;
	add.s64 	%rd189, %rd218, %rd188;
	setp.eq.s64 	%p46, %rd11, 2;
	st.global.f64 	[%rd189], %fd34;
	add.s64 	%rd97, %rd189, %rd188;
	@%p46 bra 	$L__BB9_82;
	add.s64 	%rd190, %rd217, 2;
	and.b64  	%rd191, %rd190, 4294967295;
	mul.lo.s64 	%rd98, %rd191, %rd110;
	sub.s64 	%rd99, %rd31, %rd98;
	or.b64  	%rd192, %rd99, %rd108;
	and.b64  	%rd193, %rd192, -4294967296;
	setp.ne.s64 	%p47, %rd193, 0;
	@%p47 bra 	$L__BB9_74;
	cvt.u32.u64 	%r58, %rd108;
	cvt.u32.u64 	%r59, %rd99;
	div.u32 	%r60, %r59, %r58;
	cvt.u64.u32 	%rd223, %r60;
	bra.uni 	$L__BB9_75;
$L__BB9_74:
	div.u64 	%rd223, %rd99, %rd108;
$L__BB9_75:
	setp.lt.u64 	%p48, %rd31, %rd98;
	mov.f64 	%fd35, 0d0000000000000000;
	@%p48 bra 	$L__BB9_81;
	@%p47 bra 	$L__BB9_78;
	cvt.u32.u64 	%r61, %rd108;
	cvt.u32.u64 	%r62, %rd99;
	rem.u32 	%r63, %r62, %r61;
	cvt.u64.u32 	%rd224, %r63;
	bra.uni 	$L__BB9_79;
$L__BB9_78:
	rem.u64 	%rd224, %rd99, %rd108;
$L__BB9_79:
	setp.ne.s64 	%p50, %rd224, 0;
	setp.ge.u64 	%p51, %rd223, %rd116;
	or.pred  	%p52, %p51, %p50;
	@%p52 bra 	$L__BB9_81;
	add.s64 	%rd196, %rd32, %rd223;
	shl.b64 	%rd197, %rd196, 3;
	add.s64 	%rd198, %rd1, %rd197;
	ld.global.f64 	%fd35, [%rd198];
$L__BB9_81:
	st.global.f64 	[%rd97], %fd35;
$L__BB9_82:
	add.s32 	%r64, %r64, %r3;
	cvt.u64.u32 	%rd199, %r64;
	setp.gt.u64 	%p53, %rd9, %rd199;
	@%p53 bra 	$L__BB9_3;
$L__BB9_83:
	ret;

}
	// .globl	transpose_filters_f64
.visible .entry transpose_filters_f64(
	.param .align 8 .b8 transpose_filters_f64_param_0[80],
	.param .u64 .ptr .align 1 transpose_filters_f64_param_1,
	.param .u64 .ptr .align 1 transpose_filters_f64_param_2,
	.param .u64 .ptr .align 1 transpose_filters_f64_param_3
)
{
	.reg .pred 	%p<9>;
	.reg .b32 	%r<34>;
	.reg .b64 	%rd<80>;
	.reg .b64 	%fd<2>;

	ld.param.u64 	%rd1, [transpose_filters_f64_param_0];
	ld.param.u64 	%rd4, [transpose_filters_f64_param_0+56];
	ld.param.u64 	%rd2, [transpose_filters_f64_param_0+32];
	ld.param.u64 	%rd3, [transpose_filters_f64_param_0+48];
	ld.param.u64 	%rd39, [transpose_filters_f64_param_1];
	ld.param.u64 	%rd40, [transpose_filters_f64_param_2];
	ld.param.u64 	%rd41, [transpose_filters_f64_param_3];
	or.b64  	%rd42, %rd3, %rd2;
	and.b64  	%rd43, %rd42, -4294967296;
	setp.ne.s64 	%p1, %rd43, 0;
	@%p1 bra 	$L__BB10_2;
	cvt.u32.u64 	%r6, %rd2;
	cvt.u32.u64 	%r7, %rd3;
	div.u32 	%r8, %r7, %r6;
	cvt.u64.u32 	%rd70, %r8;
	bra.uni 	$L__BB10_3;
$L__BB10_2:
	div.u64 	%rd70, %rd3, %rd2;
$L__BB10_3:
	or.b64  	%rd44, %rd4, %rd2;
	and.b64  	%rd45, %rd44, -4294967296;
	setp.ne.s64 	%p2, %rd45, 0;
	@%p2 bra 	$L__BB10_5;
	cvt.u32.u64 	%r9, %rd2;
	cvt.u32.u64 	%r10, %rd4;
	div.u32 	%r11, %r10, %r9;
	cvt.u64.u32 	%rd71, %r11;
	bra.uni 	$L__BB10_6;
$L__BB10_5:
	div.u64 	%rd71, %rd4, %rd2;
$L__BB10_6:
	mul.lo.s64 	%rd46, %rd1, %rd4;
	mul.lo.s64 	%rd11, %rd46, %rd70;
	mov.u32 	%r12, %ctaid.x;
	mov.u32 	%r1, %ntid.x;
	mov.u32 	%r13, %tid.x;
	mad.lo.s32 	%r33, %r12, %r1, %r13;
	cvt.u64.u32 	%rd72, %r33;
	setp.le.u64 	%p3, %rd11, %rd72;
	@%p3 bra 	$L__BB10_21;
	cvta.to.global.u64 	%rd13, %rd40;
	mov.u32 	%r14, %nctaid.x;
	mul.lo.s32 	%r3, %r1, %r14;
	cvta.to.global.u64 	%rd14, %rd39;
	cvta.to.global.u64 	%rd15, %rd41;
	cvt.u32.u64 	%r15, %rd1;
$L__BB10_8:
	and.b64  	%rd47, %rd1, -4294967296;
	setp.ne.s64 	%p4, %rd47, 0;
	@%p4 bra 	$L__BB10_10;
	cvt.u32.u64 	%r16, %rd72;
	div.u32 	%r17, %r16, %r15;
	mul.lo.s32 	%r18, %r17, %r15;
	sub.s32 	%r19, %r16, %r18;
	cvt.u64.u32 	%rd73, %r17;
	cvt.u64.u32 	%rd74, %r19;
	bra.uni 	$L__BB10_11;
$L__BB10_10:
	div.u64 	%rd73, %rd72, %rd1;
	mul.lo.s64 	%rd48, %rd73, %rd1;
	sub.s64 	%rd74, %rd72, %rd48;
$L__BB10_11:
	or.b64  	%rd49, %rd73, %rd70;
	and.b64  	%rd50, %rd49, -4294967296;
	setp.ne.s64 	%p5, %rd50, 0;
	@%p5 bra 	$L__BB10_13;
	cvt.u32.u64 	%r20, %rd70;
	cvt.u32.u64 	%r21, %rd73;
	div.u32 	%r22, %r21, %r20;
	mul.lo.s32 	%r23, %r22, %r20;
	sub.s32 	%r24, %r21, %r23;
	cvt.u64.u32 	%rd75, %r22;
	cvt.u64.u32 	%rd76, %r24;
	bra.uni 	$L__BB10_14;
$L__BB10_13:
	div.u64 	%rd75, %rd73, %rd70;
	mul.lo.s64 	%rd51, %rd75, %rd70;
	sub.s64 	%rd76, %rd73, %rd51;
$L__BB10_14:
	or.b64  	%rd52, %rd75, %rd4;
	and.b64  	%rd53, %rd52, -4294967296;
	setp.ne.s64 	%p6, %rd53, 0;
	@%p6 bra 	$L__BB10_16;
	cvt.u32.u64 	%r25, %rd4;
	cvt.u32.u64 	%r26, %rd75;
	rem.u32 	%r27, %r26, %r25;
	cvt.u64.u32 	%rd77, %r27;
	bra.uni 	$L__BB10_17;
$L__BB10_16:
	rem.u64 	%rd77, %rd75, %rd4;
$L__BB10_17:
	or.b64  	%rd54, %rd77, %rd71;
	and.b64  	%rd55, %rd54, -4294967296;
	setp.ne.s64 	%p7, %rd55, 0;
	@%p7 bra 	$L__BB10_19;
	cvt.u32.u64 	%r28, %rd71;
	cvt.u32.u64 	%r29, %rd77;
	div.u32 	%r30, %r29, %r28;
	mul.lo.s32 	%r31, %r30, %r28;
	sub.s32 	%r32, %r29, %r31;
	cvt.u64.u32 	%rd78, %r30;
	cvt.u64.u32 	%rd79, %r32;
	bra.uni 	$L__BB10_20;
$L__BB10_19:
	div.u64 	%rd78, %rd77, %rd71;
	mul.lo.s64 	%rd56, %rd78, %rd71;
	sub.s64 	%rd79, %rd77, %rd56;
$L__BB10_20:
	ld.global.u64 	%rd57, [%rd13];
	mul.lo.s64 	%rd58, %rd57, %rd77;
	ld.global.u64 	%rd59, [%rd13+8];
	mad.lo.s64 	%rd60, %rd59, %rd76, %rd58;
	ld.global.u64 	%rd61, [%rd13+16];
	mad.lo.s64 	%rd62, %rd61, %rd74, %rd60;
	mad.lo.s64 	%rd63, %rd78, %rd70, %rd76;
	mad.lo.s64 	%rd64, %rd63, %rd71, %rd79;
	mad.lo.s64 	%rd65, %rd64, %rd1, %rd74;
	shl.b64 	%rd66, %rd65, 3;
	add.s64 	%rd67, %rd15, %rd66;
	shl.b64 	%rd68, %rd62, 3;
	add.s64 	%rd69, %rd14, %rd68;
	ld.global.f64 	%fd1, [%rd69];
	st.global.f64 	[%rd67], %fd1;
	add.s32 	%r33, %r33, %r3;
	cvt.u64.u32 	%rd72, %r33;
	setp.gt.u64 	%p8, %rd11, %rd72;
	@%p8 bra 	$L__BB10_8;
$L__BB10_21:
	ret;

}
	// .globl	sum_transposed_filters_f64
.visible .entry sum_transposed_filters_f64(
	.param .align 8 .b8 sum_transposed_filters_f64_param_0[80],
	.param .u64 .ptr .align 1 sum_transposed_filters_f64_param_1,
	.param .u64 .ptr .align 1 sum_transposed_filters_f64_param_2,
	.param .u64 .ptr .align 1 sum_transposed_filters_f64_param_3
)
{
	.reg .pred 	%p<19>;
	.reg .b32 	%r<50>;
	.reg .b64 	%rd<150>;
	.reg .b64 	%fd<30>;

	ld.param.u64 	%rd73, [sum_transposed_filters_f64_param_0+48];
	ld.param.u64 	%rd72, [sum_transposed_filters_f64_param_0+40];
	ld.param.u64 	%rd67, [sum_transposed_filters_f64_param_0];
	ld.param.u64 	%rd74, [sum_transposed_filters_f64_param_0+56];
	ld.param.u64 	%rd71, [sum_transposed_filters_f64_param_0+32];
	ld.param.u64 	%rd77, [sum_transposed_filters_f64_param_1];
	ld.param.u64 	%rd78, [sum_transposed_filters_f64_param_2];
	ld.param.u64 	%rd79, [sum_transposed_filters_f64_param_3];
	cvta.to.global.u64 	%rd1, %rd78;
	cvta.to.global.u64 	%rd2, %rd79;
	or.b64  	%rd80, %rd74, %rd71;
	and.b64  	%rd81, %rd80, -4294967296;
	setp.ne.s64 	%p1, %rd81, 0;
	@%p1 bra 	$L__BB11_2;
	cvt.u32.u64 	%r8, %rd71;
	cvt.u32.u64 	%r9, %rd74;
	div.u32 	%r10, %r9, %r8;
	cvt.u64.u32 	%rd131, %r10;
	bra.uni 	$L__BB11_3;
$L__BB11_2:
	div.u64 	%rd131, %rd74, %rd71;
$L__BB11_3:
	or.b64  	%rd82, %rd73, %rd71;
	and.b64  	%rd83, %rd82, -4294967296;
	setp.ne.s64 	%p2, %rd83, 0;
	@%p2 bra 	$L__BB11_5;
	cvt.u32.u64 	%r11, %rd71;
	cvt.u32.u64 	%r12, %rd73;
	div.u32 	%r13, %r12, %r11;
	cvt.u64.u32 	%rd132, %r13;
	bra.uni 	$L__BB11_6;
$L__BB11_5:
	div.u64 	%rd132, %rd73, %rd71;
$L__BB11_6:
	mul.lo.s64 	%rd84, %rd67, %rd74;
	mul.lo.s64 	%rd14, %rd84, %rd132;
	mov.u32 	%r14, %ctaid.x;
	mov.u32 	%r1, %ntid.x;
	mov.u32 	%r15, %tid.x;
	mad.lo.s32 	%r49, %r14, %r1, %r15;
	cvt.u64.u32 	%rd139, %r49;
	setp.le.u64 	%p3, %rd14, %rd139;
	@%p3 bra 	$L__BB11_39;
	setp.eq.s64 	%p4, %rd72, 0;
	mov.u32 	%r16, %nctaid.x;
	mul.lo.s32 	%r3, %r1, %r16;
	@%p4 bra 	$L__BB11_11;
	cvta.to.global.u64 	%rd16, %rd77;
	and.b64  	%rd85, %rd67, -4294967296;
	cvt.u32.u64 	%r17, %rd67;
$L__BB11_9:
	setp.ne.s64 	%p5, %rd85, 0;
	@%p5 bra 	$L__BB11_21;
	cvt.u32.u64 	%r18, %rd139;
	div.u32 	%r19, %r18, %r17;
	mul.lo.s32 	%r20, %r19, %r17;
	sub.s32 	%r21, %r18, %r20;
	cvt.u64.u32 	%rd140, %r19;
	cvt.u64.u32 	%rd141, %r21;
	bra.uni 	$L__BB11_22;
$L__BB11_11:
	and.b64  	%rd116, %rd67, -4294967296;
	setp.ne.s64 	%p15, %rd116, 0;
	@%p15 bra 	$L__BB11_13;
	cvt.u32.u64 	%r35, %rd67;
	cvt.u32.u64 	%r36, %rd139;
	div.u32 	%r37, %r36, %r35;
	mul.lo.s32 	%r38, %r37, %r35;
	sub.s32 	%r39, %r36, %r38;
	cvt.u64.u32 	%rd134, %r37;
	cvt.u64.u32 	%rd135, %r39;
	bra.uni 	$L__BB11_14;
$L__BB11_13:
	div.u64 	%rd134, %rd139, %rd67;
	mul.lo.s64 	%rd117, %rd134, %rd67;
	sub.s64 	%rd135, %rd139, %rd117;
$L__BB11_14:
	or.b64  	%rd118, %rd134, %rd132;
	and.b64  	%rd119, %rd118, -4294967296;
	setp.ne.s64 	%p16, %rd119, 0;
	@%p16 bra 	$L__BB11_16;
	cvt.u32.u64 	%r40, %rd132;
	cvt.u32.u64 	%r41, %rd134;
	div.u32 	%r42, %r41, %r40;
	mul.lo.s32 	%r43, %r42, %r40;
	sub.s32 	%r44, %r41, %r43;
	cvt.u64.u32 	%rd136, %r42;
	cvt.u64.u32 	%rd137, %r44;
	bra.uni 	$L__BB11_17;
$L__BB11_16:
	div.u64 	%rd136, %rd134, %rd132;
	mul.lo.s64 	%rd120, %rd136, %rd132;
	sub.s64 	%rd137, %rd134, %rd120;
$L__BB11_17:
	or.b64  	%rd121, %rd136, %rd74;
	and.b64  	%rd122, %rd121, -4294967296;
	setp.ne.s64 	%p17, %rd122, 0;
	@%p17 bra 	$L__BB11_19;
	cvt.u32.u64 	%r45, %rd74;
	cvt.u32.u64 	%r46, %rd136;
	rem.u32 	%r47, %r46, %r45;
	cvt.u64.u32 	%rd138, %r47;
	bra.uni 	$L__BB11_20;
$L__BB11_19:
	rem.u64 	%rd138, %rd136, %rd74;
$L__BB11_20:
	ld.global.u64 	%rd123, [%rd2];
	mul.lo.s64 	%rd124, %rd123, %rd138;
	ld.global.u64 	%rd125, [%rd2+8];
	mad.lo.s64 	%rd126, %rd125, %rd137, %rd124;
	ld.global.u64 	%rd127, [%rd2+16];
	mad.lo.s64 	%rd128, %rd127, %rd135, %rd126;
	shl.b64 	%rd129, %rd128, 3;
	add.s64 	%rd130, %rd1, %rd129;
	ld.global.f64 	%fd24, [%rd130];
	add.f64 	%fd25, %fd24, 0d0000000000000000;
	st.global.f64 	[%rd130], %fd25;
	add.s32 	%r49, %r49, %r3;
	cvt.u64.u32 	%rd139, %r49;
	setp.gt.u64 	%p18, %rd14, %rd139;
	@%p18 bra 	$L__BB11_11;
	bra.uni 	$L__BB11_39;
$L__BB11_21:
	div.u64 	%rd140, %rd139, %rd67;
	mul.lo.s64 	%rd86, %rd140, %rd67;
	sub.s64 	%rd141, %rd139, %rd86;
$L__BB11_22:
	or.b64  	%rd87, %rd140, %rd132;
	and.b64  	%rd88, %rd87, -4294967296;
	setp.ne.s64 	%p6, %rd88, 0;
	@%p6 bra 	$L__BB11_24;
	cvt.u32.u64 	%r22, %rd132;
	cvt.u32.u64 	%r23, %rd140;
	div.u32 	%r24, %r23, %r22;
	mul.lo.s32 	%r25, %r24, %r22;
	sub.s32 	%r26, %r23, %r25;
	cvt.u64.u32 	%rd142, %r24;
	cvt.u64.u32 	%rd143, %r26;
	bra.uni 	$L__BB11_25;
$L__BB11_24:
	div.u64 	%rd142, %rd140, %rd132;
	mul.lo.s64 	%rd89, %rd142, %rd132;
	sub.s64 	%rd143, %rd140, %rd89;
$L__BB11_25:
	or.b64  	%rd90, %rd142, %rd74;
	and.b64  	%rd91, %rd90, -4294967296;
	setp.ne.s64 	%p7, %rd91, 0;
	@%p7 bra 	$L__BB11_27;
	cvt.u32.u64 	%r27, %rd74;
	cvt.u32.u64 	%r28, %rd142;
	rem.u32 	%r29, %r28, %r27;
	cvt.u64.u32 	%rd144, %r29;
	bra.uni 	$L__BB11_28;
$L__BB11_27:
	rem.u64 	%rd144, %rd142, %rd74;
$L__BB11_28:
	or.b64  	%rd92, %rd144, %rd131;
	and.b64  	%rd93, %rd92, -4294967296;
	setp.ne.s64 	%p8, %rd93, 0;
	@%p8 bra 	$L__BB11_30;
	cvt.u32.u64 	%r30, %rd131;
	cvt.u32.u64 	%r31, %rd144;
	div.u32 	%r32, %r31, %r30;
	mul.lo.s32 	%r33, %r32, %r30;
	sub.s32 	%r34, %r31, %r33;
	cvt.u64.u32 	%rd145, %r32;
	cvt.u64.u32 	%rd146, %r34;
	bra.uni 	$L__BB11_31;
$L__BB11_30:
	div.u64 	%rd145, %rd144, %rd131;
	mul.lo.s64 	%rd94, %rd145, %rd131;
	sub.s64 	%rd146, %rd144, %rd94;
$L__BB11_31:
	setp.lt.u64 	%p9, %rd72, 4;
	ld.global.u64 	%rd95, [%rd2];
	mul.lo.s64 	%rd96, %rd95, %rd144;
	ld.global.u64 	%rd97, [%rd2+8];
	mad.lo.s64 	%rd98, %rd97, %rd143, %rd96;
	ld.global.u64 	%rd99, [%rd2+16];
	mad.lo.s64 	%rd57, %rd99, %rd141, %rd98;
	mad.lo.s64 	%rd100, %rd145, %rd132, %rd143;
	mad.lo.s64 	%rd101, %rd100, %rd131, %rd146;
	mad.lo.s64 	%rd102, %rd101, %rd67, %rd141;
	shl.b64 	%rd103, %rd102, 3;
	add.s64 	%rd149, %rd16, %rd103;
	mov.f64 	%fd29, 0d0000000000000000;
	@%p9 bra 	$L__BB11_34;
	and.b64  	%rd147, %rd72, -4;
	mov.f64 	%fd29, 0d0000000000000000;
$L__BB11_33:
	ld.global.f64 	%fd12, [%rd149];
	add.f64 	%fd13, %fd29, %fd12;
	shl.b64 	%rd104, %rd14, 3;
	add.s64 	%rd105, %rd149, %rd104;
	ld.global.f64 	%fd14, [%rd105];
	add.f64 	%fd15, %fd13, %fd14;
	add.s64 	%rd106, %rd105, %rd104;
	ld.global.f64 	%fd16, [%rd106];
	add.f64 	%fd17, %fd15, %fd16;
	add.s64 	%rd107, %rd106, %rd104;
	ld.global.f64 	%fd18, [%rd107];
	add.f64 	%fd29, %fd17, %fd18;
	add.s64 	%rd149, %rd107, %rd104;
	add.s64 	%rd147, %rd147, -4;
	setp.ne.s64 	%p10, %rd147, 0;
	@%p10 bra 	$L__BB11_33;
$L__BB11_34:
	and.b64  	%rd108, %rd72, 3;
	setp.eq.s64 	%p11, %rd108, 0;
	@%p11 bra 	$L__BB11_38;
	and.b64  	%rd109, %rd72, 3;
	setp.eq.s64 	%p12, %rd109, 1;
	ld.global.f64 	%fd19, [%rd149];
	add.f64 	%fd29, %fd29, %fd19;
	@%p12 bra 	$L__BB11_38;
	shl.b64 	%rd110, %rd14, 3;
	add.s64 	%rd65, %rd149, %rd110;
	and.b64  	%rd111, %rd72, 3;
	setp.eq.s64 	%p13, %rd111, 2;
	ld.global.f64 	%fd20, [%rd65];
	add.f64 	%fd29, %fd29, %fd20;
	@%p13 bra 	$L__BB11_38;
	shl.b64 	%rd112, %rd14, 3;
	add.s64 	%rd113, %rd65, %rd112;
	ld.global.f64 	%fd21, [%rd113];
	add.f64 	%fd29, %fd29, %fd21;
$L__BB11_38:
	shl.b64 	%rd114, %rd57, 3;
	add.s64 	%rd115, %rd1, %rd114;
	ld.global.f64 	%fd22, [%rd115];
	add.f64 	%fd23, %fd29, %fd22;
	st.global.f64 	[%rd115], %fd23;
	add.s32 	%r49, %r49, %r3;
	cvt.u64.u32 	%rd139, %r49;
	setp.gt.u64 	%p14, %rd14, %rd139;
	@%p14 bra 	$L__BB11_9;
$L__BB11_39:
	ret;

}


// ===== COMPILED SASS (sm_100) =====

	.target	sm_100

	.elftype	@"ET_EXEC"


//--------------------- .note.nv.tkinfo           --------------------------
	.section	.note.nv.tkinfo,"",@"SHT_NOTE"
	.sectionflags	@"SHF_NOTE_NV_TKINFO"
	.tkinfo
        /*0018*/ 	.word	0x00000002
        /*0030*/ 	.string	""
        /*0030*/ 	.string	"ptxas"
        /*0030*/ 	.string	"Cuda compilation tools, release 13.0, V13.0.88"
        /*0030*/ 	.string	"Build cuda_13.0.r13.0/compiler.36424714_0"
        /*0030*/ 	.string	"-arch sm_100 -m 64 "



//--------------------- .note.nv.cuinfo           --------------------------
	.section	.note.nv.cuinfo,"",@"SHT_NOTE"
	.sectionflags	@"SHF_NOTE_NV_CUINFO"
        /*0018*/ 	.short	0x0002
        /*001a*/ 	.short	0x0064
        /*001c*/ 	.short	0x0082
	.zero		2


//--------------------- .nv.info                  --------------------------
	.section	.nv.info,"",@"SHT_CUDA_INFO"
	.align	4


	//----- nvinfo : EIATTR_REGCOUNT
	.align		4
        /*0000*/ 	.byte	0x04, 0x2f
        /*0002*/ 	.short	(.L_1 - .L_0)
	.align		4
.L_0:
        /*0004*/ 	.word	index@(unfold_input_into_patches_f16)
        /*0008*/ 	.word	0x00000020


	//----- nvinfo : EIATTR_FRAME_SIZE
	.align		4
.L_1:
        /*000c*/ 	.byte	0x04, 0x11
        /*000e*/ 	.short	(.L_3 - .L_2)
	.align		4
.L_2:
        /*0010*/ 	.word	index@($__internal_23_$__cuda_sm20_rem_u64)
        /*0014*/ 	.word	0x00000000


	//----- nvinfo : EIATTR_FRAME_SIZE
	.align		4
.L_3:
        /*0018*/ 	.byte	0x04, 0x11
        /*001a*/ 	.short	(.L_5 - .L_4)
	.align		4
.L_4:
        /*001c*/ 	.word	index@($__internal_22_$__cuda_sm20_div_u64)
        /*0020*/ 	.word	0x00000000


	//----- nvinfo : EIATTR_FRAME_SIZE
	.align		4
.L_5:
        /*0024*/ 	.byte	0x04, 0x11
        /*0026*/ 	.short	(.L_7 - .L_6)
	.align		4
.L_6:
        /*0028*/ 	.word	index@(unfold_input_into_patches_f16)
        /*002c*/ 	.word	0x00000000


	//----- nvinfo : EIATTR_REGCOUNT
	.align		4
.L_7:
        /*0030*/ 	.byte	0x04, 0x2f
        /*0032*/ 	.short	(.L_9 - .L_8)
	.align		4
.L_8:
        /*0034*/ 	.word	index@(unfold_output_into_patches_f16)
        /*0038*/ 	.word	0x0000002a


	//----- nvinfo : EIATTR_FRAME_SIZE
	.align		4
.L_9:
        /*003c*/ 	.byte	0x04, 0x11
        /*003e*/ 	.short	(.L_11 - .L_10)
	.align		4
.L_10:
        /*0040*/ 	.word	index@($__internal_21_$__cuda_sm20_rem_u64)
        /*0044*/ 	.word	0x00000000


	//----- nvinfo : EIATTR_FRAME_SIZE
	.align		4
.L_11:
        /*0048*/ 	.byte	0x04, 0x11
        /*004a*/ 	.short	(.L_13 - .L_12)
	.align		4
.L_12:
        /*004c*/ 	.word	index@($__internal_20_$__cuda_sm20_div_u64)
        /*0050*/ 	.word	0x00000000


	//----- nvinfo : EIATTR_FRAME_SIZE
	.align		4
.L_13:
        /*0054*/ 	.byte	0x04, 0x11
        /*0056*/ 	.short	(.L_15 - .L_14)
	.align		4
.L_14:
        /*0058*/ 	.word	index@(unfold_output_into_patches_f16)
        /*005c*/ 	.word	0x00000000


	//----- nvinfo : EIATTR_REGCOUNT
	.align		4
.L_15:
        /*0060*/ 	.byte	0x04, 0x2f
        /*0062*/ 	.short	(.L_17 - .L_16)
	.align		4
.L_16:
        /*0064*/ 	.word	index@(transpose_filters_f16)
        /*0068*/ 	.word	0x0000001e


	//----- nvinfo : EIATTR_FRAME_SIZE
	.align		4
.L_17:
        /*006c*/ 	.byte	0x04, 0x11
        /*006e*/ 	.short	(.L_19 - .L_18)
	.align		4
.L_18:
        /*0070*/ 	.word	index@($__internal_19_$__cuda_sm20_rem_u64)
        /*0074*/ 	.word	0x00000000


	//----- nvinfo : EIATTR_FRAME_SIZE
	.align		4
.L_19:
        /*0078*/ 	.byte	0x04, 0x11
        /*007a*/ 	.short	(.L_21 - .L_20)
	.align		4
.L_20:
        /*007c*/ 	.word	index@($__internal_18_$__cuda_sm20_div_u64)
        /*0080*/ 	.word	0x00000000


	//----- nvinfo : EIATTR_FRAME_SIZE
	.align		4
.L_21:
        /*0084*/ 	.byte	0x04, 0x11
        /*0086*/ 	.short	(.L_23 - .L_22)
	.align		4
.L_22:
        /*0088*/ 	.word	index@(transpose_filters_f16)
        /*008c*/ 	.word	0x00000000


	//----- nvinfo : EIATTR_REGCOUNT
	.align		4
.L_23:
        /*0090*/ 	.byte	0x04, 0x2f
        /*0092*/ 	.short	(.L_25 - .L_24)
	.align		4
.L_24:
        /*0094*/ 	.word	index@(sum_transposed_filters_f16)
        /*0098*/ 	.word	0x00000020


	//----- nvinfo : EIATTR_FRAME_SIZE
	.align		4
.L_25:
        /*009c*/ 	.byte	0x04, 0x11
        /*009e*/ 	.short	(.L_27 - .L_26)
	.align		4
.L_26:
        /*00a0*/ 	.word	index@($__internal_17_$__cuda_sm20_rem_u64)
        /*00a4*/ 	.word	0x00000000


	//----- nvinfo : EIATTR_FRAME_SIZE
	.align		4
.L_27:
        /*00a8*/ 	.byte	0x04, 0x11
        /*00aa*/ 	.short	(.L_29 - .L_28)
	.align		4
.L_28:
        /*00ac*/ 	.word	index@($__internal_16_$__cuda_sm20_div_u64)
        /*00b0*/ 	.word	0x00000000


	//----- nvinfo : EIATTR_FRAME_SIZE
	.align		4
.L_29:
        /*00b4*/ 	.byte	0x04, 0x11
        /*00b6*/ 	.short	(.L_31 - .L_30)
	.align		4
.L_30:
        /*00b8*/ 	.word	index@(sum_transposed_filters_f16)
        /*00bc*/ 	.word	0x00000000


	//----- nvinfo : EIATTR_REGCOUNT
	.align		4
.L_31:
        /*00c0*/ 	.byte	0x04, 0x2f
        /*00c2*/ 	.short	(.L_33 - .L_32)
	.align		4
.L_32:
        /*00c4*/ 	.word	index@(unfold_input_into_patches_f32)
        /*00c8*/ 	.word	0x00000020


	//----- nvinfo : EIATTR_FRAME_SIZE
	.align		4
.L_33:
        /*00cc*/ 	.byte	0x04, 0x11
        /*00ce*/ 	.short	(.L_35 - .L_34)
	.align		4
.L_34:
        /*00d0*/ 	.word	index@($__internal_15_$__cuda_sm20_rem_u64)
        /*00d4*/ 	.word	0x00000000


	//----- nvinfo : EIATTR_FRAME_SIZE
	.align		4
.L_35:
        /*00d8*/ 	.byte	0x04, 0x11
        /*00da*/ 	.short	(.L_37 - .L_36)
	.align		4
.L_36:
        /*00dc*/ 	.word	index@($__internal_14_$__cuda_sm20_div_u64)
        /*00e0*/ 	.word	0x00000000


	//----- nvinfo : EIATTR_FRAME_SIZE
	.align		4
.L_37:
        /*00e4*/ 	.byte	0x04, 0x11
        /*00e6*/ 	.short	(.L_39 - .L_38)
	.align		4
.L_38:
        /*00e8*/ 	.word	index@(unfold_input_into_patches_f32)
        /*00ec*/ 	.word	0x00000000


	//----- nvinfo : EIATTR_REGCOUNT
	.align		4
.L_39:
        /*00f0*/ 	.byte	0x04, 0x2f
        /*00f2*/ 	.short	(.L_41 - .L_40)
	.align		4
.L_40:
        /*00f4*/ 	.word	index@(unfold_output_into_patches_f32)
        /*00f8*/ 	.word	0x0000002c


	//----- nvinfo : EIATTR_FRAME_SIZE
	.align		4
.L_41:
        /*00fc*/ 	.byte	0x04, 0x11
        /*00fe*/ 	.short	(.L_43 - .L_42)
	.align		4
.L_42:
        /*0100*/ 	.word	index@($__internal_13_$__cuda_sm20_rem_u64)
        /*0104*/ 	.word	0x00000000


	//----- nvinfo : EIATTR_FRAME_SIZE
	.align		4
.L_43:
        /*0108*/ 	.byte	0x04, 0x11
        /*010a*/ 	.short	(.L_45 - .L_44)
	.align		4
.L_44:
        /*010c*/ 	.word	index@($__internal_12_$__cuda_sm20_div_u64)
        /*0110*/ 	.word	0x00000000


	//----- nvinfo : EIATTR_FRAME_SIZE
	.align		4
.L_45:
        /*0114*/ 	.byte	0x04, 0x11
        /*0116*/ 	.short	(.L_47 - .L_46)
	.align		4
.L_46:
        /*0118*/ 	.word	index@(unfold_output_into_patches_f32)
        /*011c*/ 	.word	0x00000000


	//----- nvinfo : EIATTR_REGCOUNT
	.align		4
.L_47:
        /*0120*/ 	.byte	0x04, 0x2f
        /*0122*/ 	.short	(.L_49 - .L_48)
	.align		4
.L_48:
        /*0124*/ 	.word	index@(transpose_filters_f32)
        /*0128*/ 	.word	0x0000001e


	//----- nvinfo : EIATTR_FRAME_SIZE
	.align		4
.L_49:
        /*012c*/ 	.byte	0x04, 0x11
        /*012e*/ 	.short	(.L_51 - .L_50)
	.align		4
.L_50:
        /*0130*/ 	.word	index@($__internal_11_$__cuda_sm20_rem_u64)
        /*0134*/ 	.word	0x00000000


	//----- nvinfo : EIATTR_FRAME_SIZE
	.align		4
.L_51:
        /*0138*/ 	.byte	0x04, 0x11
        /*013a*/ 	.short	(.L_53 - .L_52)
	.align		4
.L_52:
        /*013c*/ 	.word	index@($__internal_10_$__cuda_sm20_div_u64)
        /*0140*/ 	.word	0x00000000


	//----- nvinfo : EIATTR_FRAME_SIZE
	.align		4
.L_53:
        /*0144*/ 	.byte	0x04, 0x11
        /*0146*/ 	.short	(.L_55 - .L_54)
	.align		4
.L_54:
        /*0148*/ 	.word	index@(transpose_filters_f32)
        /*014c*/ 	.word	0x00000000


	//----- nvinfo : EIATTR_REGCOUNT
	.align		4
.L_55:
        /*0150*/ 	.byte	0x04, 0x2f
        /*0152*/ 	.short	(.L_57 - .L_56)
	.align		4
.L_56:
        /*0154*/ 	.word	index@(sum_transposed_filters_f32)
        /*0158*/ 	.word	0x00000020


	//----- nvinfo : EIATTR_FRAME_SIZE
	.align		4
.L_57:
        /*015c*/ 	.byte	0x04, 0x11
        /*015e*/ 	.short	(.L_59 - .L_58)
	.align		4
.L_58:
        /*0160*/ 	.word	index@($__internal_9_$__cuda_sm20_rem_u64)
        /*0164*/ 	.word	0x00000000


	//----- nvinfo : EIATTR_FRAME_SIZE
	.align		4
.L_59:
        /*0168*/ 	.byte	0x04, 0x11
        /*016a*/ 	.short	(.L_61 - .L_60)
	.align		4
.L_60:
        /*016c*/ 	.word	index@($__internal_8_$__cuda_sm20_div_u64)
        /*0170*/ 	.word	0x00000000


	//----- nvinfo : EIATTR_FRAME_SIZE
	.align		4
.L_61:
        /*0174*/ 	.byte	0x04, 0x11
        /*0176*/ 	.short	(.L_63 - .L_62)
	.align		4
.L_62:
        /*0178*/ 	.word	index@(sum_transposed_filters_f32)
        /*017c*/ 	.word	0x00000000


	//----- nvinfo : EIATTR_REGCOUNT
	.align		4
.L_63:
        /*0180*/ 	.byte	0x04, 0x2f
        /*0182*/ 	.short	(.L_65 - .L_64)
	.align		4
.L_64:
        /*0184*/ 	.word	index@(unfold_input_into_patches_f64)
        /*0188*/ 	.word	0x00000020


	//----- nvinfo : EIATTR_FRAME_SIZE
	.align		4
.L_65:
        /*018c*/ 	.byte	0x04, 0x11
        /*018e*/ 	.short	(.L_67 - .L_66)
	.align		4
.L_66:
        /*0190*/ 	.word	index@($__internal_7_$__cuda_sm20_rem_u64)
        /*0194*/ 	.word	0x00000000


	//----- nvinfo : EIATTR_FRAME_SIZE
	.align		4
.L_67:
        /*0198*/ 	.byte	0x04, 0x11
        /*019a*/ 	.short	(.L_69 - .L_68)
	.align		4
.L_68:
        /*019c*/ 	.word	index@($__internal_6_$__cuda_sm20_div_u64)
        /*01a0*/ 	.word	0x00000000


	//----- nvinfo : EIATTR_FRAME_SIZE
	.align		4
.L_69:
        /*01a4*/ 	.byte	0x04, 0x11
        /*01a6*/ 	.short	(.L_71 - .L_70)
	.align		4
.L_70:
        /*01a8*/ 	.word	index@(unfold_input_into_patches_f64)
        /*01ac*/ 	.word	0x00000000


	//----- nvinfo : EIATTR_REGCOUNT
	.align		4
.L_71:
        /*01b0*/ 	.byte	0x04, 0x2f
        /*01b2*/ 	.short	(.L_73 - .L_72)
	.align		4
.L_72:
        /*01b4*/ 	.word	index@(unfold_output_into_patches_f64)
        /*01b8*/ 	.word	0x0000002c


	//----- nvinfo : EIATTR_FRAME_SIZE
	.align		4
.L_73:
        /*01bc*/ 	.byte	0x04, 0x11
        /*01be*/ 	.short	(.L_75 - .L_74)
	.align		4
.L_74:
        /*01c0*/ 	.word	index@($__internal_5_$__cuda_sm20_rem_u64)
        /*01c4*/ 	.word	0x00000000


	//----- nvinfo : EIATTR_FRAME_SIZE
	.align		4
.L_75:
        /*01c8*/ 	.byte	0x04, 0x11
        /*01ca*/ 	.short	(.L_77 - .L_76)
	.align		4
.L_76:
        /*01cc*/ 	.word	index@($__internal_4_$__cuda_sm20_div_u64)
        /*01d0*/ 	.word	0x00000000


	//----- nvinfo : EIATTR_FRAME_SIZE
	.align		4
.L_77:
        /*01d4*/ 	.byte	0x04, 0x11
        /*01d6*/ 	.short	(.L_79 - .L_78)
	.align		4
.L_78:
        /*01d8*/ 	.word	index@(unfold_output_into_patches_f64)
        /*01dc*/ 	.word	0x00000000


	//----- nvinfo : EIATTR_REGCOUNT
	.align		4
.L_79:
        /*01e0*/ 	.byte	0x04, 0x2f
        /*01e2*/ 	.short	(.L_81 - .L_80)
	.align		4
.L_80:
        /*01e4*/ 	.word	index@(transpose_filters_f64)
        /*01e8*/ 	.word	0x0000001e


	//----- nvinfo : EIATTR_FRAME_SIZE
	.align		4
.L_81:
        /*01ec*/ 	.byte	0x04, 0x11
        /*01ee*/ 	.short	(.L_83 - .L_82)
	.align		4
.L_82:
        /*01f0*/ 	.word	index@($__internal_3_$__cuda_sm20_rem_u64)
        /*01f4*/ 	.word	0x00000000


	//----- nvinfo : EIATTR_FRAME_SIZE
	.align		4
.L_83:
        /*01f8*/ 	.byte	0x04, 0x11
        /*01fa*/ 	.short	(.L_85 - .L_84)
	.align		4
.L_84:
        /*01fc*/ 	.word	index@($__internal_2_$__cuda_sm20_div_u64)
        /*0200*/ 	.word	0x00000000


	//----- nvinfo : EIATTR_FRAME_SIZE
	.align		4
.L_85:
        /*0204*/ 	.byte	0x04, 0x11
        /*0206*/ 	.short	(.L_87 - .L_86)
	.align		4
.L_86:
        /*0208*/ 	.word	index@(transpose_filters_f64)
        /*020c*/ 	.word	0x00000000


	//----- nvinfo : EIATTR_REGCOUNT
	.align		4
.L_87:
        /*0210*/ 	.byte	0x04, 0x2f
        /*0212*/ 	.short	(.L_89 - .L_88)
	.align		4
.L_88:
        /*0214*/ 	.word	index@(sum_transposed_filters_f64)
        /*0218*/ 	.word	0x00000020


	//----- nvinfo : EIATTR_FRAME_SIZE
	.align		4
.L_89:
        /*021c*/ 	.byte	0x04, 0x11
        /*021e*/ 	.short	(.L_91 - .L_90)
	.align		4
.L_90:
        /*0220*/ 	.word	index@($__internal_1_$__cuda_sm20_rem_u64)
        /*0224*/ 	.word	0x00000000


	//----- nvinfo : EIATTR_FRAME_SIZE
	.align		4
.L_91:
        /*0228*/ 	.byte	0x04, 0x11
        /*022a*/ 	.short	(.L_93 - .L_92)
	.align		4
.L_92:
        /*022c*/ 	.word	index@($__internal_0_$__cuda_sm20_div_u64)
        /*0230*/ 	.word	0x00000000


	//----- nvinfo : EIATTR_FRAME_SIZE
	.align		4
.L_93:
        /*0234*/ 	.byte	0x04, 0x11
        /*0236*/ 	.short	(.L_95 - .L_94)
	.align		4
.L_94:
        /*0238*/ 	.word	index@(sum_transposed_filters_f64)
        /*023c*/ 	.word	0x00000000


	//----- nvinfo : EIATTR_MIN_STACK_SIZE
	.align		4
.L_95:
        /*0240*/ 	.byte	0x04, 0x12
        /*0242*/ 	.short	(.L_97 - .L_96)
	.align		4
.L_96:
        /*0244*/ 	.word	index@(sum_transposed_filters_f64)
        /*0248*/ 	.word	0x00000000


	//----- nvinfo : EIATTR_MIN_STACK_SIZE
	.align		4
.L_97:
        /*024c*/ 	.byte	0x04, 0x12
        /*024e*/ 	.short	(.L_99 - .L_98)
	.align		4
.L_98:
        /*0250*/ 	.word	index@(transpose_filters_f64)
        /*0254*/ 	.word	0x00000000


	//----- nvinfo : EIATTR_MIN_STACK_SIZE
	.align		4
.L_99:
        /*0258*/ 	.byte	0x04, 0x12
        /*025a*/ 	.short	(.L_101 - .L_100)
	.align		4
.L_100:
        /*025c*/ 	.word	index@(unfold_output_into_patches_f64)
        /*0260*/ 	.word	0x00000000


	//----- nvinfo : EIATTR_MIN_STACK_SIZE
	.align		4
.L_101:
        /*0264*/ 	.byte	0x04, 0x12
        /*0266*/ 	.short	(.L_103 - .L_102)
	.align		4
.L_102:
        /*0268*/ 	.word	index@(unfold_input_into_patches_f64)
        /*026c*/ 	.word	0x00000000


	//----- nvinfo : EIATTR_MIN_STACK_SIZE
	.align		4
.L_103:
        /*0270*/ 	.byte	0x04, 0x12
        /*0272*/ 	.short	(.L_105 - .L_104)
	.align		4
.L_104:
        /*0274*/ 	.word	index@(sum_transposed_filters_f32)
        /*0278*/ 	.word	0x00000000


	//----- nvinfo : EIATTR_MIN_STACK_SIZE
	.align		4
.L_105:
        /*027c*/ 	.byte	0x04, 0x12
        /*027e*/ 	.short	(.L_107 - .L_106)
	.align		4
.L_106:
        /*0280*/ 	.word	index@(transpose_filters_f32)
        /*0284*/ 	.word	0x00000000


	//----- nvinfo : EIATTR_MIN_STACK_SIZE
	.align		4
.L_107:
        /*0288*/ 	.byte	0x04, 0x12
        /*028a*/ 	.short	(.L_109 - .L_108)
	.align		4
.L_108:
        /*028c*/ 	.word	index@(unfold_output_into_patches_f32)
        /*0290*/ 	.word	0x00000000


	//----- nvinfo : EIATTR_MIN_STACK_SIZE
	.align		4
.L_109:
        /*0294*/ 	.byte	0x04, 0x12
        /*0296*/ 	.short	(.L_111 - .L_110)
	.align		4
.L_110:
        /*0298*/ 	.word	index@(unfold_input_into_patches_f32)
        /*029c*/ 	.word	0x00000000


	//----- nvinfo : EIATTR_MIN_STACK_SIZE
	.align		4
.L_111:
        /*02a0*/ 	.byte	0x04, 0x12
        /*02a2*/ 	.short	(.L_113 - .L_112)
	.align		4
.L_112:
        /*02a4*/ 	.word	index@(sum_transposed_filters_f16)
        /*02a8*/ 	.word	0x00000000


	//----- nvinfo : EIATTR_MIN_STACK_SIZE
	.align		4
.L_113:
        /*02ac*/ 	.byte	0x04, 0x12
        /*02ae*/ 	.short	(.L_115 - .L_114)
	.align		4
.L_114:
        /*02b0*/ 	.word	index@(transpose_filters_f16)
        /*02b4*/ 	.word	0x00000000


	//----- nvinfo : EIATTR_MIN_STACK_SIZE
	.align		4
.L_115:
        /*02b8*/ 	.byte	0x04, 0x12
        /*02ba*/ 	.short	(.L_117 - .L_116)
	.align		4
.L_116:
        /*02bc*/ 	.word	index@(unfold_output_into_patches_f16)
        /*02c0*/ 	.word	0x00000000


	//----- nvinfo : EIATTR_MIN_STACK_SIZE
	.align		4
.L_117:
        /*02c4*/ 	.byte	0x04, 0x12
        /*02c6*/ 	.short	(.L_119 - .L_118)
	.align		4
.L_118:
        /*02c8*/ 	.word	index@(unfold_input_into_patches_f16)
        /*02cc*/ 	.word	0x00000000
.L_119:


//--------------------- .nv.compat                --------------------------
	.section	.nv.compat,"",@"SHT_CUDA_COMPAT_INFO"
	.align	4
        /*0000*/ 	.byte	0x02, 0x09, 0x00, 0x00, 0x02, 0x02, 0x01, 0x00, 0x02, 0x05, 0x05, 0x00, 0x03, 0x07, 0x01, 0x01
        /*0010*/ 	.byte	0x02, 0x03, 0x00, 0x00, 0x02, 0x06, 0x01, 0x00, 0x04, 0x0b, 0x08, 0x00, 0x01, 0x00, 0x00, 0x00
        /*0020*/ 	.byte	0x00, 0x00, 0x00, 0x00


//--------------------- .nv.info.sum_transposed_filters_f64 --------------------------
	.section	.nv.info.sum_transposed_filters_f64,"",@"SHT_CUDA_INFO"
	.sectionflags	@""
	.align	4


	//----- nvinfo : EIATTR_CUDA_API_VERSION
	.align		4
        /*0000*/ 	.byte	0x04, 0x37
        /*0002*/ 	.short	(.L_121 - .L_120)
.L_120:
        /*0004*/ 	.word	0x00000082


	//----- nvinfo : EIATTR_KPARAM_INFO
	.align		4
.L_121:
        /*0008*/ 	.byte	0x04, 0x17
        /*000a*/ 	.short	(.L_123 - .L_122)
.L_122:
        /*000c*/ 	.word	0x00000000
        /*0010*/ 	.short	0x0003
        /*0012*/ 	.short	0x0060
        /*0014*/ 	.byte	0x00, 0xf5, 0x21, 0x00


	//----- nvinfo : EIATTR_KPARAM_INFO
	.align		4
.L_123:
        /*0018*/ 	.byte	0x04, 0x17
        /*001a*/ 	.short	(.L_125 - .L_124)
.L_124:
        /*001c*/ 	.word	0x00000000
        /*0020*/ 	.short	0x0002
        /*0022*/ 	.short	0x0058
        /*0024*/ 	.byte	0x00, 0xf5, 0x21, 0x00


	//----- nvinfo : EIATTR_KPARAM_INFO
	.align		4
.L_125:
        /*0028*/ 	.byte	0x04, 0x17
        /*002a*/ 	.short	(.L_127 - .L_126)
.L_126:
        /*002c*/ 	.word	0x00000000
        /*0030*/ 	.short	0x0001
        /*0032*/ 	.short	0x0050
        /*0034*/ 	.byte	0x00, 0xf5, 0x21, 0x00


	//----- nvinfo : EIATTR_KPARAM_INFO
	.align		4
.L_127:
        /*0038*/ 	.byte	0x04, 0x17
        /*003a*/ 	.short	(.L_129 - .L_128)
.L_128:
        /*003c*/ 	.word	0x00000000
        /*0040*/ 	.short	0x0000
        /*0042*/ 	.short	0x0000
        /*0044*/ 	.byte	0x00, 0xf0, 0x41, 0x01


	//----- nvinfo : EIATTR_SPARSE_MMA_MASK
	.align		4
.L_129:
        /*0048*/ 	.byte	0x03, 0x50
        /*004a*/ 	.short	0x0000


	//----- nvinfo : EIATTR_MAXREG_COUNT
	.align		4
        /*004c*/ 	.byte	0x03, 0x1b
        /*004e*/ 	.short	0x00ff


	//----- nvinfo : EIATTR_MERCURY_ISA_VERSION
	.align		4
        /*0050*/ 	.byte	0x03, 0x5f
        /*0052*/ 	.short	0x0101


	//----- nvinfo : EIATTR_VRC_CTA_INIT_COUNT
	.align		4
        /*0054*/ 	.byte	0x02, 0x4a
	.zero		1
	.zero		1


	//----- nvinfo : EIATTR_EXIT_INSTR_OFFSETS
	.align		4
        /*0058*/ 	.byte	0x04, 0x1c
        /*005a*/ 	.short	(.L_131 - .L_130)


	//   ....[0]....
.L_130:
        /*005c*/ 	.word	0x000005b0


	//   ....[1]....
        /*0060*/ 	.word	0x00001ea0


	//   ....[2]....
        /*0064*/ 	.word	0x00002760


	//----- nvinfo : EIATTR_CRS_STACK_SIZE
	.align		4
.L_131:
        /*0068*/ 	.byte	0x04, 0x1e
        /*006a*/ 	.short	(.L_133 - .L_132)
.L_132:
        /*006c*/ 	.word	0x00000000


	//----- nvinfo : EIATTR_CBANK_PARAM_SIZE
	.align		4
.L_133:
        /*0070*/ 	.byte	0x03, 0x19
        /*0072*/ 	.short	0x0068


	//----- nvinfo : EIATTR_PARAM_CBANK
	.align		4
        /*0074*/ 	.byte	0x04, 0x0a
        /*0076*/ 	.short	(.L_135 - .L_134)
	.align		4
.L_134:
        /*0078*/ 	.word	index@(.nv.constant0.sum_transposed_filters_f64)
        /*007c*/ 	.short	0x0380
        /*007e*/ 	.short	0x0068


	//----- nvinfo : EIATTR_SW_WAR
	.align		4
.L_135:
        /*0080*/ 	.byte	0x04, 0x36
        /*0082*/ 	.short	(.L_137 - .L_136)
.L_136:
        /*0084*/ 	.word	0x00000008
.L_137:


//--------------------- .nv.info.transpose_filters_f64 --------------------------
	.section	.nv.info.transpose_filters_f64,"",@"SHT_CUDA_INFO"
	.sectionflags	@""
	.align	4


	//----- nvinfo : EIATTR_CUDA_API_VERSION
	.align		4
        /*0000*/ 	.byte	0x04, 0x37
        /*0002*/ 	.short	(.L_139 - .L_138)
.L_138:
        /*0004*/ 	.word	0x00000082


	//----- nvinfo : EIATTR_KPARAM_INFO
	.align		4
.L_139:
        /*0008*/ 	.byte	0x04, 0x17
        /*000a*/ 	.short	(.L_141 - .L_140)
.L_140:
        /*000c*/ 	.word	0x00000000
        /*0010*/ 	.short	0x0003
        /*0012*/ 	.short	0x0060
        /*0014*/ 	.byte	0x00, 0xf5, 0x21, 0x00


	//----- nvinfo : EIATTR_KPARAM_INFO
	.align		4
.L_141:
        /*0018*/ 	.byte	0x04, 0x17
        /*001a*/ 	.short	(.L_143 - .L_142)
.L_142:
        /*001c*/ 	.word	0x00000000
        /*0020*/ 	.short	0x0002
        /*0022*/ 	.short	0x0058
        /*0024*/ 	.byte	0x00, 0xf5, 0x21, 0x00


	//----- nvinfo : EIATTR_KPARAM_INFO
	.align		4
.L_143:
        /*0028*/ 	.byte	0x04, 0x17
        /*002a*/ 	.short	(.L_145 - .L_144)
.L_144:
        /*002c*/ 	.word	0x00000000
        /*0030*/ 	.short	0x0001
        /*0032*/ 	.short	0x0050
        /*0034*/ 	.byte	0x00, 0xf5, 0x21, 0x00


	//----- nvinfo : EIATTR_KPARAM_INFO
	.align		4
.L_145:
        /*0038*/ 	.byte	0x04, 0x17
        /*003a*/ 	.short	(.L_147 - .L_146)
.L_146:
        /*003c*/ 	.word	0x00000000
        /*0040*/ 	.short	0x0000
        /*0042*/ 	.short	0x0000
        /*0044*/ 	.byte	0x00, 0xf0, 0x41, 0x01


	//----- nvinfo : EIATTR_SPARSE_MMA_MASK
	.align		4
.L_147:
        /*0048*/ 	.byte	0x03, 0x50
        /*004a*/ 	.short	0x0000


	//----- nvinfo : EIATTR_MAXREG_COUNT
	.align		4
        /*004c*/ 	.byte	0x03, 0x1b
        /*004e*/ 	.short	0x00ff


	//----- nvinfo : EIATTR_MERCURY_ISA_VERSION
	.align		4
        /*0050*/ 	.byte	0x03, 0x5f
        /*0052*/ 	.short	0x0101


	//----- nvinfo : EIATTR_VRC_CTA_INIT_COUNT
	.align		4
        /*0054*/ 	.byte	0x02, 0x4a
	.zero		1
	.zero		1


	//----- nvinfo : EIATTR_EXIT_INSTR_OFFSETS
	.align		4
        /*0058*/ 	.byte	0x04, 0x1c
        /*005a*/ 	.short	(.L_149 - .L_148)


	//   ....[0]....
.L_148:
        /*005c*/ 	.word	0x000005b0


	//   ....[1]....
        /*0060*/ 	.word	0x00001330


	//----- nvinfo : EIATTR_CRS_STACK_SIZE
	.align		4
.L_149:
        /*0064*/ 	.byte	0x04, 0x1e
        /*0066*/ 	.short	(.L_151 - .L_150)
.L_150:
        /*0068*/ 	.word	0x00000000


	//----- nvinfo : EIATTR_CBANK_PARAM_SIZE
	.align		4
.L_151:
        /*006c*/ 	.byte	0x03, 0x19
        /*006e*/ 	.short	0x0068


	//----- nvinfo : EIATTR_PARAM_CBANK
	.align		4
        /*0070*/ 	.byte	0x04, 0x0a
        /*0072*/ 	.short	(.L_153 - .L_152)
	.align		4
.L_152:
        /*0074*/ 	.word	index@(.nv.constant0.transpose_filters_f64)
        /*0078*/ 	.short	0x0380
        /*007a*/ 	.short	0x0068


	//----- nvinfo : EIATTR_SW_WAR
	.align		4
.L_153:
        /*007c*/ 	.byte	0x04, 0x36
        /*007e*/ 	.short	(.L_155 - .L_154)
.L_154:
        /*0080*/ 	.word	0x00000008
.L_155:


//--------------------- .nv.info.unfold_output_into_patches_f64 --------------------------
	.section	.nv.info.unfold_output_into_patches_f64,"",@"SHT_CUDA_INFO"
	.sectionflags	@""
	.align	4


	//----- nvinfo : EIATTR_CUDA_API_VERSION
	.align		4
        /*0000*/ 	.byte	0x04, 0x37
        /*0002*/ 	.short	(.L_157 - .L_156)
.L_156:
        /*0004*/ 	.word	0x00000082


	//----- nvinfo : EIATTR_KPARAM_INFO
	.align		4
.L_157:
        /*0008*/ 	.byte	0x04, 0x17
        /*000a*/ 	.short	(.L_159 - .L_158)
.L_158:
        /*000c*/ 	.word	0x00000000
        /*0010*/ 	.short	0x0002
        /*0012*/ 	.short	0x0058
        /*0014*/ 	.byte	0x00, 0xf5, 0x21, 0x00


	//----- nvinfo : EIATTR_KPARAM_INFO
	.align		4
.L_159:
        /*0018*/ 	.byte	0x04, 0x17
        /*001a*/ 	.short	(.L_161 - .L_160)
.L_160:
        /*001c*/ 	.word	0x00000000
        /*0020*/ 	.short	0x0001
        /*0022*/ 	.short	0x0050
        /*0024*/ 	.byte	0x00, 0xf5, 0x21, 0x00


	//----- nvinfo : EIATTR_KPARAM_INFO
	.align		4
.L_161:
        /*0028*/ 	.byte	0x04, 0x17
        /*002a*/ 	.short	(.L_163 - .L_162)
.L_162:
        /*002c*/ 	.word	0x00000000
        /*0030*/ 	.short	0x0000
        /*0032*/ 	.short	0x0000
        /*0034*/ 	.byte	0x00, 0xf0, 0x41, 0x01


	//----- nvinfo : EIATTR_SPARSE_MMA_MASK
	.align		4
.L_163:
        /*0038*/ 	.byte	0x03, 0x50
        /*003a*/ 	.short	0x0000


	//----- nvinfo : EIATTR_MAXREG_COUNT
	.align		4
        /*003c*/ 	.byte	0x03, 0x1b
        /*003e*/ 	.short	0x00ff


	//----- nvinfo : EIATTR_MERCURY_ISA_VERSION
	.align		4
        /*0040*/ 	.byte	0x03, 0x5f
        /*0042*/ 	.short	0x0101


	//----- nvinfo : EIATTR_VRC_CTA_INIT_COUNT
	.align		4
        /*0044*/ 	.byte	0x02, 0x4a
	.zero		1
	.zero		1


	//----- nvinfo : EIATTR_EXIT_INSTR_OFFSETS
	.align		4
        /*0048*/ 	.byte	0x04, 0x1c
        /*004a*/ 	.short	(.L_165 - .L_164)


	//   ....[0]....
.L_164:
        /*004c*/ 	.word	0x00000130


	//   ....[1]....
        /*0050*/ 	.word	0x00000170


	//   ....[2]....
        /*0054*/ 	.word	0x00003a40


	//----- nvinfo : EIATTR_CRS_STACK_SIZE
	.align		4
.L_165:
        /*0058*/ 	.byte	0x04, 0x1e
        /*005a*/ 	.short	(.L_167 - .L_166)
.L_166:
        /*005c*/ 	.word	0x00000000


	//----- nvinfo : EIATTR_CBANK_PARAM_SIZE
	.align		4
.L_167:
        /*0060*/ 	.byte	0x03, 0x19
        /*0062*/ 	.short	0x0060


	//----- nvinfo : EIATTR_PARAM_CBANK
	.align		4
        /*0064*/ 	.byte	0x04, 0x0a
        /*0066*/ 	.short	(.L_169 - .L_168)
	.align		4
.L_168:
        /*0068*/ 	.word	index@(.nv.constant0.unfold_output_into_patches_f64)
        /*006c*/ 	.short	0x0380
        /*006e*/ 	.short	0x0060


	//----- nvinfo : EIATTR_SW_WAR
	.align		4
.L_169:
        /*0070*/ 	.byte	0x04, 0x36
        /*0072*/ 	.short	(.L_171 - .L_170)
.L_170:
        /*0074*/ 	.word	0x00000008
.L_171:


//--------------------- .nv.info.unfold_input_into_patches_f64 --------------------------
	.section	.nv.info.unfold_input_into_patches_f64,"",@"SHT_CUDA_INFO"
	.sectionflags	@""
	.align	4


	//----- nvinfo : EIATTR_CUDA_API_VERSION
	.align		4
        /*0000*/ 	.byte	0x04, 0x37
        /*0002*/ 	.short	(.L_173 - .L_172)
.L_172:
        /*0004*/ 	.word	0x00000082


	//----- nvinfo : EIATTR_KPARAM_INFO
	.align		4
.L_173:
        /*0008*/ 	.byte	0x04, 0x17
        /*000a*/ 	.short	(.L_175 - .L_174)
.L_174:
        /*000c*/ 	.word	0x00000000
        /*0010*/ 	.short	0x0003
        /*0012*/ 	.short	0x0060
        /*0014*/ 	.byte	0x00, 0xf5, 0x21, 0x00


	//----- nvinfo : EIATTR_KPARAM_INFO
	.align		4
.L_175:
        /*0018*/ 	.byte	0x04, 0x17
        /*001a*/ 	.short	(.L_177 - .L_176)
.L_176:
        /*001c*/ 	.word	0x00000000
        /*0020*/ 	.short	0x0002
        /*0022*/ 	.short	0x0058
        /*0024*/ 	.byte	0x00, 0xf5, 0x21, 0x00


	//----- nvinfo : EIATTR_KPARAM_INFO
	.align		4
.L_177:
        /*0028*/ 	.byte	0x04, 0x17
        /*002a*/ 	.short	(.L_179 - .L_178)
.L_178:
        /*002c*/ 	.word	0x00000000
        /*0030*/ 	.short	0x0001
        /*0032*/ 	.short	0x0050
        /*0034*/ 	.byte	0x00, 0xf5, 0x21, 0x00


	//----- nvinfo : EIATTR_KPARAM_INFO
	.align		4
.L_179:
        /*0038*/ 	.byte	0x04, 0x17
        /*003a*/ 	.short	(.L_181 - .L_180)
.L_180:
        /*003c*/ 	.word	0x00000000
        /*0040*/ 	.short	0x0000
        /*0042*/ 	.short	0x0000
        /*0044*/ 	.byte	0x00, 0xf0, 0x41, 0x01


	//----- nvinfo : EIATTR_SPARSE_MMA_MASK
	.align		4
.L_181:
        /*0048*/ 	.byte	0x03, 0x50
        /*004a*/ 	.short	0x0000


	//----- nvinfo : EIATTR_MAXREG_COUNT
	.align		4
        /*004c*/ 	.byte	0x03, 0x1b
        /*004e*/ 	.short	0x00ff


	//----- nvinfo : EIATTR_MERCURY_ISA_VERSION
	.align		4
        /*0050*/ 	.byte	0x03, 0x5f
        /*0052*/ 	.short	0x0101


	//----- nvinfo : EIATTR_VRC_CTA_INIT_COUNT
	.align		4
        /*0054*/ 	.byte	0x02, 0x4a
	.zero		1
	.zero		1


	//----- nvinfo : EIATTR_EXIT_INSTR_OFFSETS
	.align		4
        /*0058*/ 	.byte	0x04, 0x1c
        /*005a*/ 	.short	(.L_183 - .L_182)


	//   ....[0]....
.L_182:
        /*005c*/ 	.word	0x00000130


	//   ....[1]....
        /*0060*/ 	.word	0x00000170


	//   ....[2]....
        /*0064*/ 	.word	0x00002460


	//----- nvinfo : EIATTR_CRS_STACK_SIZE
	.align		4
.L_183:
        /*0068*/ 	.byte	0x04, 0x1e
        /*006a*/ 	.short	(.L_185 - .L_184)
.L_184:
        /*006c*/ 	.word	0x00000000


	//----- nvinfo : EIATTR_CBANK_PARAM_SIZE
	.align		4
.L_185:
        /*0070*/ 	.byte	0x03, 0x19
        /*0072*/ 	.short	0x0068


	//----- nvinfo : EIATTR_PARAM_CBANK
	.align		4
        /*0074*/ 	.byte	0x04, 0x0a
        /*0076*/ 	.short	(.L_187 - .L_186)
	.align		4
.L_186:
        /*0078*/ 	.word	index@(.nv.constant0.unfold_input_into_patches_f64)
        /*007c*/ 	.short	0x0380
        /*007e*/ 	.short	0x0068


	//----- nvinfo : EIATTR_SW_WAR
	.align		4
.L_187:
        /*0080*/ 	.byte	0x04, 0x36
        /*0082*/ 	.short	(.L_189 - .L_188)
.L_188:
        /*0084*/ 	.word	0x00000008
.L_189:


//--------------------- .nv.info.sum_transposed_filters_f32 --------------------------
	.section	.nv.info.sum_transposed_filters_f32,"",@"SHT_CUDA_INFO"
	.sectionflags	@""
	.align	4


	//----- nvinfo : EIATTR_CUDA_API_VERSION
	.align		4
        /*0000*/ 	.byte	0x04, 0x37
        /*0002*/ 	.short	(.L_191 - .L_190)
.L_190:
        /*0004*/ 	.word	0x00000082


	//----- nvinfo : EIATTR_KPARAM_INFO
	.align		4
.L_191:
        /*0008*/ 	.byte	0x04, 0x17
        /*000a*/ 	.short	(.L_193 - .L_192)
.L_192:
        /*000c*/ 	.word	0x00000000
        /*0010*/ 	.short	0x0003
        /*0012*/ 	.short	0x0060
        /*0014*/ 	.byte	0x00, 0xf5, 0x21, 0x00


	//----- nvinfo : EIATTR_KPARAM_INFO
	.align		4
.L_193:
        /*0018*/ 	.byte	0x04, 0x17
        /*001a*/ 	.short	(.L_195 - .L_194)
.L_194:
        /*001c*/ 	.word	0x00000000
        /*0020*/ 	.short	0x0002
        /*0022*/ 	.short	0x0058
        /*0024*/ 	.byte	0x00, 0xf5, 0x21, 0x00


	//----- nvinfo : EIATTR_KPARAM_INFO
	.align		4
.L_195:
        /*0028*/ 	.byte	0x04, 0x17
        /*002a*/ 	.short	(.L_197 - .L_196)
.L_196:
        /*002c*/ 	.word	0x00000000
        /*0030*/ 	.short	0x0001
        /*0032*/ 	.short	0x0050
        /*0034*/ 	.byte	0x00, 0xf5, 0x21, 0x00


	//----- nvinfo : EIATTR_KPARAM_INFO
	.align		4
.L_197:
        /*0038*/ 	.byte	0x04, 0x17
        /*003a*/ 	.short	(.L_199 - .L_198)
.L_198:
        /*003c*/ 	.word	0x00000000
        /*0040*/ 	.short	0x0000
        /*0042*/ 	.short	0x0000
        /*0044*/ 	.byte	0x00, 0xf0, 0x41, 0x01


	//----- nvinfo : EIATTR_SPARSE_MMA_MASK
	.align		4
.L_199:
        /*0048*/ 	.byte	0x03, 0x50
        /*004a*/ 	.short	0x0000


	//----- nvinfo : EIATTR_MAXREG_COUNT
	.align		4
        /*004c*/ 	.byte	0x03, 0x1b
        /*004e*/ 	.short	0x00ff


	//----- nvinfo : EIATTR_MERCURY_ISA_VERSION
	.align		4
        /*0050*/ 	.byte	0x03, 0x5f
        /*0052*/ 	.short	0x0101


	//----- nvinfo : EIATTR_VRC_CTA_INIT_COUNT
	.align		4
        /*0054*/ 	.byte	0x02, 0x4a
	.zero		1
	.zero		1


	//----- nvinfo : EIATTR_EXIT_INSTR_OFFSETS
	.align		4
        /*0058*/ 	.byte	0x04, 0x1c
        /*005a*/ 	.short	(.L_201 - .L_200)


	//   ....[0]....
.L_200:
        /*005c*/ 	.word	0x000005b0


	//   ....[1]....
        /*0060*/ 	.word	0x00001ec0


	//   ....[2]....
        /*0064*/ 	.word	0x00002780


	//----- nvinfo : EIATTR_CRS_STACK_SIZE
	.align		4
.L_201:
        /*0068*/ 	.byte	0x04, 0x1e
        /*006a*/ 	.short	(.L_203 - .L_202)
.L_202:
        /*006c*/ 	.word	0x00000000


	//----- nvinfo : EIATTR_CBANK_PARAM_SIZE
	.align		4
.L_203:
        /*0070*/ 	.byte	0x03, 0x19
        /*0072*/ 	.short	0x0068


	//----- nvinfo : EIATTR_PARAM_CBANK
	.align		4
        /*0074*/ 	.byte	0x04, 0x0a
        /*0076*/ 	.short	(.L_205 - .L_204)
	.align		4
.L_204:
        /*0078*/ 	.word	index@(.nv.constant0.sum_transposed_filters_f32)
        /*007c*/ 	.short	0x0380
        /*007e*/ 	.short	0x0068


	//----- nvinfo : EIATTR_SW_WAR
	.align		4
.L_205:
        /*0080*/ 	.byte	0x04, 0x36
        /*0082*/ 	.short	(.L_207 - .L_206)
.L_206:
        /*0084*/ 	.word	0x00000008
.L_207:


//--------------------- .nv.info.transpose_filters_f32 --------------------------
	.section	.nv.info.transpose_filters_f32,"",@"SHT_CUDA_INFO"
	.sectionflags	@""
	.align	4


	//----- nvinfo : EIATTR_CUDA_API_VERSION
	.align		4
        /*0000*/ 	.byte	0x04, 0x37
        /*0002*/ 	.short	(.L_209 - .L_208)
.L_208:
        /*0004*/ 	.word	0x00000082


	//----- nvinfo : EIATTR_KPARAM_INFO
	.align		4
.L_209:
        /*0008*/ 	.byte	0x04, 0x17
        /*000a*/ 	.short	(.L_211 - .L_210)
.L_210:
        /*000c*/ 	.word	0x00000000
        /*0010*/ 	.short	0x0003
        /*0012*/ 	.short	0x0060
        /*0014*/ 	.byte	0x00, 0xf5, 0x21, 0x00


	//----- nvinfo : EIATTR_KPARAM_INFO
	.align		4
.L_211:
        /*0018*/ 	.byte	0x04, 0x17
        /*001a*/ 	.short	(.L_213 - .L_212)
.L_212:
        /*001c*/ 	.word	0x00000000
        /*0020*/ 	.short	0x0002
        /*0022*/ 	.short	0x0058
        /*0024*/ 	.byte	0x00, 0xf5, 0x21, 0x00


	//----- nvinfo : EIATTR_KPARAM_INFO
	.align		4
.L_213:
        /*0028*/ 	.byte	0x04, 0x17
        /*002a*/ 	.short	(.L_215 - .L_214)
.L_214:
        /*002c*/ 	.word	0x00000000
        /*0030*/ 	.short	0x0001
        /*0032*/ 	.short	0x0050
        /*0034*/ 	.byte	0x00, 0xf5, 0x21, 0x00


	//----- nvinfo : EIATTR_KPARAM_INFO
	.align		4
.L_215:
        /*0038*/ 	.byte	0x04, 0x17
        /*003a*/ 	.short	(.L_217 - .L_216)
.L_216:
        /*003c*/ 	.word	0x00000000
        /*0040*/ 	.short	0x0000
        /*0042*/ 	.short	0x0000
        /*0044*/ 	.byte	0x00, 0xf0, 0x41, 0x01


	//----- nvinfo : EIATTR_SPARSE_MMA_MASK
	.align		4
.L_217:
        /*0048*/ 	.byte	0x03, 0x50
        /*004a*/ 	.short	0x0000


	//----- nvinfo : EIATTR_MAXREG_COUNT
	.align		4
        /*004c*/ 	.byte	0x03, 0x1b
        /*004e*/ 	.short	0x00ff


	//----- nvinfo : EIATTR_MERCURY_ISA_VERSION
	.align		4
        /*0050*/ 	.byte	0x03, 0x5f
        /*0052*/ 	.short	0x0101


	//----- nvinfo : EIATTR_VRC_CTA_INIT_COUNT
	.align		4
        /*0054*/ 	.byte	0x02, 0x4a
	.zero		1
	.zero		1


	//----- nvinfo : EIATTR_EXIT_INSTR_OFFSETS
	.align		4
        /*0058*/ 	.byte	0x04, 0x1c
        /*005a*/ 	.short	(.L_219 - .L_218)


	//   ....[0]....
.L_218:
        /*005c*/ 	.word	0x000005b0


	//   ....[1]....
        /*0060*/ 	.word	0x00001330


	//----- nvinfo : EIATTR_CRS_STACK_SIZE
	.align		4
.L_219:
        /*0064*/ 	.byte	0x04, 0x1e
        /*0066*/ 	.short	(.L_221 - .L_220)
.L_220:
        /*0068*/ 	.word	0x00000000


	//----- nvinfo : EIATTR_CBANK_PARAM_SIZE
	.align		4
.L_221:
        /*006c*/ 	.byte	0x03, 0x19
        /*006e*/ 	.short	0x0068


	//----- nvinfo : EIATTR_PARAM_CBANK
	.align		4
        /*0070*/ 	.byte	0x04, 0x0a
        /*0072*/ 	.short	(.L_223 - .L_222)
	.align		4
.L_222:
        /*0074*/ 	.word	index@(.nv.constant0.transpose_filters_f32)
        /*0078*/ 	.short	0x0380
        /*007a*/ 	.short	0x0068


	//----- nvinfo : EIATTR_SW_WAR
	.align		4
.L_223:
        /*007c*/ 	.byte	0x04, 0x36
        /*007e*/ 	.short	(.L_225 - .L_224)
.L_224:
        /*0080*/ 	.word	0x00000008
.L_225:


//--------------------- .nv.info.unfold_output_into_patches_f32 --------------------------
	.section	.nv.info.unfold_output_into_patches_f32,"",@"SHT_CUDA_INFO"
	.sectionflags	@""
	.align	4


	//----- nvinfo : EIATTR_CUDA_API_VERSION
	.align		4
        /*0000*/ 	.byte	0x04, 0x37
        /*0002*/ 	.short	(.L_227 - .L_226)
.L_226:
        /*0004*/ 	.word	0x00000082


	//----- nvinfo : EIATTR_KPARAM_INFO
	.align		4
.L_227:
        /*0008*/ 	.byte	0x04, 0x17
        /*000a*/ 	.short	(.L_229 - .L_228)
.L_228:
        /*000c*/ 	.word	0x00000000
        /*0010*/ 	.short	0x0002
        /*0012*/ 	.short	0x0058
        /*0014*/ 	.byte	0x00, 0xf5, 0x21, 0x00


	//----- nvinfo : EIATTR_KPARAM_INFO
	.align		4
.L_229:
        /*0018*/ 	.byte	0x04, 0x17
        /*001a*/ 	.short	(.L_231 - .L_230)
.L_230:
        /*001c*/ 	.word	0x00000000
        /*0020*/ 	.short	0x0001
        /*0022*/ 	.short	0x0050
        /*0024*/ 	.byte	0x00, 0xf5, 0x21, 0x00


	//----- nvinfo : EIATTR_KPARAM_INFO
	.align		4
.L_231:
        /*0028*/ 	.byte	0x04, 0x17
        /*002a*/ 	.short	(.L_233 - .L_232)
.L_232:
        /*002c*/ 	.word	0x00000000
        /*0030*/ 	.short	0x0000
        /*0032*/ 	.short	0x0000
        /*0034*/ 	.byte	0x00, 0xf0, 0x41, 0x01


	//----- nvinfo : EIATTR_SPARSE_MMA_MASK
	.align		4
.L_233:
        /*0038*/ 	.byte	0x03, 0x50
        /*003a*/ 	.short	0x0000


	//----- nvinfo : EIATTR_MAXREG_COUNT
	.align		4
        /*003c*/ 	.byte	0x03, 0x1b
        /*003e*/ 	.short	0x00ff


	//----- nvinfo : EIATTR_MERCURY_ISA_VERSION
	.align		4
        /*0040*/ 	.byte	0x03, 0x5f
        /*0042*/ 	.short	0x0101


	//----- nvinfo : EIATTR_VRC_CTA_INIT_COUNT
	.align		4
        /*0044*/ 	.byte	0x02, 0x4a
	.zero		1
	.zero		1


	//----- nvinfo : EIATTR_EXIT_INSTR_OFFSETS
	.align		4
        /*0048*/ 	.byte	0x04, 0x1c
        /*004a*/ 	.short	(.L_235 - .L_234)


	//   ....[0]....
.L_234:
        /*004c*/ 	.word	0x00000130


	//   ....[1]....
        /*0050*/ 	.word	0x00000170


	//   ....[2]....
        /*0054*/ 	.word	0x00003a40


	//----- nvinfo : EIATTR_CRS_STACK_SIZE
	.align		4
.L_235:
        /*0058*/ 	.byte	0x04, 0x1e
        /*005a*/ 	.short	(.L_237 - .L_236)
.L_236:
        /*005c*/ 	.word	0x00000000


	//----- nvinfo : EIATTR_CBANK_PARAM_SIZE
	.align		4
.L_237:
        /*0060*/ 	.byte	0x03, 0x19
        /*0062*/ 	.short	0x0060


	//----- nvinfo : EIATTR_PARAM_CBANK
	.align		4
        /*0064*/ 	.byte	0x04, 0x0a
        /*0066*/ 	.short	(.L_239 - .L_238)
	.align		4
.L_238:
        /*0068*/ 	.word	index@(.nv.constant0.unfold_output_into_patches_f32)
        /*006c*/ 	.short	0x0380
        /*006e*/ 	.short	0x0060


	//----- nvinfo : EIATTR_SW_WAR
	.align		4
.L_239:
        /*0070*/ 	.byte	0x04, 0x36
        /*0072*/ 	.short	(.L_241 - .L_240)
.L_240:
        /*0074*/ 	.word	0x00000008
.L_241:


//--------------------- .nv.info.unfold_input_into_patches_f32 --------------------------
	.section	.nv.info.unfold_input_into_patches_f32,"",@"SHT_CUDA_INFO"
	.sectionflags	@""
	.align	4


	//----- nvinfo : EIATTR_CUDA_API_VERSION
	.align		4
        /*0000*/ 	.byte	0x04, 0x37
        /*0002*/ 	.short	(.L_243 - .L_242)
.L_242:
        /*0004*/ 	.word	0x00000082


	//----- nvinfo : EIATTR_KPARAM_INFO
	.align		4
.L_243:
        /*0008*/ 	.byte	0x04, 0x17
        /*000a*/ 	.short	(.L_245 - .L_244)
.L_244:
        /*000c*/ 	.word	0x00000000
        /*0010*/ 	.short	0x0003
        /*0012*/ 	.short	0x0060
        /*0014*/ 	.byte	0x00, 0xf5, 0x21, 0x00


	//----- nvinfo : EIATTR_KPARAM_INFO
	.align		4
.L_245:
        /*0018*/ 	.byte	0x04, 0x17
        /*001a*/ 	.short	(.L_247 - .L_246)
.L_246:
        /*001c*/ 	.word	0x00000000
        /*0020*/ 	.short	0x0002
        /*0022*/ 	.short	0x0058
        /*0024*/ 	.byte	0x00, 0xf5, 0x21, 0x00


	//----- nvinfo : EIATTR_KPARAM_INFO
	.align		4
.L_247:
        /*0028*/ 	.byte	0x04, 0x17
        /*002a*/ 	.short	(.L_249 - .L_248)
.L_248:
        /*002c*/ 	.word	0x00000000
        /*0030*/ 	.short	0x0001
        /*0032*/ 	.short	0x0050
        /*0034*/ 	.byte	0x00, 0xf5, 0x21, 0x00


	//----- nvinfo : EIATTR_KPARAM_INFO
	.align		4
.L_249:
        /*0038*/ 	.byte	0x04, 0x17
        /*003a*/ 	.short	(.L_251 - .L_250)
.L_250:
        /*003c*/ 	.word	0x00000000
        /*0040*/ 	.short	0x0000
        /*0042*/ 	.short	0x0000
        /*0044*/ 	.byte	0x00, 0xf0, 0x41, 0x01


	//----- nvinfo : EIATTR_SPARSE_MMA_MASK
	.align		4
.L_251:
        /*0048*/ 	.byte	0x03, 0x50
        /*004a*/ 	.short	0x0000


	//----- nvinfo : EIATTR_MAXREG_COUNT
	.align		4
        /*004c*/ 	.byte	0x03, 0x1b
        /*004e*/ 	.short	0x00ff


	//----- nvinfo : EIATTR_MERCURY_ISA_VERSION
	.align		4
        /*0050*/ 	.byte	0x03, 0x5f
        /*0052*/ 	.short	0x0101


	//----- nvinfo : EIATTR_VRC_CTA_INIT_COUNT
	.align		4
        /*0054*/ 	.byte	0x02, 0x4a
	.zero		1
	.zero		1


	//----- nvinfo : EIATTR_EXIT_INSTR_OFFSETS
	.align		4
        /*0058*/ 	.byte	0x04, 0x1c
        /*005a*/ 	.short	(.L_253 - .L_252)


	//   ....[0]....
.L_252:
        /*005c*/ 	.word	0x00000130


	//   ....[1]....
        /*0060*/ 	.word	0x00000170


	//   ....[2]....
        /*0064*/ 	.word	0x00002460


	//----- nvinfo : EIATTR_CRS_STACK_SIZE
	.align		4
.L_253:
        /*0068*/ 	.byte	0x04, 0x1e
        /*006a*/ 	.short	(.L_255 - .L_254)
.L_254:
        /*006c*/ 	.word	0x00000000


	//----- nvinfo : EIATTR_CBANK_PARAM_SIZE
	.align		4
.L_255:
        /*0070*/ 	.byte	0x03, 0x19
        /*0072*/ 	.short	0x0068


	//----- nvinfo : EIATTR_PARAM_CBANK
	.align		4
        /*0074*/ 	.byte	0x04, 0x0a
        /*0076*/ 	.short	(.L_257 - .L_256)
	.align		4
.L_256:
        /*0078*/ 	.word	index@(.nv.constant0.unfold_input_into_patches_f32)
        /*007c*/ 	.short	0x0380
        /*007e*/ 	.short	0x0068


	//----- nvinfo : EIATTR_SW_WAR
	.align		4
.L_257:
        /*0080*/ 	.byte	0x04, 0x36
        /*0082*/ 	.short	(.L_259 - .L_258)
.L_258:
        /*0084*/ 	.word	0x00000008
.L_259:


//--------------------- .nv.info.sum_transposed_filters_f16 --------------------------
	.section	.nv.info.sum_transposed_filters_f16,"",@"SHT_CUDA_INFO"
	.sectionflags	@""
	.align	4


	//----- nvinfo : EIATTR_CUDA_API_VERSION
	.align		4
        /*0000*/ 	.byte	0x04, 0x37
        /*0002*/ 	.short	(.L_261 - .L_260)
.L_260:
        /*0004*/ 	.word	0x00000082


	//----- nvinfo : EIATTR_KPARAM_INFO
	.align		4
.L_261:
        /*0008*/ 	.byte	0x04, 0x17
        /*000a*/ 	.short	(.L_263 - .L_262)
.L_262:
        /*000c*/ 	.word	0x00000000
        /*0010*/ 	.short	0x0003
        /*0012*/ 	.short	0x0060
        /*0014*/ 	.byte	0x00, 0xf5, 0x21, 0x00


	//----- nvinfo : EIATTR_KPARAM_INFO
	.align		4
.L_263:
        /*0018*/ 	.byte	0x04, 0x17
        /*001a*/ 	.short	(.L_265 - .L_264)
.L_264:
        /*001c*/ 	.word	0x00000000
        /*0020*/ 	.short	0x0002
        /*0022*/ 	.short	0x0058
        /*0024*/ 	.byte	0x00, 0xf5, 0x21, 0x00


	//----- nvinfo : EIATTR_KPARAM_INFO
	.align		4
.L_265:
        /*0028*/ 	.byte	0x04, 0x17
        /*002a*/ 	.short	(.L_267 - .L_266)
.L_266:
        /*002c*/ 	.word	0x00000000
        /*0030*/ 	.short	0x0001
        /*0032*/ 	.short	0x0050
        /*0034*/ 	.byte	0x00, 0xf5, 0x21, 0x00


	//----- nvinfo : EIATTR_KPARAM_INFO
	.align		4
.L_267:
        /*0038*/ 	.byte	0x04, 0x17
        /*003a*/ 	.short	(.L_269 - .L_268)
.L_268:
        /*003c*/ 	.word	0x00000000
        /*0040*/ 	.short	0x0000
        /*0042*/ 	.short	0x0000
        /*0044*/ 	.byte	0x00, 0xf0, 0x41, 0x01


	//----- nvinfo : EIATTR_SPARSE_MMA_MASK
	.align		4
.L_269:
        /*0048*/ 	.byte	0x03, 0x50
        /*004a*/ 	.short	0x0000


	//----- nvinfo : EIATTR_MAXREG_COUNT
	.align		4
        /*004c*/ 	.byte	0x03, 0x1b
        /*004e*/ 	.short	0x00ff


	//----- nvinfo : EIATTR_MERCURY_ISA_VERSION
	.align		4
        /*0050*/ 	.byte	0x03, 0x5f
        /*0052*/ 	.short	0x0101


	//----- nvinfo : EIATTR_VRC_CTA_INIT_COUNT
	.align		4
        /*0054*/ 	.byte	0x02, 0x4a
	.zero		1
	.zero		1


	//----- nvinfo : EIATTR_EXIT_INSTR_OFFSETS
	.align		4
        /*0058*/ 	.byte	0x04, 0x1c
        /*005a*/ 	.short	(.L_271 - .L_270)


	//   ....[0]....
.L_270:
        /*005c*/ 	.word	0x000005b0


	//   ....[1]....
        /*0060*/ 	.word	0x00001ee0


	//   ....[2]....
        /*0064*/ 	.word	0x000027a0


	//----- nvinfo : EIATTR_CRS_STACK_SIZE
	.align		4
.L_271:
        /*0068*/ 	.byte	0x04, 0x1e
        /*006a*/ 	.short	(.L_273 - .L_272)
.L_272:
        /*006c*/ 	.word	0x00000000


	//----- nvinfo : EIATTR_CBANK_PARAM_SIZE
	.align		4
.L_273:
        /*0070*/ 	.byte	0x03, 0x19
        /*0072*/ 	.short	0x0068


	//----- nvinfo : EIATTR_PARAM_CBANK
	.align		4
        /*0074*/ 	.byte	0x04, 0x0a
        /*0076*/ 	.short	(.L_275 - .L_274)
	.align		4
.L_274:
        /*0078*/ 	.word	index@(.nv.constant0.sum_transposed_filters_f16)
        /*007c*/ 	.short	0x0380
        /*007e*/ 	.short	0x0068


	//----- nvinfo : EIATTR_SW_WAR
	.align		4
.L_275:
        /*0080*/ 	.byte	0x04, 0x36
        /*0082*/ 	.short	(.L_277 - .L_276)
.L_276:
        /*0084*/ 	.word	0x00000008
.L_277:


//--------------------- .nv.info.transpose_filters_f16 --------------------------
	.section	.nv.info.transpose_filters_f16,"",@"SHT_CUDA_INFO"
	.sectionflags	@""
	.align	4


	//----- nvinfo : EIATTR_CUDA_API_VERSION
	.align		4
        /*0000*/ 	.byte	0x04, 0x37
        /*0002*/ 	.short	(.L_279 - .L_278)
.L_278:
        /*0004*/ 	.word	0x00000082


	//----- nvinfo : EIATTR_KPARAM_INFO
	.align		4
.L_279:
        /*0008*/ 	.byte	0x04, 0x17
        /*000a*/ 	.short	(.L_281 - .L_280)
.L_280:
        /*000c*/ 	.word	0x00000000
        /*0010*/ 	.short	0x0003
        /*0012*/ 	.short	0x0060
        /*0014*/ 	.byte	0x00, 0xf5, 0x21, 0x00


	//----- nvinfo : EIATTR_KPARAM_INFO
	.align		4
.L_281:
        /*0018*/ 	.byte	0x04, 0x17
        /*001a*/ 	.short	(.L_283 - .L_282)
.L_282:
        /*001c*/ 	.word	0x00000000
        /*0020*/ 	.short	0x0002
        /*0022*/ 	.short	0x0058
        /*0024*/ 	.byte	0x00, 0xf5, 0x21, 0x00


	//----- nvinfo : EIATTR_KPARAM_INFO
	.align		4
.L_283:
        /*0028*/ 	.byte	0x04, 0x17
        /*002a*/ 	.short	(.L_285 - .L_284)
.L_284:
        /*002c*/ 	.word	0x00000000
        /*0030*/ 	.short	0x0001
        /*0032*/ 	.short	0x0050
        /*0034*/ 	.byte	0x00, 0xf5, 0x21, 0x00


	//----- nvinfo : EIATTR_KPARAM_INFO
	.align		4
.L_285:
        /*0038*/ 	.byte	0x04, 0x17
        /*003a*/ 	.short	(.L_287 - .L_286)
.L_286:
        /*003c*/ 	.word	0x00000000
        /*0040*/ 	.short	0x0000
        /*0042*/ 	.short	0x0000
        /*0044*/ 	.byte	0x00, 0xf0, 0x41, 0x01


	//----- nvinfo : EIATTR_SPARSE_MMA_MASK
	.align		4
.L_287:
        /*0048*/ 	.byte	0x03, 0x50
        /*004a*/ 	.short	0x0000


	//----- nvinfo : EIATTR_MAXREG_COUNT
	.align		4
        /*004c*/ 	.byte	0x03, 0x1b
        /*004e*/ 	.short	0x00ff


	//----- nvinfo : EIATTR_MERCURY_ISA_VERSION
	.align		4
        /*0050*/ 	.byte	0x03, 0x5f
        /*0052*/ 	.short	0x0101


	//----- nvinfo : EIATTR_VRC_CTA_INIT_COUNT
	.align		4
        /*0054*/ 	.byte	0x02, 0x4a
	.zero		1
	.zero		1


	//----- nvinfo : EIATTR_EXIT_INSTR_OFFSETS
	.align		4
        /*0058*/ 	.byte	0x04, 0x1c
        /*005a*/ 	.short	(.L_289 - .L_288)


	//   ....[0]....
.L_288:
        /*005c*/ 	.word	0x000005b0


	//   ....[1]....
        /*0060*/ 	.word	0x00001330


	//----- nvinfo : EIATTR_CRS_STACK_SIZE
	.align		4
.L_289:
        /*0064*/ 	.byte	0x04, 0x1e
        /*0066*/ 	.short	(.L_291 - .L_290)
.L_290:
        /*0068*/ 	.word	0x00000000


	//----- nvinfo : EIATTR_CBANK_PARAM_SIZE
	.align		4
.L_291:
        /*006c*/ 	.byte	0x03, 0x19
        /*006e*/ 	.short	0x0068


	//----- nvinfo : EIATTR_PARAM_CBANK
	.align		4
        /*0070*/ 	.byte	0x04, 0x0a
        /*0072*/ 	.short	(.L_293 - .L_292)
	.align		4
.L_292:
        /*0074*/ 	.word	index@(.nv.constant0.transpose_filters_f16)
        /*0078*/ 	.short	0x0380
        /*007a*/ 	.short	0x0068


	//----- nvinfo : EIATTR_SW_WAR
	.align		4
.L_293:
        /*007c*/ 	.byte	0x04, 0x36
        /*007e*/ 	.short	(.L_295 - .L_294)
.L_294:
        /*0080*/ 	.word	0x00000008
.L_295:


//--------------------- .nv.info.unfold_output_into_patches_f16 --------------------------
	.section	.nv.info.unfold_output_into_patches_f16,"",@"SHT_CUDA_INFO"
	.sectionflags	@""
	.align	4


	//----- nvinfo : EIATTR_CUDA_API_VERSION
	.align		4
        /*0000*/ 	.byte	0x04, 0x37
        /*0002*/ 	.short	(.L_297 - .L_296)
.L_296:
        /*0004*/ 	.word	0x00000082


	//----- nvinfo : EIATTR_KPARAM_INFO
	.align		4
.L_297:
        /*0008*/ 	.byte	0x04, 0x17
        /*000a*/ 	.short	(.L_299 - .L_298)
.L_298:
        /*000c*/ 	.word	0x00000000
        /*0010*/ 	.short	0x0002
        /*0012*/ 	.short	0x0058
        /*0014*/ 	.byte	0x00, 0xf5, 0x21, 0x00


	//----- nvinfo : EIATTR_KPARAM_INFO
	.align		4
.L_299:
        /*0018*/ 	.byte	0x04, 0x17
        /*001a*/ 	.short	(.L_301 - .L_300)
.L_300:
        /*001c*/ 	.word	0x00000000
        /*0020*/ 	.short	0x0001
        /*0022*/ 	.short	0x0050
        /*0024*/ 	.byte	0x00, 0xf5, 0x21, 0x00


	//----- nvinfo : EIATTR_KPARAM_INFO
	.align		4
.L_301:
        /*0028*/ 	.byte	0x04, 0x17
        /*002a*/ 	.short	(.L_303 - .L_302)
.L_302:
        /*002c*/ 	.word	0x00000000
        /*0030*/ 	.short	0x0000
        /*0032*/ 	.short	0x0000
        /*0034*/ 	.byte	0x00, 0xf0, 0x41, 0x01


	//----- nvinfo : EIATTR_SPARSE_MMA_MASK
	.align		4
.L_303:
        /*0038*/ 	.byte	0x03, 0x50
        /*003a*/ 	.short	0x0000


	//----- nvinfo : EIATTR_MAXREG_COUNT
	.align		4
        /*003c*/ 	.byte	0x03, 0x1b
        /*003e*/ 	.short	0x00ff


	//----- nvinfo : EIATTR_MERCURY_ISA_VERSION
	.align		4
        /*0040*/ 	.byte	0x03, 0x5f
        /*0042*/ 	.short	0x0101


	//----- nvinfo : EIATTR_VRC_CTA_INIT_COUNT
	.align		4
        /*0044*/ 	.byte	0x02, 0x4a
	.zero		1
	.zero		1


	//----- nvinfo : EIATTR_EXIT_INSTR_OFFSETS
	.align		4
        /*0048*/ 	.byte	0x04, 0x1c
        /*004a*/ 	.short	(.L_305 - .L_304)


	//   ....[0]....
.L_304:
        /*004c*/ 	.word	0x00000130


	//   ....[1]....
        /*0050*/ 	.word	0x00000170


	//   ....[2]....
        /*0054*/ 	.word	0x00003a50


	//----- nvinfo : EIATTR_CRS_STACK_SIZE
	.align		4
.L_305:
        /*0058*/ 	.byte	0x04, 0x1e
        /*005a*/ 	.short	(.L_307 - .L_306)
.L_306:
        /*005c*/ 	.word	0x00000000


	//----- nvinfo : EIATTR_CBANK_PARAM_SIZE
	.align		4
.L_307:
        /*0060*/ 	.byte	0x03, 0x19
        /*0062*/ 	.short	0x0060


	//----- nvinfo : EIATTR_PARAM_CBANK
	.align		4
        /*0064*/ 	.byte	0x04, 0x0a
        /*0066*/ 	.short	(.L_309 - .L_308)
	.align		4
.L_308:
        /*0068*/ 	.word	index@(.nv.constant0.unfold_output_into_patches_f16)
        /*006c*/ 	.short	0x0380
        /*006e*/ 	.short	0x0060


	//----- nvinfo : EIATTR_SW_WAR
	.align		4
.L_309:
        /*0070*/ 	.byte	0x04, 0x36
        /*0072*/ 	.short	(.L_311 - .L_310)
.L_310:
        /*0074*/ 	.word	0x00000008
.L_311:


//--------------------- .nv.info.unfold_input_into_patches_f16 --------------------------
	.section	.nv.info.unfold_input_into_patches_f16,"",@"SHT_CUDA_INFO"
	.sectionflags	@""
	.align	4


	//----- nvinfo : EIATTR_CUDA_API_VERSION
	.align		4
        /*0000*/ 	.byte	0x04, 0x37
        /*0002*/ 	.short	(.L_313 - .L_312)
.L_312:
        /*0004*/ 	.word	0x00000082


	//----- nvinfo : EIATTR_KPARAM_INFO
	.align		4
.L_313:
        /*0008*/ 	.byte	0x04, 0x17
        /*000a*/ 	.short	(.L_315 - .L_314)
.L_314:
        /*000c*/ 	.word	0x00000000
        /*0010*/ 	.short	0x0003
        /*0012*/ 	.short	0x0060
        /*0014*/ 	.byte	0x00, 0xf5, 0x21, 0x00


	//----- nvinfo : EIATTR_KPARAM_INFO
	.align		4
.L_315:
        /*0018*/ 	.byte	0x04, 0x17
        /*001a*/ 	.short	(.L_317 - .L_316)
.L_316:
        /*001c*/ 	.word	0x00000000
        /*0020*/ 	.short	0x0002
        /*0022*/ 	.short	0x0058
        /*0024*/ 	.byte	0x00, 0xf5, 0x21, 0x00


	//----- nvinfo : EIATTR_KPARAM_INFO
	.align		4
.L_317:
        /*0028*/ 	.byte	0x04, 0x17
        /*002a*/ 	.short	(.L_319 - .L_318)
.L_318:
        /*002c*/ 	.word	0x00000000
        /*0030*/ 	.short	0x0001
        /*0032*/ 	.short	0x0050
        /*0034*/ 	.byte	0x00, 0xf5, 0x21, 0x00


	//----- nvinfo : EIATTR_KPARAM_INFO
	.align		4
.L_319:
        /*0038*/ 	.byte	0x04, 0x17
        /*003a*/ 	.short	(.L_321 - .L_320)
.L_320:
        /*003c*/ 	.word	0x00000000
        /*0040*/ 	.short	0x0000
        /*0042*/ 	.short	0x0000
        /*0044*/ 	.byte	0x00, 0xf0, 0x41, 0x01


	//----- nvinfo : EIATTR_SPARSE_MMA_MASK
	.align		4
.L_321:
        /*0048*/ 	.byte	0x03, 0x50
        /*004a*/ 	.short	0x0000


	//----- nvinfo : EIATTR_MAXREG_COUNT
	.align		4
        /*004c*/ 	.byte	0x03, 0x1b
        /*004e*/ 	.short	0x00ff


	//----- nvinfo : EIATTR_MERCURY_ISA_VERSION
	.align		4
        /*0050*/ 	.byte	0x03, 0x5f
        /*0052*/ 	.short	0x0101


	//----- nvinfo : EIATTR_VRC_CTA_INIT_COUNT
	.align		4
        /*0054*/ 	.byte	0x02, 0x4a
	.zero		1
	.zero		1


	//----- nvinfo : EIATTR_EXIT_INSTR_OFFSETS
	.align		4
        /*0058*/ 	.byte	0x04, 0x1c
        /*005a*/ 	.short	(.L_323 - .L_322)


	//   ....[0]....
.L_322:
        /*005c*/ 	.word	0x00000130


	//   ....[1]....
        /*0060*/ 	.word	0x00000170


	//   ....[2]....
        /*0064*/ 	.word	0x00002460


	//----- nvinfo : EIATTR_CRS_STACK_SIZE
	.align		4
.L_323:
        /*0068*/ 	.byte	0x04, 0x1e
        /*006a*/ 	.short	(.L_325 - .L_324)
.L_324:
        /*006c*/ 	.word	0x00000000


	//----- nvinfo : EIATTR_CBANK_PARAM_SIZE
	.align		4
.L_325:
        /*0070*/ 	.byte	0x03, 0x19
        /*0072*/ 	.short	0x0068


	//----- nvinfo : EIATTR_PARAM_CBANK
	.align		4
        /*0074*/ 	.byte	0x04, 0x0a
        /*0076*/ 	.short	(.L_327 - .L_326)
	.align		4
.L_326:
        /*0078*/ 	.word	index@(.nv.constant0.unfold_input_into_patches_f16)
        /*007c*/ 	.short	0x0380
        /*007e*/ 	.short	0x0068


	//----- nvinfo : EIATTR_SW_WAR
	.align		4
.L_327:
        /*0080*/ 	.byte	0x04, 0x36
        /*0082*/ 	.short	(.L_329 - .L_328)
.L_328:
        /*0084*/ 	.word	0x00000008
.L_329:


//--------------------- .nv.callgraph             --------------------------
	.section	.nv.callgraph,"",@"SHT_CUDA_CALLGRAPH"
	.align	4
	.sectionentsize	8
	.align		4
        /*0000*/ 	.word	0x00000000
	.align		4
        /*0004*/ 	.word	0xffffffff
	.align		4
        /*0008*/ 	.word	0x00000000
	.align		4
        /*000c*/ 	.word	0xfffffffe
	.align		4
        /*0010*/ 	.word	0x00000000
	.align		4
        /*0014*/ 	.word	0xfffffffd
	.align		4
        /*0018*/ 	.word	0x00000000
	.align		4
        /*001c*/ 	.word	0xfffffffc


//--------------------- .text.sum_transposed_filters_f64 --------------------------
	.section	.text.sum_transposed_filters_f64,"ax",@progbits
	.align	128
        .global         sum_transposed_filters_f64
        .type           sum_transposed_filters_f64,@function
        .size           sum_transposed_filters_f64,(.L_x_421 - sum_transposed_filters_f64)
        .other          sum_transposed_filters_f64,@"STO_CUDA_ENTRY STV_DEFAULT"
sum_transposed_filters_f64:
.text.sum_transposed_filters_f64:
[----:B------:R-:W-:Y:S01]  /*0000*/  LDC R1, c[0x0][0x37c] ;  /* 0x0000df00ff017b82 */ /* 0x000fe20000000800 */
[----:B------:R-:W0:Y:S01]  /*0010*/  LDCU UR4, c[0x0][0x3bc] ;  /* 0x00007780ff0477ac */ /* 0x000e220008000800 */
[----:B------:R-:W0:Y:S02]  /*0020*/  LDCU UR5, c[0x0][0x3a4] ;  /* 0x00007480ff0577ac */ /* 0x000e240008000800 */
[----:B0-----:R-:W-:-:S04]  /*0030*/  ULOP3.LUT UR4, UR4, UR5, URZ, 0xfc, !UPT ;  /* 0x0000000504047292 */ /* 0x001fc8000f8efcff */
[----:B------:R-:W-:-:S09]  /*0040*/  UISETP.NE.U32.AND UP0, UPT, UR4, URZ, UPT ;  /* 0x000000ff0400728c */ /* 0x000fd2000bf05070 */
[----:B------:R-:W-:Y:S05]  /*0050*/  BRA.U UP0, `(.L_x_0) ;  /* 0x0000000100587547 */ /* 0x000fea000b800000 */
[----:B------:R-:W0:Y:S01]  /*0060*/  LDCU UR4, c[0x0][0x3a0] ;  /* 0x00007400ff0477ac */ /* 0x000e220008000800 */
[----:B------:R-:W1:Y:S01]  /*0070*/  LDC R4, c[0x0][0x3b8] ;  /* 0x0000ee00ff047b82 */ /* 0x000e620000000800 */
[----:B------:R-:W-:Y:S01]  /*0080*/  IMAD.MOV.U32 R17, RZ, RZ, RZ ;  /* 0x000000ffff117224 */ /* 0x000fe200078e00ff */
[----:B0-----:R-:W0:Y:S01]  /*0090*/  I2F.U32.RP R0, UR4 ;  /* 0x0000000400007d06 */ /* 0x001e220008209000 */
[----:B------:R-:W-:-:S07]  /*00a0*/  ISETP.NE.U32.AND P2, PT, RZ, UR4, PT ;  /* 0x00000004ff007c0c */ /* 0x000fce000bf45070 */
[----:B0-----:R-:W0:Y:S02]  /*00b0*/  MUFU.RCP R0, R0 ;  /* 0x0000000000007308 */ /* 0x001e240000001000 */
[----:B0-----:R-:W-:-:S06]  /*00c0*/  VIADD R2, R0, 0xffffffe ;  /* 0x0ffffffe00027836 */ /* 0x001fcc0000000000 */
[----:B------:R0:W2:Y:S02]  /*00d0*/  F2I.FTZ.U32.TRUNC.NTZ R3, R2 ;  /* 0x0000000200037305 */ /* 0x0000a4000021f000 */
[----:B0-----:R-:W-:Y:S02]  /*00e0*/  HFMA2 R2, -RZ, RZ, 0, 0 ;  /* 0x00000000ff027431 */ /* 0x001fe400000001ff */
[----:B--2---:R-:W-:-:S04]  /*00f0*/  IMAD.MOV R5, RZ, RZ, -R3 ;  /* 0x000000ffff057224 */ /* 0x004fc800078e0a03 */
[----:B------:R-:W-:-:S04]  /*0100*/  IMAD R5, R5, UR4, RZ ;  /* 0x0000000405057c24 */ /* 0x000fc8000f8e02ff */
[----:B------:R-:W-:-:S06]  /*0110*/  IMAD.HI.U32 R3, R3, R5, R2 ;  /* 0x0000000503037227 */ /* 0x000fcc00078e0002 */
[----:B-1----:R-:W-:-:S04]  /*0120*/  IMAD.HI.U32 R16, R3, R4, RZ ;  /* 0x0000000403107227 */ /* 0x002fc800078e00ff */
[----:B------:R-:W-:-:S04]  /*0130*/  IMAD.MOV R3, RZ, RZ, -R16 ;  /* 0x000000ffff037224 */ /* 0x000fc800078e0a10 */
[----:B------:R-:W-:-:S05]  /*0140*/  IMAD R0, R3, UR4, R4 ;  /* 0x0000000403007c24 */ /* 0x000fca000f8e0204 */
[----:B------:R-:W-:-:S13]  /*0150*/  ISETP.GE.U32.AND P0, PT, R0, UR4, PT ;  /* 0x0000000400007c0c */ /* 0x000fda000bf06070 */
[----:B------:R-:W-:Y:S01]  /*0160*/  @P0 VIADD R0, R0, -UR4 ;  /* 0x8000000400000c36 */ /* 0x000fe20008000000 */
[----:B------:R-:W-:-:S04]  /*0170*/  @P0 IADD3 R16, PT, PT, R16, 0x1, RZ ;  /* 0x0000000110100810 */ /* 0x000fc80007ffe0ff */
[----:B------:R-:W-:-:S13]  /*0180*/  ISETP.GE.U32.AND P1, PT, R0, UR4, PT ;  /* 0x0000000400007c0c */ /* 0x000fda000bf26070 */
[----:B------:R-:W-:Y:S01]  /*0190*/  @P1 VIADD R16, R16, 0x1 ;  /* 0x0000000110101836 */ /* 0x000fe20000000000 */
[----:B------:R-:W-:Y:S01]  /*01a0*/  @!P2 LOP3.LUT R16, RZ, UR4, RZ, 0x33, !PT ;  /* 0x00000004ff10ac12 */ /* 0x000fe2000f8e33ff */
[----:B------:R-:W-:Y:S06]  /*01b0*/  BRA `(.L_x_1) ;  /* 0x0000000000287947 */ /* 0x000fec0003800000 */
.L_x_0:
[----:B------:R-:W0:Y:S01]  /*01c0*/  LDCU.64 UR4, c[0x0][0x3b8] ;  /* 0x00007700ff0477ac */ /* 0x000e220008000a00 */
[----:B------:R-:W-:Y:S01]  /*01d0*/  MOV R0, 0x240 ;  /* 0x0000024000007802 */ /* 0x000fe20000000f00 */
[----:B------:R-:W1:Y:S01]  /*01e0*/  LDCU.64 UR6, c[0x0][0x3a0] ;  /* 0x00007400ff0677ac */ /* 0x000e620008000a00 */
[----:B0-----:R-:W-:Y:S01]  /*01f0*/  MOV R20, UR4 ;  /* 0x0000000400147c02 */ /* 0x001fe20008000f00 */
[----:B------:R-:W-:Y:S02]  /*0200*/  IMAD.U32 R21, RZ, RZ, UR5 ;  /* 0x00000005ff157e24 */ /* 0x000fe4000f8e00ff */
[----:B-1----:R-:W-:Y:S01]  /*0210*/  IMAD.U32 R2, RZ, RZ, UR6 ;  /* 0x00000006ff027e24 */ /* 0x002fe2000f8e00ff */
[----:B------:R-:W-:-:S07]  /*0220*/  MOV R3, UR7 ;  /* 0x0000000700037c02 */ /* 0x000fce0008000f00 */
[----:B------:R-:W-:Y:S05]  /*0230*/  CALL.REL.NOINC `($__internal_0_$__cuda_sm20_div_u64) ;  /* 0x00000024004c7944 */ /* 0x000fea0003c00000 */
[----:B------:R-:W-:Y:S02]  /*0240*/  IMAD.MOV.U32 R16, RZ, RZ, R10 ;  /* 0x000000ffff107224 */ /* 0x000fe400078e000a */
[----:B------:R-:W-:-:S07]  /*0250*/  IMAD.MOV.U32 R17, RZ, RZ, R11 ;  /* 0x000000ffff117224 */ /* 0x000fce00078e000b */
.L_x_1:
        /* <DEDUP_REMOVED lines=11> */
[----:B0-----:R-:W-:-:S06]  /*0310*/  IADD3 R2, PT, PT, R4, 0xffffffe, RZ ;  /* 0x0ffffffe04027810 */ /* 0x001fcc0007ffe0ff */
[----:B------:R0:W2:Y:S02]  /*0320*/  F2I.FTZ.U32.TRUNC.NTZ R3, R2 ;  /* 0x0000000200037305 */ /* 0x0000a4000021f000 */
[----:B0-----:R-:W-:Y:S02]  /*0330*/  IMAD.MOV.U32 R2, RZ, RZ, RZ ;  /* 0x000000ffff027224 */ /* 0x001fe400078e00ff */
[----:B--2---:R-:W-:-:S04]  /*0340*/  IMAD.MOV R5, RZ, RZ, -R3 ;  /* 0x000000ffff057224 */ /* 0x004fc800078e0a03 */
[----:B------:R-:W-:-:S04]  /*0350*/  IMAD R5, R5, UR4, RZ ;  /* 0x0000000405057c24 */ /* 0x000fc8000f8e02ff */
[----:B------:R-:W-:-:S06]  /*0360*/  IMAD.HI.U32 R5, R3, R5, R2 ;  /* 0x0000000503057227 */ /* 0x000fcc00078e0002 */
[----:B-1----:R-:W-:-:S05]  /*0370*/  IMAD.HI.U32 R14, R5, R0, RZ ;  /* 0x00000000050e7227 */ /* 0x002fca00078e00ff */
[----:B------:R-:W-:-:S05]  /*0380*/  IADD3 R3, PT, PT, -R14, RZ, RZ ;  /* 0x000000ff0e037210 */ /* 0x000fca0007ffe1ff */
[----:B------:R-:W-:-:S05]  /*0390*/  IMAD R0, R3, UR4, R0 ;  /* 0x0000000403007c24 */ /* 0x000fca000f8e0200 */
[----:B------:R-:W-:-:S13]  /*03a0*/  ISETP.GE.U32.AND P0, PT, R0, UR4, PT ;  /* 0x0000000400007c0c */ /* 0x000fda000bf06070 */
[----:B------:R-:W-:Y:S02]  /*03b0*/  @P0 VIADD R0, R0, -UR4 ;  /* 0x8000000400000c36 */ /* 0x000fe40008000000 */
[----:B------:R-:W-:-:S03]  /*03c0*/  @P0 VIADD R14, R14, 0x1 ;  /* 0x000000010e0e0836 */ /* 0x000fc60000000000 */
[----:B------:R-:W-:-:S13]  /*03d0*/  ISETP.GE.U32.AND P1, PT, R0, UR4, PT ;  /* 0x0000000400007c0c */ /* 0x000fda000bf26070 */
[----:B------:R-:W-:Y:S02]  /*03e0*/  @P1 IADD3 R14, PT, PT, R14, 0x1, RZ ;  /* 0x000000010e0e1810 */ /* 0x000fe40007ffe0ff */
[----:B------:R-:W-:Y:S01]  /*03f0*/  @!P2 LOP3.LUT R14, RZ, UR4, RZ, 0x33, !PT ;  /* 0x00000004ff0eac12 */ /* 0x000fe2000f8e33ff */
[----:B------:R-:W-:Y:S06]  /*0400*/  BRA `(.L_x_3) ;  /* 0x0000000000287947 */ /* 0x000fec0003800000 */
.L_x_2:
[----:B------:R-:W0:Y:S01]  /*0410*/  LDCU.64 UR4, c[0x0][0x3b0] ;  /* 0x00007600ff0477ac */ /* 0x000e220008000a00 */
[----:B------:R-:W-:Y:S01]  /*0420*/  MOV R0, 0x490 ;  /* 0x0000049000007802 */ /* 0x000fe20000000f00 */
[----:B------:R-:W1:Y:S01]  /*0430*/  LDCU.64 UR6, c[0x0][0x3a0] ;  /* 0x00007400ff0677ac */ /* 0x000e620008000a00 */
[----:B0-----:R-:W-:Y:S01]  /*0440*/  IMAD.U32 R20, RZ, RZ, UR4 ;  /* 0x00000004ff147e24 */ /* 0x001fe2000f8e00ff */
[----:B------:R-:W-:Y:S01]  /*0450*/  MOV R21, UR5 ;  /* 0x0000000500157c02 */ /* 0x000fe20008000f00 */
[----:B-1----:R-:W-:Y:S02]  /*0460*/  IMAD.U32 R2, RZ, RZ, UR6 ;  /* 0x00000006ff027e24 */ /* 0x002fe4000f8e00ff */
[----:B------:R-:W-:-:S07]  /*0470*/  IMAD.U32 R3, RZ, RZ, UR7 ;  /* 0x00000007ff037e24 */ /* 0x000fce000f8e00ff */
[----:B------:R-:W-:Y:S05]  /*0480*/  CALL.REL.NOINC `($__internal_0_$__cuda_sm20_div_u64) ;  /* 0x0000002000b87944 */ /* 0x000fea0003c00000 */
[----:B------:R-:W-:Y:S01]  /*0490*/  MOV R14, R10 ;  /* 0x0000000a000e7202 */ /* 0x000fe20000000f00 */
[----:B------:R-:W-:-:S07]  /*04a0*/  IMAD.MOV.U32 R15, RZ, RZ, R11 ;  /* 0x000000ffff0f7224 */ /* 0x000fce00078e000b */
.L_x_3:
[----:B------:R-:W0:Y:S01]  /*04b0*/  LDCU.64 UR8, c[0x0][0x380] ;  /* 0x00007000ff0877ac */ /* 0x000e220008000a00 */
[----:B------:R-:W1:Y:S01]  /*04c0*/  S2R R5, SR_TID.X ;  /* 0x0000000000057919 */ /* 0x000e620000002100 */
[----:B------:R-:W1:Y:S01]  /*04d0*/  S2UR UR7, SR_CTAID.X ;  /* 0x00000000000779c3 */ /* 0x000e620000002500 */
[----:B------:R-:W0:Y:S07]  /*04e0*/  LDCU.64 UR10, c[0x0][0x3b8] ;  /* 0x00007700ff0a77ac */ /* 0x000e2e0008000a00 */
[----:B------:R-:W1:Y:S01]  /*04f0*/  LDC R6, c[0x0][0x360] ;  /* 0x0000d800ff067b82 */ /* 0x000e620000000800 */
[----:B0-----:R-:W-:-:S02]  /*0500*/  UIMAD UR6, UR9, UR10, URZ ;  /* 0x0000000a090672a4 */ /* 0x001fc4000f8e02ff */
[----:B------:R-:W-:Y:S02]  /*0510*/  UIMAD.WIDE.U32 UR4, UR8, UR10, URZ ;  /* 0x0000000a080472a5 */ /* 0x000fe4000f8e00ff */
[----:B------:R-:W-:-:S04]  /*0520*/  UIMAD UR6, UR11, UR8, UR6 ;  /* 0x000000080b0672a4 */ /* 0x000fc8000f8e0206 */
[----:B------:R-:W-:Y:S01]  /*0530*/  UIADD3 UR5, UPT, UPT, UR5, UR6, URZ ;  /* 0x0000000605057290 */ /* 0x000fe2000fffe0ff */
[----:B------:R-:W-:-:S04]  /*0540*/  IMAD.WIDE.U32 R12, R14, UR4, RZ ;  /* 0x000000040e0c7c25 */ /* 0x000fc8000f8e00ff */
[----:B-1----:R-:W-:Y:S02]  /*0550*/  IMAD R5, R6, UR7, R5 ;  /* 0x0000000706057c24 */ /* 0x002fe4000f8e0205 */
[----:B------:R-:W-:-:S03]  /*0560*/  IMAD R3, R14, UR5, RZ ;  /* 0x000000050e037c24 */ /* 0x000fc6000f8e02ff */
[----:B------:R-:W-:Y:S01]  /*0570*/  ISETP.GT.U32.AND P0, PT, R12, R5, PT ;  /* 0x000000050c00720c */ /* 0x000fe20003f04070 */
[----:B------:R-:W-:-:S04]  /*0580*/  IMAD R3, R15, UR4, R3 ;  /* 0x000000040f037c24 */ /* 0x000fc8000f8e0203 */
[----:B------:R-:W-:-:S05]  /*0590*/  IMAD.IADD R4, R13, 0x1, R3 ;  /* 0x000000010d047824 */ /* 0x000fca00078e0203 */
[----:B------:R-:W-:-:S13]  /*05a0*/  ISETP.GT.U32.AND.EX P0, PT, R4, RZ, PT, P0 ;  /* 0x000000ff0400720c */ /* 0x000fda0003f04100 */
[----:B------:R-:W-:Y:S05]  /*05b0*/  @!P0 EXIT ;  /* 0x000000000000894d */ /* 0x000fea0003800000 */
[----:B------:R-:W0:Y:S01]  /*05c0*/  LDCU.64 UR10, c[0x0][0x3a8] ;  /* 0x00007500ff0a77ac */ /* 0x000e220008000a00 */
[----:B------:R-:W-:Y:S01]  /*05d0*/  MOV R8, R5 ;  /* 0x0000000500087202 */ /* 0x000fe20000000f00 */
[----:B------:R-:W1:Y:S01]  /*05e0*/  LDCU UR4, c[0x0][0x370] ;  /* 0x00006e00ff0477ac */ /* 0x000e620008000800 */
[----:B------:R-:W2:Y:S01]  /*05f0*/  LDCU.64 UR8, c[0x0][0x358] ;  /* 0x00006b00ff0877ac */ /* 0x000ea20008000a00 */
[----:B------:R-:W3:Y:S01]  /*0600*/  LDCU UR18, c[0x0][0x3bc] ;  /* 0x00007780ff1277ac */ /* 0x000ee20008000800 */
[----:B------:R-:W4:Y:S01]  /*0610*/  LDCU UR19, c[0x0][0x3b8] ;  /* 0x00007700ff1377ac */ /* 0x000f220008000800 */
[----:B0-----:R-:W-:Y:S01]  /*0620*/  UISETP.NE.U32.AND UP0, UPT, UR10, URZ, UPT ;  /* 0x000000ff0a00728c */ /* 0x001fe2000bf05070 */
[----:B-1----:R-:W-:Y:S01]  /*0630*/  IMAD R6, R6, UR4, RZ ;  /* 0x0000000406067c24 */ /* 0x002fe2000f8e02ff */
[----:B------:R-:W0:Y:S02]  /*0640*/  LDCU UR14, c[0x0][0x384] ;  /* 0x00007080ff0e77ac */ /* 0x000e240008000800 */
[----:B------:R-:W-:Y:S01]  /*0650*/  UISETP.NE.AND.EX UP0, UPT, UR11, URZ, UPT, UP0 ;  /* 0x000000ff0b00728c */ /* 0x000fe2000bf05300 */
[----:B------:R-:W1:Y:S01]  /*0660*/  LDCU UR15, c[0x0][0x380] ;  /* 0x00007000ff0f77ac */ /* 0x000e620008000800 */
[----:B------:R-:W0:Y:S01]  /*0670*/  LDCU.64 UR6, c[0x0][0x3b8] ;  /* 0x00007700ff0677ac */ /* 0x000e220008000a00 */
[----:B------:R-:W0:Y:S01]  /*0680*/  LDCU.64 UR16, c[0x0][0x380] ;  /* 0x00007000ff1077ac */ /* 0x000e220008000a00 */
[----:B------:R-:W0:Y:S01]  /*0690*/  LDCU.64 UR20, c[0x0][0x3d8] ;  /* 0x00007b00ff1477ac */ /* 0x000e220008000a00 */
[----:B------:R-:W-:-:S04]  /*06a0*/  UMOV UR4, URZ ;  /* 0x000000ff00047c82 */ /* 0x000fc80008000000 */
[----:B--234-:R-:W-:Y:S05]  /*06b0*/  BRA.U !UP0, `(.L_x_4) ;  /* 0x0000001508fc7547 */ /* 0x01cfea000b800000 */
[----:B------:R-:W-:Y:S01]  /*06c0*/  BSSY.RECONVERGENT B0, `(.L_x_5) ;  /* 0x000017d000007945 */ /* 0x000fe20003800200 */
.L_x_24:
[----:B------:R-:W2:Y:S02]  /*06d0*/  LDCU UR5, c[0x0][0x384] ;  /* 0x00007080ff0577ac */ /* 0x000ea40008000800 */
[----:B--2---:R-:W-:-:S09]  /*06e0*/  UISETP.NE.U32.AND UP0, UPT, UR5, URZ, UPT ;  /* 0x000000ff0500728c */ /* 0x004fd2000bf05070 */
[----:B------:R-:W-:Y:S05]  /*06f0*/  BRA.U UP0, `(.L_x_6) ;  /* 0x0000000100607547 */ /* 0x000fea000b800000 */
[----:B------:R-:W2:Y:S01]  /*0700*/  LDCU UR5, c[0x0][0x380] ;  /* 0x00007000ff0577ac */ /* 0x000ea20008000800 */
[----:B------:R-:W-:Y:S01]  /*0710*/  IMAD.MOV.U32 R19, RZ, RZ, RZ ;  /* 0x000000ffff137224 */ /* 0x000fe200078e00ff */
[----:B--2---:R-:W2:Y:S01]  /*0720*/  I2F.U32.RP R0, UR5 ;  /* 0x0000000500007d06 */ /* 0x004ea20008209000 */
[----:B------:R-:W-:-:S07]  /*0730*/  ISETP.NE.U32.AND P2, PT, RZ, UR5, PT ;  /* 0x00000005ff007c0c */ /* 0x000fce000bf45070 */
[----:B--2---:R-:W2:Y:S02]  /*0740*/  MUFU.RCP R0, R0 ;  /* 0x0000000000007308 */ /* 0x004ea40000001000 */
[----:B--2---:R-:W-:-:S06]  /*0750*/  VIADD R2, R0, 0xffffffe ;  /* 0x0ffffffe00027836 */ /* 0x004fcc0000000000 */
[----:B------:R2:W3:Y:S02]  /*0760*/  F2I.FTZ.U32.TRUNC.NTZ R3, R2 ;  /* 0x0000000200037305 */ /* 0x0004e4000021f000 */
[----:B--2---:R-:W-:Y:S02]  /*0770*/  HFMA2 R2, -RZ, RZ, 0, 0 ;  /* 0x00000000ff027431 */ /* 0x004fe400000001ff */
[----:B---3--:R-:W-:-:S04]  /*0780*/  IMAD.MOV R7, RZ, RZ, -R3 ;  /* 0x000000ffff077224 */ /* 0x008fc800078e0a03 */
[----:B------:R-:W-:-:S04]  /*0790*/  IMAD R7, R7, UR5, RZ ;  /* 0x0000000507077c24 */ /* 0x000fc8000f8e02ff */
[----:B------:R-:W-:Y:S01]  /*07a0*/  IMAD.HI.U32 R3, R3, R7, R2 ;  /* 0x0000000703037227 */ /* 0x000fe200078e0002 */
[----:B------:R-:W-:-:S05]  /*07b0*/  MOV R7, RZ ;  /* 0x000000ff00077202 */ /* 0x000fca0000000f00 */
[----:B------:R-:W-:-:S04]  /*07c0*/  IMAD.HI.U32 R18, R3, R8, RZ ;  /* 0x0000000803127227 */ /* 0x000fc800078e00ff */
[----:B------:R-:W-:-:S04]  /*07d0*/  IMAD.MOV R3, RZ, RZ, -R18 ;  /* 0x000000ffff037224 */ /* 0x000fc800078e0a12 */
[----:B------:R-:W-:-:S05]  /*07e0*/  IMAD R3, R3, UR5, R8 ;  /* 0x0000000503037c24 */ /* 0x000fca000f8e0208 */
[----:B------:R-:W-:-:S13]  /*07f0*/  ISETP.GE.U32.AND P0, PT, R3, UR5, PT ;  /* 0x0000000503007c0c */ /* 0x000fda000bf06070 */
[----:B------:R-:W-:Y:S01]  /*0800*/  @P0 VIADD R3, R3, -UR5 ;  /* 0x8000000503030c36 */ /* 0x000fe20008000000 */
[----:B------:R-:W-:-:S04]  /*0810*/  @P0 IADD3 R18, PT, PT, R18, 0x1, RZ ;  /* 0x0000000112120810 */ /* 0x000fc80007ffe0ff */
[----:B------:R-:W-:-:S13]  /*0820*/  ISETP.GE.U32.AND P1, PT, R3, UR5, PT ;  /* 0x0000000503007c0c */ /* 0x000fda000bf26070 */
[----:B------:R-:W-:Y:S01]  /*0830*/  @P1 VIADD R18, R18, 0x1 ;  /* 0x0000000112121836 */ /* 0x000fe20000000000 */
[----:B------:R-:W-:-:S05]  /*0840*/  @!P2 LOP3.LUT R18, RZ, UR5, RZ, 0x33, !PT ;  /* 0x00000005ff12ac12 */ /* 0x000fca000f8e33ff */
[----:B------:R-:W-:-:S04]  /*0850*/  IMAD.MOV R3, RZ, RZ, -R18 ;  /* 0x000000ffff037224 */ /* 0x000fc800078e0a12 */
[----:B------:R-:W-:Y:S01]  /*0860*/  IMAD R8, R3, UR5, R8 ;  /* 0x0000000503087c24 */ /* 0x000fe2000f8e0208 */
[----:B------:R-:W-:Y:S06]  /*0870*/  BRA `(.L_x_7) ;  /* 0x0000000000447947 */ /* 0x000fec0003800000 */
.L_x_6:
[----:B------:R-:W2:Y:S01]  /*0880*/  LDCU.64 UR10, c[0x0][0x380] ;  /* 0x00007000ff0a77ac */ /* 0x000ea20008000a00 */
[----:B------:R-:W-:Y:S01]  /*0890*/  IMAD.MOV.U32 R20, RZ, RZ, R8 ;  /* 0x000000ffff147224 */ /* 0x000fe200078e0008 */
[----:B------:R-:W-:Y:S01]  /*08a0*/  MOV R0, 0x8f0 ;  /* 0x000008f000007802 */ /* 0x000fe20000000f00 */
[----:B------:R-:W-:Y:S01]  /*08b0*/  IMAD.U32 R21, RZ, RZ, UR4 ;  /* 0x00000004ff157e24 */ /* 0x000fe2000f8e00ff */
[----:B--2---:R-:W-:Y:S01]  /*08c0*/  MOV R2, UR10 ;  /* 0x0000000a00027c02 */ /* 0x004fe20008000f00 */
[----:B------:R-:W-:-:S07]  /*08d0*/  IMAD.U32 R3, RZ, RZ, UR11 ;  /* 0x0000000bff037e24 */ /* 0x000fce000f8e00ff */
[----:B01----:R-:W-:Y:S05]  /*08e0*/  CALL.REL.NOINC `($__internal_0_$__cuda_sm20_div_u64) ;  /* 0x0000001c00a07944 */ /* 0x003fea0003c00000 */
[----:B------:R-:W0:Y:S01]  /*08f0*/  LDCU.64 UR10, c[0x0][0x380] ;  /* 0x00007000ff0a77ac */ /* 0x000e220008000a00 */
[-C--:B------:R-:W-:Y:S01]  /*0900*/  IADD3 R7, P0, PT, RZ, -R10.reuse, RZ ;  /* 0x8000000aff077210 */ /* 0x080fe20007f1e0ff */
[----:B------:R-:W-:Y:S01]  /*0910*/  IMAD.U32 R9, RZ, RZ, UR4 ;  /* 0x00000004ff097e24 */ /* 0x000fe2000f8e00ff */
[----:B------:R-:W-:Y:S01]  /*0920*/  MOV R18, R10 ;  /* 0x0000000a00127202 */ /* 0x000fe20000000f00 */
[----:B------:R-:W-:Y:S01]  /*0930*/  IMAD.MOV.U32 R19, RZ, RZ, R11 ;  /* 0x000000ffff137224 */ /* 0x000fe200078e000b */
[----:B------:R-:W-:-:S05]  /*0940*/  IADD3.X R0, PT, PT, RZ, ~R11, RZ, P0, !PT ;  /* 0x8000000bff007210 */ /* 0x000fca00007fe4ff */
[----:B0-----:R-:W-:Y:S02]  /*0950*/  IMAD R0, R0, UR10, RZ ;  /* 0x0000000a00007c24 */ /* 0x001fe4000f8e02ff */
[----:B------:R-:W-:-:S04]  /*0960*/  IMAD.WIDE.U32 R8, R7, UR10, R8 ;  /* 0x0000000a07087c25 */ /* 0x000fc8000f8e0008 */
[----:B------:R-:W-:-:S04]  /*0970*/  IMAD R7, R7, UR11, R0 ;  /* 0x0000000b07077c24 */ /* 0x000fc8000f8e0200 */
[----:B------:R-:W-:-:S07]  /*0980*/  IMAD.IADD R7, R9, 0x1, R7 ;  /* 0x0000000109077824 */ /* 0x000fce00078e0207 */
.L_x_7:
[----:B------:R-:W-:Y:S01]  /*0990*/  LOP3.LUT R0, R19, R15, RZ, 0xfc, !PT ;  /* 0x0000000f13007212 */ /* 0x000fe200078efcff */
[----:B------:R-:W-:Y:S03]  /*09a0*/  BSSY.RECONVERGENT B1, `(.L_x_8) ;  /* 0x0000028000017945 */ /* 0x000fe60003800200 */
[----:B------:R-:W-:-:S13]  /*09b0*/  ISETP.NE.U32.AND P0, PT, R0, RZ, PT ;  /* 0x000000ff0000720c */ /* 0x000fda0003f05070 */
[----:B------:R-:W-:Y:S05]  /*09c0*/  @P0 BRA `(.L_x_9) ;  /* 0x00000000005c0947 */ /* 0x000fea0003800000 */
[----:B------:R-:W2:Y:S01]  /*09d0*/  I2F.U32.RP R0, R14 ;  /* 0x0000000e00007306 */ /* 0x000ea20000209000 */
[----:B------:R-:W-:Y:S01]  /*09e0*/  ISETP.NE.U32.AND P2, PT, R14, RZ, PT ;  /* 0x000000ff0e00720c */ /* 0x000fe20003f45070 */
[----:B------:R-:W-:-:S06]  /*09f0*/  IMAD.MOV.U32 R11, RZ, RZ, RZ ;  /* 0x000000ffff0b7224 */ /* 0x000fcc00078e00ff */
[----:B--2---:R-:W2:Y:S02]  /*0a00*/  MUFU.RCP R0, R0 ;  /* 0x0000000000007308 */ /* 0x004ea40000001000 */
[----:B--2---:R-:W-:-:S06]  /*0a10*/  VIADD R2, R0, 0xffffffe ;  /* 0x0ffffffe00027836 */ /* 0x004fcc0000000000 */
[----:B------:R2:W3:Y:S02]  /*0a20*/  F2I.FTZ.U32.TRUNC.NTZ R3, R2 ;  /* 0x0000000200037305 */ /* 0x0004e4000021f000 */
[----:B--2---:R-:W-:Y:S01]  /*0a30*/  IMAD.MOV.U32 R2, RZ, RZ, RZ ;  /* 0x000000ffff027224 */ /* 0x004fe200078e00ff */
[----:B---3--:R-:W-:-:S05]  /*0a40*/  IADD3 R9, PT, PT, RZ, -R3, RZ ;  /* 0x80000003ff097210 */ /* 0x008fca0007ffe0ff */
[----:B------:R-:W-:-:S04]  /*0a50*/  IMAD R9, R9, R14, RZ ;  /* 0x0000000e09097224 */ /* 0x000fc800078e02ff */
[----:B------:R-:W-:-:S04]  /*0a60*/  IMAD.HI.U32 R3, R3, R9, R2 ;  /* 0x0000000903037227 */ /* 0x000fc800078e0002 */
[----:B------:R-:W-:Y:S02]  /*0a70*/  IMAD.MOV.U32 R9, RZ, RZ, RZ ;  /* 0x000000ffff097224 */ /* 0x000fe400078e00ff */
[----:B------:R-:W-:-:S04]  /*0a80*/  IMAD.HI.U32 R10, R3, R18, RZ ;  /* 0x00000012030a7227 */ /* 0x000fc800078e00ff */
[----:B------:R-:W-:-:S04]  /*0a90*/  IMAD.MOV R3, RZ, RZ, -R10 ;  /* 0x000000ffff037224 */ /* 0x000fc800078e0a0a */
[----:B------:R-:W-:-:S05]  /*0aa0*/  IMAD R3, R14, R3, R18 ;  /* 0x000000030e037224 */ /* 0x000fca00078e0212 */
[----:B------:R-:W-:-:S13]  /*0ab0*/  ISETP.GE.U32.AND P0, PT, R3, R14, PT ;  /* 0x0000000e0300720c */ /* 0x000fda0003f06070 */
[----:B------:R-:W-:Y:S01]  /*0ac0*/  @P0 IADD3 R3, PT, PT, R3, -R14, RZ ;  /* 0x8000000e03030210 */ /* 0x000fe20007ffe0ff */
[----:B------:R-:W-:-:S03]  /*0ad0*/  @P0 VIADD R10, R10, 0x1 ;  /* 0x000000010a0a0836 */ /* 0x000fc60000000000 */
[----:B------:R-:W-:-:S13]  /*0ae0*/  ISETP.GE.U32.AND P1, PT, R3, R14, PT ;  /* 0x0000000e0300720c */ /* 0x000fda0003f26070 */
[----:B------:R-:W-:Y:S01]  /*0af0*/  @P1 VIADD R10, R10, 0x1 ;  /* 0x000000010a0a1836 */ /* 0x000fe20000000000 */
[----:B------:R-:W-:-:S04]  /*0b00*/  @!P2 LOP3.LUT R10, RZ, R14, RZ, 0x33, !PT ;  /* 0x0000000eff0aa212 */ /* 0x000fc800078e33ff */
[----:B------:R-:W-:-:S05]  /*0b10*/  IADD3 R3, PT, PT, -R10, RZ, RZ ;  /* 0x000000ff0a037210 */ /* 0x000fca0007ffe1ff */
[----:B------:R-:W-:Y:S01]  /*0b20*/  IMAD R24, R14, R3, R18 ;  /* 0x000000030e187224 */ /* 0x000fe200078e0212 */
[----:B------:R-:W-:Y:S06]  /*0b30*/  BRA `(.L_x_10) ;  /* 0x0000000000387947 */ /* 0x000fec0003800000 */
.L_x_9:
[----:B------:R-:W-:Y:S01]  /*0b40*/  MOV R20, R18 ;  /* 0x0000001200147202 */ /* 0x000fe20000000f00 */
[----:B------:R-:W-:Y:S01]  /*0b50*/  IMAD.MOV.U32 R21, RZ, RZ, R19 ;  /* 0x000000ffff157224 */ /* 0x000fe200078e0013 */
[----:B------:R-:W-:Y:S01]  /*0b60*/  MOV R3, R15 ;  /* 0x0000000f00037202 */ /* 0x000fe20000000f00 */
[----:B------:R-:W-:Y:S01]  /*0b70*/  IMAD.MOV.U32 R2, RZ, RZ, R14 ;  /* 0x000000ffff027224 */ /* 0x000fe200078e000e */
[----:B------:R-:W-:-:S07]  /*0b80*/  MOV R0, 0xba0 ;  /* 0x00000ba000007802 */ /* 0x000fce0000000f00 */
[----:B01----:R-:W-:Y:S05]  /*0b90*/  CALL.REL.NOINC `($__internal_0_$__cuda_sm20_div_u64) ;  /* 0x0000001800f47944 */ /* 0x003fea0003c00000 */
[----:B------:R-:W-:Y:S01]  /*0ba0*/  IADD3 R9, P0, PT, RZ, -R10, RZ ;  /* 0x8000000aff097210 */ /* 0x000fe20007f1e0ff */
[----:B------:R-:W-:Y:S01]  /*0bb0*/  IMAD.MOV.U32 R24, RZ, RZ, R18 ;  /* 0x000000ffff187224 */ /* 0x000fe200078e0012 */
[----:B------:R-:W-:-:S03]  /*0bc0*/  MOV R25, R19 ;  /* 0x0000001300197202 */ /* 0x000fc60000000f00 */
[----:B------:R-:W-:Y:S02]  /*0bd0*/  IMAD.X R3, RZ, RZ, ~R11, P0 ;  /* 0x000000ffff037224 */ /* 0x000fe400000e0e0b */
[----:B------:R-:W-:-:S04]  /*0be0*/  IMAD.WIDE.U32 R24, R14, R9, R24 ;  /* 0x000000090e187225 */ /* 0x000fc800078e0018 */
[----:B------:R-:W-:-:S04]  /*0bf0*/  IMAD R3, R3, R14, RZ ;  /* 0x0000000e03037224 */ /* 0x000fc800078e02ff */
[----:B------:R-:W-:-:S04]  /*0c00*/  IMAD R3, R15, R9, R3 ;  /* 0x000000090f037224 */ /* 0x000fc800078e0203 */
[----:B------:R-:W-:-:S07]  /*0c10*/  IMAD.IADD R9, R25, 0x1, R3 ;  /* 0x0000000119097824 */ /* 0x000fce00078e0203 */
.L_x_10:
[----:B01----:R-:W-:Y:S05]  /*0c20*/  BSYNC.RECONVERGENT B1 ;  /* 0x0000000000017941 */ /* 0x003fea0003800200 */
.L_x_8:
[----:B------:R-:W0:Y:S01]  /*0c30*/  LDCU UR5, c[0x0][0x3bc] ;  /* 0x00007780ff0577ac */ /* 0x000e220008000800 */
[----:B------:R-:W-:Y:S01]  /*0c40*/  BSSY.RECONVERGENT B1, `(.L_x_11) ;  /* 0x000001e000017945 */ /* 0x000fe20003800200 */
[----:B0-----:R-:W-:-:S04]  /*0c50*/  LOP3.LUT R0, R11, UR5, RZ, 0xfc, !PT ;  /* 0x000000050b007c12 */ /* 0x001fc8000f8efcff */
[----:B------:R-:W-:-:S13]  /*0c60*/  ISETP.NE.U32.AND P0, PT, R0, RZ, PT ;  /* 0x000000ff0000720c */ /* 0x000fda0003f05070 */
[----:B------:R-:W-:Y:S05]  /*0c70*/  @P0 BRA `(.L_x_12) ;  /* 0x0000000000500947 */ /* 0x000fea0003800000 */
[----:B------:R-:W0:Y:S01]  /*0c80*/  LDCU UR5, c[0x0][0x3b8] ;  /* 0x00007700ff0577ac */ /* 0x000e220008000800 */
[----:B------:R-:W-:Y:S01]  /*0c90*/  IMAD.MOV.U32 R19, RZ, RZ, RZ ;  /* 0x000000ffff137224 */ /* 0x000fe200078e00ff */
[----:B0-----:R-:W0:Y:S01]  /*0ca0*/  I2F.U32.RP R0, UR5 ;  /* 0x0000000500007d06 */ /* 0x001e220008209000 */
[----:B------:R-:W-:-:S07]  /*0cb0*/  ISETP.NE.U32.AND P1, PT, RZ, UR5, PT ;  /* 0x00000005ff007c0c */ /* 0x000fce000bf25070 */
[----:B0-----:R-:W0:Y:S02]  /*0cc0*/  MUFU.RCP R0, R0 ;  /* 0x0000000000007308 */ /* 0x001e240000001000 */
[----:B0-----:R-:W-:-:S06]  /*0cd0*/  VIADD R2, R0, 0xffffffe ;  /* 0x0ffffffe00027836 */ /* 0x001fcc0000000000 */
[----:B------:R0:W1:Y:S02]  /*0ce0*/  F2I.FTZ.U32.TRUNC.NTZ R3, R2 ;  /* 0x0000000200037305 */ /* 0x000064000021f000 */
[----:B0-----:R-:W-:Y:S01]  /*0cf0*/  IMAD.MOV.U32 R2, RZ, RZ, RZ ;  /* 0x000000ffff027224 */ /* 0x001fe200078e00ff */
[----:B-1----:R-:W-:-:S05]  /*0d00*/  IADD3 R11, PT, PT, RZ, -R3, RZ ;  /* 0x80000003ff0b7210 */ /* 0x002fca0007ffe0ff */
[----:B------:R-:W-:-:S04]  /*0d10*/  IMAD R11, R11, UR5, RZ ;  /* 0x000000050b0b7c24 */ /* 0x000fc8000f8e02ff */
[----:B------:R-:W-:-:S06]  /*0d20*/  IMAD.HI.U32 R3, R3, R11, R2 ;  /* 0x0000000b03037227 */ /* 0x000fcc00078e0002 */
[----:B------:R-:W-:-:S04]  /*0d30*/  IMAD.HI.U32 R3, R3, R10, RZ ;  /* 0x0000000a03037227 */ /* 0x000fc800078e00ff */
[----:B------:R-:W-:-:S04]  /*0d40*/  IMAD.MOV R3, RZ, RZ, -R3 ;  /* 0x000000ffff037224 */ /* 0x000fc800078e0a03 */
[----:B------:R-:W-:-:S05]  /*0d50*/  IMAD R18, R3, UR5, R10 ;  /* 0x0000000503127c24 */ /* 0x000fca000f8e020a */
[----:B------:R-:W-:-:S13]  /*0d60*/  ISETP.GE.U32.AND P0, PT, R18, UR5, PT ;  /* 0x0000000512007c0c */ /* 0x000fda000bf06070 */
[----:B------:R-:W-:-:S04]  /*0d70*/  @P0 IADD3 R18, PT, PT, R18, -UR5, RZ ;  /* 0x8000000512120c10 */ /* 0x000fc8000fffe0ff */
[----:B------:R-:W-:-:S13]  /*0d80*/  ISETP.GE.U32.AND P0, PT, R18, UR5, PT ;  /* 0x0000000512007c0c */ /* 0x000fda000bf06070 */
[----:B------:R-:W-:Y:S01]  /*0d90*/  @P0 VIADD R18, R18, -UR5 ;  /* 0x8000000512120c36 */ /* 0x000fe20008000000 */
[----:B------:R-:W-:Y:S01]  /*0da0*/  @!P1 LOP3.LUT R18, RZ, UR5, RZ, 0x33, !PT ;  /* 0x00000005ff129c12 */ /* 0x000fe2000f8e33ff */
[----:B------:R-:W-:Y:S06]  /*0db0*/  BRA `(.L_x_13) ;  /* 0x0000000000187947 */ /* 0x000fec0003800000 */
.L_x_12:
[----:B------:R-:W-:Y:S01]  /*0dc0*/  MOV R0, R10 ;  /* 0x0000000a00007202 */ /* 0x000fe20000000f00 */
[----:B------:R-:W-:Y:S01]  /*0dd0*/  IMAD.MOV.U32 R19, RZ, RZ, R11 ;  /* 0x000000ffff137224 */ /* 0x000fe200078e000b */
[----:B------:R-:W-:-:S07]  /*0de0*/  MOV R18, 0xe00 ;  /* 0x00000e0000127802 */ /* 0x000fce0000000f00 */
[----:B------:R-:W-:Y:S05]  /*0df0*/  CALL.REL.NOINC `($__internal_1_$__cuda_sm20_rem_u64) ;  /* 0x0000001c006c7944 */ /* 0x000fea0003c00000 */
[----:B------:R-:W-:Y:S01]  /*0e00*/  IMAD.MOV.U32 R18, RZ, RZ, R0 ;  /* 0x000000ffff127224 */ /* 0x000fe200078e0000 */
[----:B------:R-:W-:-:S07]  /*0e10*/  MOV R19, R3 ;  /* 0x0000000300137202 */ /* 0x000fce0000000f00 */
.L_x_13:
[----:B------:R-:W-:Y:S05]  /*0e20*/  BSYNC.RECONVERGENT B1 ;  /* 0x0000000000017941 */ /* 0x000fea0003800200 */
.L_x_11:
[----:B------:R-:W-:Y:S01]  /*0e30*/  LOP3.LUT R0, R19, R17, RZ, 0xfc, !PT ;  /* 0x0000001113007212 */ /* 0x000fe200078efcff */
[----:B------:R-:W-:Y:S03]  /*0e40*/  BSSY.RECONVERGENT B1, `(.L_x_14) ;  /* 0x0000029000017945 */ /* 0x000fe60003800200 */
[----:B------:R-:W-:-:S13]  /*0e50*/  ISETP.NE.U32.AND P0, PT, R0, RZ, PT ;  /* 0x000000ff0000720c */ /* 0x000fda0003f05070 */
[----:B------:R-:W-:Y:S05]  /*0e60*/  @P0 BRA `(.L_x_15) ;  /* 0x00000000005c0947 */ /* 0x000fea0003800000 */
[----:B------:R-:W0:Y:S01]  /*0e70*/  I2F.U32.RP R0, R16 ;  /* 0x0000001000007306 */ /* 0x000e220000209000 */
[----:B------:R-:W-:Y:S02]  /*0e80*/  ISETP.NE.U32.AND P2, PT, R16, RZ, PT ;  /* 0x000000ff1000720c */ /* 0x000fe40003f45070 */
[----:B------:R-:W-:-:S05]  /*0e90*/  MOV R23, RZ ;  /* 0x000000ff00177202 */ /* 0x000fca0000000f00 */
[----:B0-----:R-:W0:Y:S02]  /*0ea0*/  MUFU.RCP R0, R0 ;  /* 0x0000000000007308 */ /* 0x001e240000001000 */
[----:B0-----:R-:W-:-:S06]  /*0eb0*/  VIADD R2, R0, 0xffffffe ;  /* 0x0ffffffe00027836 */ /* 0x001fcc0000000000 */
[----:B------:R0:W1:Y:S02]  /*0ec0*/  F2I.FTZ.U32.TRUNC.NTZ R3, R2 ;  /* 0x0000000200037305 */ /* 0x000064000021f000 */
[----:B0-----:R-:W-:Y:S02]  /*0ed0*/  HFMA2 R2, -RZ, RZ, 0, 0 ;  /* 0x00000000ff027431 */ /* 0x001fe400000001ff */
[----:B-1----:R-:W-:-:S04]  /*0ee0*/  IMAD.MOV R11, RZ, RZ, -R3 ;  /* 0x000000ffff0b7224 */ /* 0x002fc800078e0a03 */
[----:B------:R-:W-:-:S04]  /*0ef0*/  IMAD R11, R11, R16, RZ ;  /* 0x000000100b0b7224 */ /* 0x000fc800078e02ff */
[----:B------:R-:W-:-:S04]  /*0f00*/  IMAD.HI.U32 R3, R3, R11, R2 ;  /* 0x0000000b03037227 */ /* 0x000fc800078e0002 */
[----:B------:R-:W-:Y:S02]  /*0f10*/  IMAD.MOV.U32 R11, RZ, RZ, RZ ;  /* 0x000000ffff0b7224 */ /* 0x000fe400078e00ff */
[----:B------:R-:W-:-:S04]  /*0f20*/  IMAD.HI.U32 R10, R3, R18, RZ ;  /* 0x00000012030a7227 */ /* 0x000fc800078e00ff */
[----:B------:R-:W-:-:S04]  /*0f30*/  IMAD.MOV R3, RZ, RZ, -R10 ;  /* 0x000000ffff037224 */ /* 0x000fc800078e0a0a */
[----:B------:R-:W-:-:S05]  /*0f40*/  IMAD R3, R16, R3, R18 ;  /* 0x0000000310037224 */ /* 0x000fca00078e0212 */
[----:B------:R-:W-:-:S13]  /*0f50*/  ISETP.GE.U32.AND P0, PT, R3, R16, PT ;  /* 0x000000100300720c */ /* 0x000fda0003f06070 */
[----:B------:R-:W-:Y:S01]  /*0f60*/  @P0 IMAD.IADD R3, R3, 0x1, -R16 ;  /* 0x0000000103030824 */ /* 0x000fe200078e0a10 */
[----:B------:R-:W-:-:S04]  /*0f70*/  @P0 IADD3 R10, PT, PT, R10, 0x1, RZ ;  /* 0x000000010a0a0810 */ /* 0x000fc80007ffe0ff */
[----:B------:R-:W-:-:S13]  /*0f80*/  ISETP.GE.U32.AND P1, PT, R3, R16, PT ;  /* 0x000000100300720c */ /* 0x000fda0003f26070 */
[----:B------:R-:W-:Y:S01]  /*0f90*/  @P1 VIADD R10, R10, 0x1 ;  /* 0x000000010a0a1836 */ /* 0x000fe20000000000 */
[----:B------:R-:W-:-:S05]  /*0fa0*/  @!P2 LOP3.LUT R10, RZ, R16, RZ, 0x33, !PT ;  /* 0x00000010ff0aa212 */ /* 0x000fca00078e33ff */
[----:B------:R-:W-:-:S04]  /*0fb0*/  IMAD.MOV R3, RZ, RZ, -R10 ;  /* 0x000000ffff037224 */ /* 0x000fc800078e0a0a */
[----:B------:R-:W-:Y:S01]  /*0fc0*/  IMAD R0, R16, R3, R18 ;  /* 0x0000000310007224 */ /* 0x000fe200078e0212 */
[----:B------:R-:W-:Y:S06]  /*0fd0*/  BRA `(.L_x_16) ;  /* 0x00000000003c7947 */ /* 0x000fec0003800000 */
.L_x_15:
[----:B------:R-:W-:Y:S01]  /*0fe0*/  IMAD.MOV.U32 R20, RZ, RZ, R18 ;  /* 0x000000ffff147224 */ /* 0x000fe200078e0012 */
[----:B------:R-:W-:Y:S01]  /*0ff0*/  MOV R21, R19 ;  /* 0x0000001300157202 */ /* 0x000fe20000000f00 */
[----:B------:R-:W-:Y:S01]  /*1000*/  IMAD.MOV.U32 R2, RZ, RZ, R16 ;  /* 0x000000ffff027224 */ /* 0x000fe200078e0010 */
[----:B------:R-:W-:Y:S01]  /*1010*/  MOV R0, 0x1040 ;  /* 0x0000104000007802 */ /* 0x000fe20000000f00 */
[----:B------:R-:W-:-:S07]  /*1020*/  IMAD.MOV.U32 R3, RZ, RZ, R17 ;  /* 0x000000ffff037224 */ /* 0x000fce00078e0011 */
[----:B------:R-:W-:Y:S05]  /*1030*/  CALL.REL.NOINC `($__internal_0_$__cuda_sm20_div_u64) ;  /* 0x0000001400cc7944 */ /* 0x000fea0003c00000 */
[----:B------:R-:W-:Y:S01]  /*1040*/  IADD3 R23, P0, PT, RZ, -R10, RZ ;  /* 0x8000000aff177210 */ /* 0x000fe20007f1e0ff */
[----:B------:R-:W-:Y:S02]  /*1050*/  IMAD.MOV.U32 R2, RZ, RZ, R18 ;  /* 0x000000ffff027224 */ /* 0x000fe400078e0012 */
[----:B------:R-:W-:Y:S01]  /*1060*/  IMAD.MOV.U32 R3, RZ, RZ, R19 ;  /* 0x000000ffff037224 */ /* 0x000fe200078e0013 */
[----:B------:R-:W-:Y:S01]  /*1070*/  IADD3.X R21, PT, PT, RZ, ~R11, RZ, P0, !PT ;  /* 0x8000000bff157210 */ /* 0x000fe200007fe4ff */
[----:B------:R-:W-:-:S04]  /*1080*/  IMAD.WIDE.U32 R2, R16, R23, R2 ;  /* 0x0000001710027225 */ /* 0x000fc800078e0002 */
[----:B------:R-:W-:Y:S01]  /*1090*/  IMAD R21, R21, R16, RZ ;  /* 0x0000001015157224 */ /* 0x000fe200078e02ff */
[----:B------:R-:W-:-:S03]  /*10a0*/  MOV R0, R2 ;  /* 0x0000000200007202 */ /* 0x000fc60000000f00 */
[----:B------:R-:W-:-:S04]  /*10b0*/  IMAD R21, R17, R23, R21 ;  /* 0x0000001711157224 */ /* 0x000fc800078e0215 */
[----:B------:R-:W-:-:S07]  /*10c0*/  IMAD.IADD R23, R3, 0x1, R21 ;  /* 0x0000000103177824 */ /* 0x000fce00078e0215 */
.L_x_16:
[----:B------:R-:W-:Y:S05]  /*10d0*/  BSYNC.RECONVERGENT B1 ;  /* 0x0000000000017941 */ /* 0x000fea0003800200 */
.L_x_14:
[----:B------:R-:W0:Y:S01]  /*10e0*/  LDC.64 R28, c[0x0][0x3e0] ;  /* 0x0000f800ff1c7b82 */ /* 0x000e220000000a00 */
[----:B------:R-:W-:Y:S01]  /*10f0*/  IMAD R11, R11, R14, RZ ;  /* 0x0000000e0b0b7224 */ /* 0x000fe200078e02ff */
[----:B------:R-:W1:Y:S01]  /*1100*/  LDCU.64 UR12, c[0x0][0x380] ;  /* 0x00007000ff0c77ac */ /* 0x000e620008000a00 */
[----:B------:R-:W-:Y:S01]  /*1110*/  IMAD.MOV.U32 R22, RZ, RZ, R0 ;  /* 0x000000ffff167224 */ /* 0x000fe200078e0000 */
[----:B------:R-:W2:Y:S01]  /*1120*/  LDCU.64 UR10, c[0x0][0x3d0] ;  /* 0x00007a00ff0a77ac */ /* 0x000ea20008000a00 */
[----:B0-----:R-:W3:Y:S04]  /*1130*/  LDG.E.64 R26, desc[UR8][R28.64] ;  /* 0x000000081c1a7981 */ /* 0x001ee8000c1e1b00 */
[----:B------:R-:W4:Y:S04]  /*1140*/  LDG.E.64 R20, desc[UR8][R28.64+0x8] ;  /* 0x000008081c147981 */ /* 0x000f28000c1e1b00 */
[----:B------:R-:W5:Y:S01]  /*1150*/  LDG.E.64 R2, desc[UR8][R28.64+0x10] ;  /* 0x000010081c027981 */ /* 0x000f62000c1e1b00 */
[----:B---3--:R-:W-:-:S04]  /*1160*/  IMAD R25, R27, R18, RZ ;  /* 0x000000121b197224 */ /* 0x008fc800078e02ff */
[C---:B------:R-:W-:Y:S02]  /*1170*/  IMAD R25, R26.reuse, R19, R25 ;  /* 0x000000131a197224 */ /* 0x040fe400078e0219 */
[----:B------:R-:W-:-:S04]  /*1180*/  IMAD.WIDE.U32 R18, R26, R18, RZ ;  /* 0x000000121a127225 */ /* 0x000fc800078e00ff */
[----:B------:R-:W-:Y:S01]  /*1190*/  IMAD.IADD R19, R19, 0x1, R25 ;  /* 0x0000000113137824 */ /* 0x000fe200078e0219 */
[----:B------:R-:W-:Y:S01]  /*11a0*/  MOV R25, R9 ;  /* 0x0000000900197202 */ /* 0x000fe20000000f00 */
[----:B----4-:R-:W-:-:S04]  /*11b0*/  IMAD R21, R21, R24, RZ ;  /* 0x0000001815157224 */ /* 0x010fc800078e02ff */
[----:B------:R-:W-:Y:S02]  /*11c0*/  IMAD R21, R20, R9, R21 ;  /* 0x0000000914157224 */ /* 0x000fe400078e0215 */
[----:B------:R-:W-:-:S04]  /*11d0*/  IMAD.WIDE.U32 R26, R14, R10, R24 ;  /* 0x0000000a0e1a7225 */ /* 0x000fc800078e0018 */
[----:B------:R-:W-:Y:S02]  /*11e0*/  IMAD R9, R15, R10, R11 ;  /* 0x0000000a0f097224 */ /* 0x000fe400078e020b */
[----:B------:R-:W0:Y:S01]  /*11f0*/  LDC.64 R10, c[0x0][0x3a8] ;  /* 0x0000ea00ff0a7b82 */ /* 0x000e220000000a00 */
[----:B------:R-:W-:-:S04]  /*1200*/  IMAD.WIDE.U32 R22, R16, R26, R22 ;  /* 0x0000001a10167225 */ /* 0x000fc800078e0016 */
[----:B------:R-:W-:Y:S02]  /*1210*/  IMAD.IADD R9, R27, 0x1, R9 ;  /* 0x000000011b097824 */ /* 0x000fe400078e0209 */
[----:B------:R-:W-:-:S04]  /*1220*/  IMAD.WIDE.U32 R24, R20, R24, R18 ;  /* 0x0000001814187225 */ /* 0x000fc800078e0012 */
[----:B------:R-:W-:Y:S02]  /*1230*/  IMAD R9, R9, R16, RZ ;  /* 0x0000001009097224 */ /* 0x000fe400078e02ff */
[----:B------:R-:W-:Y:S02]  /*1240*/  IMAD.IADD R25, R25, 0x1, R21 ;  /* 0x0000000119197824 */ /* 0x000fe400078e0215 */
[----:B------:R-:W-:-:S05]  /*1250*/  IMAD R9, R17, R26, R9 ;  /* 0x0000001a11097224 */ /* 0x000fca00078e0209 */
[----:B------:R-:W-:Y:S01]  /*1260*/  IADD3 R0, PT, PT, R23, R9, RZ ;  /* 0x0000000917007210 */ /* 0x000fe20007ffe0ff */
[----:B------:R-:W-:Y:S01]  /*1270*/  IMAD.MOV.U32 R9, RZ, RZ, R7 ;  /* 0x000000ffff097224 */ /* 0x000fe200078e0007 */
[----:B0-----:R-:W-:-:S03]  /*1280*/  ISETP.GE.U32.AND P0, PT, R10, 0x4, PT ;  /* 0x000000040a00780c */ /* 0x001fc60003f06070 */
[----:B-1----:R-:W-:Y:S02]  /*1290*/  IMAD R23, R0, UR12, RZ ;  /* 0x0000000c00177c24 */ /* 0x002fe4000f8e02ff */
[----:B------:R-:W-:Y:S01]  /*12a0*/  IMAD.WIDE.U32 R18, R22, UR12, R8 ;  /* 0x0000000c16127c25 */ /* 0x000fe2000f8e0008 */
[----:B------:R-:W-:-:S03]  /*12b0*/  ISETP.GE.U32.AND.EX P0, PT, R11, RZ, PT, P0 ;  /* 0x000000ff0b00720c */ /* 0x000fc60003f06100 */
[----:B------:R-:W-:Y:S01]  /*12c0*/  IMAD R23, R22, UR13, R23 ;  /* 0x0000000d16177c24 */ /* 0x000fe2000f8e0217 */
[----:B--2---:R-:W-:Y:S01]  /*12d0*/  LEA R22, P1, R18, UR10, 0x3 ;  /* 0x0000000a12167c11 */ /* 0x004fe2000f8218ff */
[-C--:B-----5:R-:W-:Y:S02]  /*12e0*/  IMAD R0, R3, R8.reuse, RZ ;  /* 0x0000000803007224 */ /* 0x0a0fe400078e02ff */
[----:B------:R-:W-:Y:S01]  /*12f0*/  IMAD.WIDE.U32 R8, R2, R8, R24 ;  /* 0x0000000802087225 */ /* 0x000fe200078e0018 */
[----:B------:R-:W-:-:S03]  /*1300*/  IADD3 R23, PT, PT, R19, R23, RZ ;  /* 0x0000001713177210 */ /* 0x000fc60007ffe0ff */
[----:B------:R-:W-:Y:S01]  /*1310*/  IMAD R3, R2, R7, R0 ;  /* 0x0000000702037224 */ /* 0x000fe200078e0200 */
[----:B------:R-:W-:Y:S02]  /*1320*/  LEA.HI.X R23, R18, UR11, R23, 0x3, P1 ;  /* 0x0000000b12177c11 */ /* 0x000fe400088f1c17 */
[----:B------:R-:W-:Y:S01]  /*1330*/  CS2R R18, SRZ ;  /* 0x0000000000127805 */ /* 0x000fe2000001ff00 */
[----:B------:R-:W-:Y:S01]  /*1340*/  IMAD.IADD R3, R9, 0x1, R3 ;  /* 0x0000000109037824 */ /* 0x000fe200078e0203 */
[----:B------:R-:W-:Y:S06]  /*1350*/  @!P0 BRA `(.L_x_17) ;  /* 0x0000000800588947 */ /* 0x000fec0003800000 */
[----:B------:R-:W-:Y:S01]  /*1360*/  LOP3.LUT R0, R10, 0xfffffffc, RZ, 0xc0, !PT ;  /* 0xfffffffc0a007812 */ /* 0x000fe200078ec0ff */
[----:B------:R-:W0:Y:S01]  /*1370*/  LDC R2, c[0x0][0x3ac] ;  /* 0x0000eb00ff027b82 */ /* 0x000e220000000800 */
[----:B------:R-:W-:Y:S02]  /*1380*/  CS2R R18, SRZ ;  /* 0x0000000000127805 */ /* 0x000fe4000001ff00 */
[----:B------:R-:W-:-:S04]  /*1390*/  ISETP.GT.U32.AND P0, PT, R0, RZ, PT ;  /* 0x000000ff0000720c */ /* 0x000fc80003f04070 */
[----:B------:R-:W-:-:S13]  /*13a0*/  ISETP.GT.AND.EX P0, PT, R11, RZ, PT, P0 ;  /* 0x000000ff0b00720c */ /* 0x000fda0003f04300 */
[----:B------:R-:W-:Y:S05]  /*13b0*/  @!P0 BRA `(.L_x_18) ;  /* 0x0000000400e48947 */ /* 0x000fea0003800000 */
[----:B------:R-:W-:Y:S02]  /*13c0*/  ISETP.GT.U32.AND P1, PT, R0, 0xc, PT ;  /* 0x0000000c0000780c */ /* 0x000fe40003f24070 */
[----:B------:R-:W-:Y:S02]  /*13d0*/  PLOP3.LUT P0, PT, PT, PT, PT, 0x80, 0x8 ;  /* 0x000000000008781c */ /* 0x000fe40003f0f070 */
[----:B0-----:R-:W-:-:S13]  /*13e0*/  ISETP.GT.AND.EX P1, PT, R2, RZ, PT, P1 ;  /* 0x000000ff0200720c */ /* 0x001fda0003f24310 */
[----:B------:R-:W-:Y:S05]  /*13f0*/  @!P1 BRA `(.L_x_19) ;  /* 0x0000000400209947 */ /* 0x000fea0003800000 */
[----:B------:R-:W-:Y:S01]  /*1400*/  PLOP3.LUT P0, PT, PT, PT, PT, 0x8, 0x80 ;  /* 0x000000000080781c */ /* 0x000fe20003f0e170 */
[C---:B------:R-:W-:Y:S01]  /*1410*/  IMAD.SHL.U32 R7, R12.reuse, 0x8, RZ ;  /* 0x000000080c077824 */ /* 0x040fe200078e00ff */
[----:B------:R-:W-:-:S11]  /*1420*/  SHF.L.U64.HI R11, R12, 0x3, R4 ;  /* 0x000000030c0b7819 */ /* 0x000fd60000010204 */
.L_x_20:
[----:B------:R-:W2:Y:S01]  /*1430*/  LDG.E.64 R20, desc[UR8][R22.64] ;  /* 0x0000000816147981 */ /* 0x000ea2000c1e1b00 */
[----:B------:R-:W-:-:S04]  /*1440*/  IADD3 R26, P1, PT, R22, R7, RZ ;  /* 0x00000007161a7210 */ /* 0x000fc80007f3e0ff */
[----:B------:R-:W-:-:S05]  /*1450*/  IADD3.X R27, PT, PT, R23, R11, RZ, P1, !PT ;  /* 0x0000000b171b7210 */ /* 0x000fca0000ffe4ff */
[----:B------:R-:W3:Y:S01]  /*1460*/  LDG.E.64 R22, desc[UR8][R26.64] ;  /* 0x000000081a167981 */ /* 0x000ee2000c1e1b00 */
[----:B------:R-:W-:-:S05]  /*1470*/  IADD3 R24, P1, PT, R26, R7, RZ ;  /* 0x000000071a187210 */ /* 0x000fca0007f3e0ff */
[----:B------:R-:W-:Y:S01]  /*1480*/  IMAD.X R25, R27, 0x1, R11, P1 ;  /* 0x000000011b197824 */ /* 0x000fe200008e060b */
[----:B--2---:R-:W-:-:S04]  /*1490*/  DADD R28, R20, R18 ;  /* 0x00000000141c7229 */ /* 0x004fc80000000012 */
[----:B------:R0:W2:Y:S01]  /*14a0*/  LDG.E.64 R18, desc[UR8][R24.64] ;  /* 0x0000000818127981 */ /* 0x0000a2000c1e1b00 */
[----:B------:R-:W-:-:S05]  /*14b0*/  IADD3 R20, P1, PT, R24, R7, RZ ;  /* 0x0000000718147210 */ /* 0x000fca0007f3e0ff */
[----:B------:R-:W-:Y:S01]  /*14c0*/  IMAD.X R21, R25, 0x1, R11, P1 ;  /* 0x0000000119157824 */ /* 0x000fe200008e060b */
[----:B---3--:R-:W-:Y:S01]  /*14d0*/  DADD R28, R28, R22 ;  /* 0x000000001c1c7229 */ /* 0x008fe20000000016 */
[----:B0-----:R-:W-:-:S03]  /*14e0*/  IADD3 R24, P1, PT, R20, R7, RZ ;  /* 0x0000000714187210 */ /* 0x001fc60007f3e0ff */
[----:B------:R-:W3:Y:S01]  /*14f0*/  LDG.E.64 R22, desc[UR8][R20.64] ;  /* 0x0000000814167981 */ /* 0x000ee2000c1e1b00 */
[----:B------:R-:W-:-:S05]  /*1500*/  IADD3.X R25, PT, PT, R21, R11, RZ, P1, !PT ;  /* 0x0000000b15197210 */ /* 0x000fca0000ffe4ff */
[----:B------:R0:W4:Y:S01]  /*1510*/  LDG.E.64 R20, desc[UR8][R24.64] ;  /* 0x0000000818147981 */ /* 0x000122000c1e1b00 */
[----:B--2---:R-:W-:Y:S01]  /*1520*/  DADD R18, R28, R18 ;  /* 0x000000001c127229 */ /* 0x004fe20000000012 */
[----:B------:R-:W-:-:S05]  /*1530*/  IADD3 R28, P1, PT, R7, R24, RZ ;  /* 0x00000018071c7210 */ /* 0x000fca0007f3e0ff */
[----:B------:R-:W-:Y:S01]  /*1540*/  IMAD.X R29, R11, 0x1, R25, P1 ;  /* 0x000000010b1d7824 */ /* 0x000fe200008e0619 */
[----:B0-----:R-:W-:Y:S01]  /*1550*/  IADD3 R24, P1, PT, R28, R7, RZ ;  /* 0x000000071c187210 */ /* 0x001fe20007f3e0ff */
[----:B---3--:R-:W-:-:S03]  /*1560*/  DADD R22, R18, R22 ;  /* 0x0000000012167229 */ /* 0x008fc60000000016 */
[----:B------:R-:W2:Y:S01]  /*1570*/  LDG.E.64 R18, desc[UR8][R28.64] ;  /* 0x000000081c127981 */ /* 0x000ea2000c1e1b00 */
[----:B------:R-:W-:-:S04]  /*1580*/  IMAD.X R25, R29, 0x1, R11, P1 ;  /* 0x000000011d197824 */ /* 0x000fc800008e060b */
[----:B----4-:R-:W-:Y:S02]  /*1590*/  DADD R20, R22, R20 ;  /* 0x0000000016147229 */ /* 0x010fe40000000014 */
[----:B------:R0:W3:Y:S01]  /*15a0*/  LDG.E.64 R22, desc[UR8][R24.64] ;  /* 0x0000000818167981 */ /* 0x0000e2000c1e1b00 */
[----:B------:R-:W-:-:S04]  /*15b0*/  IADD3 R26, P1, PT, R24, R7, RZ ;  /* 0x00000007181a7210 */ /* 0x000fc80007f3e0ff */
[----:B------:R-:W-:Y:S02]  /*15c0*/  IADD3.X R27, PT, PT, R25, R11, RZ, P1, !PT ;  /* 0x0000000b191b7210 */ /* 0x000fe40000ffe4ff */
[----:B0-----:R-:W-:-:S05]  /*15d0*/  IADD3 R24, P1, PT, R26, R7, RZ ;  /* 0x000000071a187210 */ /* 0x001fca0007f3e0ff */
[----:B------:R-:W-:Y:S01]  /*15e0*/  IMAD.X R25, R27, 0x1, R11, P1 ;  /* 0x000000011b197824 */ /* 0x000fe200008e060b */
[----:B------:R-:W-:-:S05]  /*15f0*/  IADD3 R28, P1, PT, R7, R24, RZ ;  /* 0x00000018071c7210 */ /* 0x000fca0007f3e0ff */
[----:B------:R-:W-:Y:S01]  /*1600*/  IMAD.X R29, R11, 0x1, R25, P1 ;  /* 0x000000010b1d7824 */ /* 0x000fe200008e0619 */
[----:B--2---:R-:W-:Y:S01]  /*1610*/  DADD R18, R20, R18 ;  /* 0x0000000014127229 */ /* 0x004fe20000000012 */
[----:B------:R-:W2:Y:S07]  /*1620*/  LDG.E.64 R20, desc[UR8][R26.64] ;  /* 0x000000081a147981 */ /* 0x000eae000c1e1b00 */
[----:B---3--:R-:W-:Y:S02]  /*1630*/  DADD R22, R18, R22 ;  /* 0x0000000012167229 */ /* 0x008fe40000000016 */
[----:B------:R-:W3:Y:S04]  /*1640*/  LDG.E.64 R18, desc[UR8][R24.64] ;  /* 0x0000000818127981 */ /* 0x000ee8000c1e1b00 */
[----:B------:R-:W4:Y:S02]  /*1650*/  LDG.E.64 R24, desc[UR8][R28.64] ;  /* 0x000000081c187981 */ /* 0x000f24000c1e1b00 */
[----:B--2---:R-:W-:Y:S01]  /*1660*/  DADD R20, R22, R20 ;  /* 0x0000000016147229 */ /* 0x004fe20000000014 */
[----:B------:R-:W-:-:S04]  /*1670*/  IADD3 R22, P1, PT, R28, R7, RZ ;  /* 0x000000071c167210 */ /* 0x000fc80007f3e0ff */
[----:B------:R-:W-:Y:S02]  /*1680*/  IADD3.X R23, PT, PT, R29, R11, RZ, P1, !PT ;  /* 0x0000000b1d177210 */ /* 0x000fe40000ffe4ff */
[----:B------:R-:W-:Y:S01]  /*1690*/  IADD3 R26, P1, PT, R22, R7, RZ ;  /* 0x00000007161a7210 */ /* 0x000fe20007f3e0ff */
[----:B---3--:R-:W-:Y:S02]  /*16a0*/  DADD R18, R20, R18 ;  /* 0x0000000014127229 */ /* 0x008fe40000000012 */
[----:B------:R0:W2:Y:S02]  /*16b0*/  LDG.E.64 R20, desc[UR8][R22.64] ;  /* 0x0000000816147981 */ /* 0x0000a4000c1e1b00 */
[----:B------:R-:W-:-:S04]  /*16c0*/  IMAD.X R27, R23, 0x1, R11, P1 ;  /* 0x00000001171b7824 */ /* 0x000fc800008e060b */
[----:B----4-:R-:W-:Y:S01]  /*16d0*/  DADD R24, R18, R24 ;  /* 0x0000000012187229 */ /* 0x010fe20000000018 */
[----:B0-----:R-:W-:Y:S01]  /*16e0*/  IADD3 R22, P1, PT, R26, R7, RZ ;  /* 0x000000071a167210 */ /* 0x001fe20007f3e0ff */
[----:B------:R-:W3:Y:S04]  /*16f0*/  LDG.E.64 R18, desc[UR8][R26.64] ;  /* 0x000000081a127981 */ /* 0x000ee8000c1e1b00 */
[----:B------:R-:W-:Y:S01]  /*1700*/  IMAD.X R23, R27, 0x1, R11, P1 ;  /* 0x000000011b177824 */ /* 0x000fe200008e060b */
[----:B------:R-:W-:-:S04]  /*1710*/  IADD3 R28, P1, PT, R7, R22, RZ ;  /* 0x00000016071c7210 */ /* 0x000fc80007f3e0ff */
[----:B------:R-:W4:Y:S01]  /*1720*/  LDG.E.64 R26, desc[UR8][R22.64] ;  /* 0x00000008161a7981 */ /* 0x000f22000c1e1b00 */
[----:B------:R-:W-:-:S05]  /*1730*/  IADD3.X R29, PT, PT, R11, R23, RZ, P1, !PT ;  /* 0x000000170b1d7210 */ /* 0x000fca0000ffe4ff */
[----:B------:R-:W5:Y:S01]  /*1740*/  LDG.E.64 R22, desc[UR8][R28.64] ;  /* 0x000000081c167981 */ /* 0x000f62000c1e1b00 */
[----:B--2---:R-:W-:Y:S01]  /*1750*/  DADD R20, R24, R20 ;  /* 0x0000000018147229 */ /* 0x004fe20000000014 */
[----:B------:R-:W-:-:S07]  /*1760*/  IADD3 R24, P1, PT, R28, R7, RZ ;  /* 0x000000071c187210 */ /* 0x000fce0007f3e0ff */
[----:B---3--:R-:W-:Y:S01]  /*1770*/  DADD R18, R20, R18 ;  /* 0x0000000014127229 */ /* 0x008fe20000000012 */
[----:B------:R-:W-:Y:S01]  /*1780*/  IMAD.X R25, R29, 0x1, R11, P1 ;  /* 0x000000011d197824 */ /* 0x000fe200008e060b */
[----:B------:R-:W-:-:S06]  /*1790*/  IADD3 R20, P1, PT, R24, R7, RZ ;  /* 0x0000000718147210 */ /* 0x000fcc0007f3e0ff */
[----:B----4-:R-:W-:Y:S02]  /*17a0*/  DADD R26, R18, R26 ;  /* 0x00000000121a7229 */ /* 0x010fe4000000001a */
[----:B------:R-:W2:Y:S01]  /*17b0*/  LDG.E.64 R18, desc[UR8][R24.64] ;  /* 0x0000000818127981 */ /* 0x000ea2000c1e1b00 */
[----:B------:R-:W-:-:S05]  /*17c0*/  IMAD.X R21, R25, 0x1, R11, P1 ;  /* 0x0000000119157824 */ /* 0x000fca00008e060b */
[----:B-----5:R-:W-:Y:S02]  /*17d0*/  DADD R22, R26, R22 ;  /* 0x000000001a167229 */ /* 0x020fe40000000016 */
[----:B------:R-:W3:Y:S01]  /*17e0*/  LDG.E.64 R26, desc[UR8][R20.64] ;  /* 0x00000008141a7981 */ /* 0x000ee2000c1e1b00 */
[----:B------:R-:W-:-:S04]  /*17f0*/  IADD3 R0, P1, PT, R0, -0x10, RZ ;  /* 0xfffffff000007810 */ /* 0x000fc80007f3e0ff */
[----:B------:R-:W-:Y:S02]  /*1800*/  IADD3.X R2, PT, PT, R2, -0x1, RZ, P1, !PT ;  /* 0xffffffff02027810 */ /* 0x000fe40000ffe4ff */
[----:B------:R-:W-:-:S04]  /*1810*/  ISETP.GT.U32.AND P1, PT, R0, 0xc, PT ;  /* 0x0000000c0000780c */ /* 0x000fc80003f24070 */
[----:B------:R-:W-:Y:S01]  /*1820*/  ISETP.GT.AND.EX P1, PT, R2, RZ, PT, P1 ;  /* 0x000000ff0200720c */ /* 0x000fe20003f24310 */
[----:B--2---:R-:W-:Y:S01]  /*1830*/  DADD R18, R22, R18 ;  /* 0x0000000016127229 */ /* 0x004fe20000000012 */
[----:B------:R-:W-:-:S04]  /*1840*/  IADD3 R22, P2, PT, R20, R7, RZ ;  /* 0x0000000714167210 */ /* 0x000fc80007f5e0ff */
[----:B------:R-:W-:-:S03]  /*1850*/  IADD3.X R23, PT, PT, R21, R11, RZ, P2, !PT ;  /* 0x0000000b15177210 */ /* 0x000fc600017fe4ff */
[----:B---3--:R-:W-:-:S04]  /*1860*/  DADD R18, R18, R26 ;  /* 0x0000000012127229 */ /* 0x008fc8000000001a */
[----:B------:R-:W-:Y:S07]  /*1870*/  @P1 BRA `(.L_x_20) ;  /* 0xfffffff800ec1947 */ /* 0x000fee000383ffff */
.L_x_19:
[----:B------:R-:W-:-:S04]  /*1880*/  ISETP.GT.U32.AND P1, PT, R0, 0x4, PT ;  /* 0x000000040000780c */ /* 0x000fc80003f24070 */
[----:B------:R-:W-:-:S13]  /*1890*/  ISETP.GT.AND.EX P1, PT, R2, RZ, PT, P1 ;  /* 0x000000ff0200720c */ /* 0x000fda0003f24310 */
[----:B------:R-:W-:Y:S05]  /*18a0*/  @!P1 BRA `(.L_x_21) ;  /* 0x00000000009c9947 */ /* 0x000fea0003800000 */
[----:B------:R-:W-:Y:S01]  /*18b0*/  IMAD.MOV.U32 R20, RZ, RZ, R22 ;  /* 0x000000ffff147224 */ /* 0x000fe200078e0016 */
[----:B------:R-:W-:Y:S01]  /*18c0*/  MOV R21, R23 ;  /* 0x0000001700157202 */ /* 0x000fe20000000f00 */
[C---:B------:R-:W-:Y:S01]  /*18d0*/  IMAD.SHL.U32 R11, R12.reuse, 0x8, RZ ;  /* 0x000000080c0b7824 */ /* 0x040fe200078e00ff */
[----:B------:R-:W-:-:S03]  /*18e0*/  SHF.L.U64.HI R7, R12, 0x3, R4 ;  /* 0x000000030c077819 */ /* 0x000fc60000010204 */
[----:B------:R-:W2:Y:S01]  /*18f0*/  LDG.E.64 R24, desc[UR8][R20.64] ;  /* 0x0000000814187981 */ /* 0x000ea2000c1e1b00 */
[----:B------:R-:W-:-:S05]  /*1900*/  IADD3 R26, P0, PT, R22, R11, RZ ;  /* 0x0000000b161a7210 */ /* 0x000fca0007f1e0ff */
[----:B------:R-:W-:Y:S01]  /*1910*/  IMAD.X R27, R23, 0x1, R7, P0 ;  /* 0x00000001171b7824 */ /* 0x000fe200000e0607 */
[----:B------:R-:W-:-:S04]  /*1920*/  IADD3 R22, P0, PT, R26, R11, RZ ;  /* 0x0000000b1a167210 */ /* 0x000fc80007f1e0ff */
[----:B------:R-:W3:Y:S01]  /*1930*/  LDG.E.64 R20, desc[UR8][R26.64] ;  /* 0x000000081a147981 */ /* 0x000ee2000c1e1b00 */
[----:B------:R-:W-:Y:S01]  /*1940*/  IMAD.X R23, R27, 0x1, R7, P0 ;  /* 0x000000011b177824 */ /* 0x000fe200000e0607 */
[----:B--2---:R-:W-:-:S04]  /*1950*/  DADD R28, R18, R24 ;  /* 0x00000000121c7229 */ /* 0x004fc80000000018 */
[----:B------:R3:W2:Y:S01]  /*1960*/  LDG.E.64 R24, desc[UR8][R22.64] ;  /* 0x0000000816187981 */ /* 0x0006a2000c1e1b00 */
[----:B------:R-:W-:-:S04]  /*1970*/  IADD3 R18, P0, PT, R22, R11, RZ ;  /* 0x0000000b16127210 */ /* 0x000fc80007f1e0ff */
[----:B------:R-:W-:Y:S01]  /*1980*/  IADD3.X R19, PT, PT, R23, R7, RZ, P0, !PT ;  /* 0x0000000717137210 */ /* 0x000fe200007fe4ff */
[----:B---3--:R-:W-:Y:S01]  /*1990*/  DADD R22, R28, R20 ;  /* 0x000000001c167229 */ /* 0x008fe20000000014 */
[----:B------:R-:W-:-:S03]  /*19a0*/  IADD3 R28, P0, PT, R18, R11, RZ ;  /* 0x0000000b121c7210 */ /* 0x000fc60007f1e0ff */
[----:B------:R2:W3:Y:S02]  /*19b0*/  LDG.E.64 R20, desc[UR8][R18.64] ;  /* 0x0000000812147981 */ /* 0x0004e4000c1e1b00 */
[----:B------:R-:W-:-:S05]  /*19c0*/  IMAD.X R29, R19, 0x1, R7, P0 ;  /* 0x00000001131d7824 */ /* 0x000fca00000e0607 */
[----:B------:R-:W4:Y:S01]  /*19d0*/  LDG.E.64 R26, desc[UR8][R28.64] ;  /* 0x000000081c1a7981 */ /* 0x000f22000c1e1b00 */
[----:B--2---:R-:W-:Y:S01]  /*19e0*/  DADD R18, R22, R24 ;  /* 0x0000000016127229 */ /* 0x004fe20000000018 */
[----:B------:R-:W-:-:S05]  /*19f0*/  IADD3 R24, P0, PT, R28, R11, RZ ;  /* 0x0000000b1c187210 */ /* 0x000fca0007f1e0ff */
[----:B------:R-:W-:-:S05]  /*1a00*/  IMAD.X R25, R29, 0x1, R7, P0 ;  /* 0x000000011d197824 */ /* 0x000fca00000e0607 */
[----:B------:R0:W2:Y:S01]  /*1a10*/  LDG.E.64 R22, desc[UR8][R24.64] ;  /* 0x0000000818167981 */ /* 0x0000a2000c1e1b00 */
[----:B---3--:R-:W-:Y:S01]  /*1a20*/  DADD R20, R18, R20 ;  /* 0x0000000012147229 */ /* 0x008fe20000000014 */
[----:B0-----:R-:W-:-:S07]  /*1a30*/  IADD3 R24, P0, PT, R24, R11, RZ ;  /* 0x0000000b18187210 */ /* 0x001fce0007f1e0ff */
[----:B----4-:R-:W-:Y:S01]  /*1a40*/  DADD R26, R20, R26 ;  /* 0x00000000141a7229 */ /* 0x010fe2000000001a */
[----:B------:R-:W-:Y:S02]  /*1a50*/  IADD3.X R25, PT, PT, R25, R7, RZ, P0, !PT ;  /* 0x0000000719197210 */ /* 0x000fe400007fe4ff */
[----:B------:R-:W-:-:S03]  /*1a60*/  IADD3 R20, P0, PT, R24, R11, RZ ;  /* 0x0000000b18147210 */ /* 0x000fc60007f1e0ff */
[----:B------:R-:W3:Y:S02]  /*1a70*/  LDG.E.64 R18, desc[UR8][R24.64] ;  /* 0x0000000818127981 */ /* 0x000ee4000c1e1b00 */
[----:B------:R-:W-:Y:S01]  /*1a80*/  IMAD.X R21, R25, 0x1, R7, P0 ;  /* 0x0000000119157824 */ /* 0x000fe200000e0607 */
[----:B--2---:R-:W-:-:S04]  /*1a90*/  DADD R22, R26, R22 ;  /* 0x000000001a167229 */ /* 0x004fc80000000016 */
[----:B------:R-:W2:Y:S01]  /*1aa0*/  LDG.E.64 R26, desc[UR8][R20.64] ;  /* 0x00000008141a7981 */ /* 0x000ea2000c1e1b00 */
[----:B------:R-:W-:Y:S02]  /*1ab0*/  IADD3 R0, P2, PT, R0, -0x8, RZ ;  /* 0xfffffff800007810 */ /* 0x000fe40007f5e0ff */
[----:B------:R-:W-:Y:S02]  /*1ac0*/  PLOP3.LUT P0, PT, PT, PT, PT, 0x8, 0x80 ;  /* 0x000000000080781c */ /* 0x000fe40003f0e170 */
[----:B------:R-:W-:Y:S01]  /*1ad0*/  IADD3.X R2, PT, PT, R2, -0x1, RZ, P2, !PT ;  /* 0xffffffff02027810 */ /* 0x000fe200017fe4ff */
[----:B---3--:R-:W-:Y:S01]  /*1ae0*/  DADD R18, R22, R18 ;  /* 0x0000000016127229 */ /* 0x008fe20000000012 */
[----:B------:R-:W-:-:S05]  /*1af0*/  IADD3 R22, P1, PT, R20, R11, RZ ;  /* 0x0000000b14167210 */ /* 0x000fca0007f3e0ff */
[----:B------:R-:W-:Y:S02]  /*1b00*/  IMAD.X R23, R21, 0x1, R7, P1 ;  /* 0x0000000115177824 */ /* 0x000fe400008e0607 */
[----:B--2---:R-:W-:-:S11]  /*1b10*/  DADD R18, R18, R26 ;  /* 0x0000000012127229 */ /* 0x004fd6000000001a */
.L_x_21:
[----:B------:R-:W-:-:S04]  /*1b20*/  ISETP.NE.U32.AND P1, PT, R0, RZ, PT ;  /* 0x000000ff0000720c */ /* 0x000fc80003f25070 */
[----:B------:R-:W-:-:S13]  /*1b30*/  ISETP.NE.OR.EX P0, PT, R2, RZ, P0, P1 ;  /* 0x000000ff0200720c */ /* 0x000fda0000705710 */
[----:B------:R-:W-:Y:S05]  /*1b40*/  @!P0 BRA `(.L_x_17) ;  /* 0x00000000005c8947 */ /* 0x000fea0003800000 */
.L_x_18:
[C---:B------:R-:W-:Y:S02]  /*1b50*/  SHF.L.U64.HI R7, R12.reuse, 0x3, R4 ;  /* 0x000000030c077819 */ /* 0x040fe40000010204 */
[----:B------:R-:W-:-:S07]  /*1b60*/  SHF.L.U32 R11, R12, 0x3, RZ ;  /* 0x000000030c0b7819 */ /* 0x000fce00000006ff */
.L_x_22:
[----:B------:R-:W-:Y:S01]  /*1b70*/  IADD3 R26, P0, PT, R22, R11, RZ ;  /* 0x0000000b161a7210 */ /* 0x000fe20007f1e0ff */
[----:B------:R-:W2:Y:S04]  /*1b80*/  LDG.E.64 R20, desc[UR8][R22.64] ;  /* 0x0000000816147981 */ /* 0x000ea8000c1e1b00 */
[----:B------:R-:W-:-:S05]  /*1b90*/  IMAD.X R27, R23, 0x1, R7, P0 ;  /* 0x00000001171b7824 */ /* 0x000fca00000e0607 */
[----:B------:R-:W3:Y:S01]  /*1ba0*/  LDG.E.64 R22, desc[UR8][R26.64] ;  /* 0x000000081a167981 */ /* 0x000ee2000c1e1b00 */
[----:B------:R-:W-:-:S05]  /*1bb0*/  IADD3 R24, P0, PT, R26, R11, RZ ;  /* 0x0000000b1a187210 */ /* 0x000fca0007f1e0ff */
[----:B------:R-:W-:Y:S01]  /*1bc0*/  IMAD.X R25, R27, 0x1, R7, P0 ;  /* 0x000000011b197824 */ /* 0x000fe200000e0607 */
[----:B--2---:R-:W-:Y:S01]  /*1bd0*/  DADD R28, R20, R18 ;  /* 0x00000000141c7229 */ /* 0x004fe20000000012 */
[----:B------:R-:W-:-:S03]  /*1be0*/  IADD3 R20, P0, PT, R24, R11, RZ ;  /* 0x0000000b18147210 */ /* 0x000fc60007f1e0ff */
[----:B------:R-:W2:Y:S01]  /*1bf0*/  LDG.E.64 R18, desc[UR8][R24.64] ;  /* 0x0000000818127981 */ /* 0x000ea2000c1e1b00 */
[----:B------:R-:W-:-:S03]  /*1c00*/  IADD3.X R21, PT, PT, R25, R7, RZ, P0, !PT ;  /* 0x0000000719157210 */ /* 0x000fc600007fe4ff */
[----:B---3--:R-:W-:Y:S02]  /*1c10*/  DADD R22, R28, R22 ;  /* 0x000000001c167229 */ /* 0x008fe40000000016 */
[----:B------:R-:W3:Y:S01]  /*1c20*/  LDG.E.64 R28, desc[UR8][R20.64] ;  /* 0x00000008141c7981 */ /* 0x000ee2000c1e1b00 */
[----:B------:R-:W-:-:S04]  /*1c30*/  IADD3 R0, P0, PT, R0, -0x4, RZ ;  /* 0xfffffffc00007810 */ /* 0x000fc80007f1e0ff */
[----:B0-----:R-:W-:Y:S02]  /*1c40*/  IADD3.X R2, PT, PT, R2, -0x1, RZ, P0, !PT ;  /* 0xffffffff02027810 */ /* 0x001fe400007fe4ff */
[----:B------:R-:W-:-:S04]  /*1c50*/  ISETP.NE.U32.AND P0, PT, R0, RZ, PT ;  /* 0x000000ff0000720c */ /* 0x000fc80003f05070 */
[----:B------:R-:W-:Y:S01]  /*1c60*/  ISETP.NE.AND.EX P0, PT, R2, RZ, PT, P0 ;  /* 0x000000ff0200720c */ /* 0x000fe20003f05300 */
[----:B--2---:R-:W-:Y:S01]  /*1c70*/  DADD R18, R22, R18 ;  /* 0x0000000016127229 */ /* 0x004fe20000000012 */
[----:B------:R-:W-:-:S05]  /*1c80*/  IADD3 R22, P1, PT, R20, R11, RZ ;  /* 0x0000000b14167210 */ /* 0x000fca0007f3e0ff */
[----:B------:R-:W-:Y:S02]  /*1c90*/  IMAD.X R23, R21, 0x1, R7, P1 ;  /* 0x0000000115177824 */ /* 0x000fe400008e0607 */
[----:B---3--:R-:W-:-:S04]  /*1ca0*/  DADD R18, R18, R28 ;  /* 0x0000000012127229 */ /* 0x008fc8000000001c */
[----:B------:R-:W-:Y:S07]  /*1cb0*/  @P0 BRA `(.L_x_22) ;  /* 0xfffffffc00ac0947 */ /* 0x000fee000383ffff */
.L_x_17:
[----:B------:R-:W-:-:S13]  /*1cc0*/  LOP3.LUT P0, RZ, R10, 0x3, RZ, 0xc0, !PT ;  /* 0x000000030aff7812 */ /* 0x000fda000780c0ff */
[----:B------:R-:W-:Y:S05]  /*1cd0*/  @!P0 BRA `(.L_x_23) ;  /* 0x0000000000408947 */ /* 0x000fea0003800000 */
[----:B------:R-:W2:Y:S01]  /*1ce0*/  LDG.E.64 R20, desc[UR8][R22.64] ;  /* 0x0000000816147981 */ /* 0x000ea2000c1e1b00 */
[----:B------:R-:W-:-:S04]  /*1cf0*/  LOP3.LUT R10, R10, 0x3, RZ, 0xc0, !PT ;  /* 0x000000030a0a7812 */ /* 0x000fc800078ec0ff */
[----:B------:R-:W-:-:S04]  /*1d00*/  ISETP.NE.U32.AND P0, PT, R10, 0x1, PT ;  /* 0x000000010a00780c */ /* 0x000fc80003f05070 */
[----:B------:R-:W-:Y:S01]  /*1d10*/  ISETP.NE.AND.EX P0, PT, RZ, RZ, PT, P0 ;  /* 0x000000ffff00720c */ /* 0x000fe20003f05300 */
[----:B--2---:R-:W-:-:S12]  /*1d20*/  DADD R18, R18, R20 ;  /* 0x0000000012127229 */ /* 0x004fd80000000014 */
[----:B------:R-:W-:Y:S05]  /*1d30*/  @!P0 BRA `(.L_x_23) ;  /* 0x0000000000288947 */ /* 0x000fea0003800000 */
[----:B------:R-:W-:Y:S02]  /*1d40*/  ISETP.NE.U32.AND P0, PT, R10, 0x2, PT ;  /* 0x000000020a00780c */ /* 0x000fe40003f05070 */
[C---:B------:R-:W-:Y:S02]  /*1d50*/  LEA R22, P1, R12.reuse, R22, 0x3 ;  /* 0x000000160c167211 */ /* 0x040fe400078218ff */
[----:B------:R-:W-:Y:S02]  /*1d60*/  ISETP.NE.AND.EX P0, PT, RZ, RZ, PT, P0 ;  /* 0x000000ffff00720c */ /* 0x000fe40003f05300 */
[----:B------:R-:W-:-:S05]  /*1d70*/  LEA.HI.X R23, R12, R23, R4, 0x3, P1 ;  /* 0x000000170c177211 */ /* 0x000fca00008f1c04 */
[----:B------:R-:W2:Y:S06]  /*1d80*/  LDG.E.64 R10, desc[UR8][R22.64] ;  /* 0x00000008160a7981 */ /* 0x000eac000c1e1b00 */
[----:B------:R-:W-:-:S04]  /*1d90*/  @P0 LEA R20, P1, R12, R22, 0x3 ;  /* 0x000000160c140211 */ /* 0x000fc800078218ff */
[----:B------:R-:W-:-:S06]  /*1da0*/  @P0 LEA.HI.X R21, R12, R23, R4, 0x3, P1 ;  /* 0x000000170c150211 */ /* 0x000fcc00008f1c04 */
[----:B------:R-:W3:Y:S01]  /*1db0*/  @P0 LDG.E.64 R20, desc[UR8][R20.64] ;  /* 0x0000000814140981 */ /* 0x000ee2000c1e1b00 */
[----:B--2---:R-:W-:-:S08]  /*1dc0*/  DADD R18, R18, R10 ;  /* 0x0000000012127229 */ /* 0x004fd0000000000a */
[----:B---3--:R-:W-:-:S11]  /*1dd0*/  @P0 DADD R18, R18, R20 ;  /* 0x0000000012120229 */ /* 0x008fd60000000014 */
.L_x_23:
[----:B------:R-:W0:Y:S02]  /*1de0*/  LDCU.64 UR10, c[0x0][0x3d8] ;  /* 0x00007b00ff0a77ac */ /* 0x000e240008000a00 */
[----:B0-----:R-:W-:-:S04]  /*1df0*/  LEA R2, P0, R8, UR10, 0x3 ;  /* 0x0000000a08027c11 */ /* 0x001fc8000f8018ff */
[----:B------:R-:W-:-:S05]  /*1e00*/  LEA.HI.X R3, R8, UR11, R3, 0x3, P0 ;  /* 0x0000000b08037c11 */ /* 0x000fca00080f1c03 */
[----:B------:R-:W2:Y:S02]  /*1e10*/  LDG.E.64 R8, desc[UR8][R2.64] ;  /* 0x0000000802087981 */ /* 0x000ea4000c1e1b00 */
[----:B--2---:R-:W-:Y:S01]  /*1e20*/  DADD R18, R8, R18 ;  /* 0x0000000008127229 */ /* 0x004fe20000000012 */
[----:B------:R-:W-:-:S06]  /*1e30*/  IMAD.IADD R8, R6, 0x1, R5 ;  /* 0x0000000106087824 */ /* 0x000fcc00078e0205 */
[----:B------:R2:W-:Y:S01]  /*1e40*/  STG.E.64 desc[UR8][R2.64], R18 ;  /* 0x0000001202007986 */ /* 0x0005e2000c101b08 */
[-C--:B------:R-:W-:Y:S02]  /*1e50*/  ISETP.GT.U32.AND P0, PT, R12, R8.reuse, PT ;  /* 0x000000080c00720c */ /* 0x080fe40003f04070 */
[----:B------:R-:W-:Y:S02]  /*1e60*/  MOV R5, R8 ;  /* 0x0000000800057202 */ /* 0x000fe40000000f00 */
[----:B------:R-:W-:-:S13]  /*1e70*/  ISETP.GT.U32.AND.EX P0, PT, R4, RZ, PT, P0 ;  /* 0x000000ff0400720c */ /* 0x000fda0003f04100 */
[----:B--2---:R-:W-:Y:S05]  /*1e80*/  @P0 BRA `(.L_x_24) ;  /* 0xffffffe800100947 */ /* 0x004fea000383ffff */
[----:B------:R-:W-:Y:S05]  /*1e90*/  BSYNC.RECONVERGENT B0 ;  /* 0x0000000000007941 */ /* 0x000fea0003800200 */
.L_x_5:
[----:B------:R-:W-:Y:S05]  /*1ea0*/  EXIT ;  /* 0x000000000000794d */ /* 0x000fea0003800000 */
.L_x_4:
[----:B------:R-:W-:Y:S01]  /*1eb0*/  BSSY.RECONVERGENT B0, `(.L_x_25) ;  /* 0x000008a000007945 */ /* 0x000fe20003800200 */
.L_x_34:
[----:B0-----:R-:W-:-:S09]  /*1ec0*/  UISETP.NE.U32.AND UP0, UPT, UR14, URZ, UPT ;  /* 0x000000ff0e00728c */ /* 0x001fd2000bf05070 */
[----:B------:R-:W-:Y:S05]  /*1ed0*/  BRA.U UP0, `(.L_x_26) ;  /* 0x00000001005c7547 */ /* 0x000fea000b800000 */
[----:B-1----:R-:W0:Y:S01]  /*1ee0*/  I2F.U32.RP R7, UR15 ;  /* 0x0000000f00077d06 */ /* 0x002e220008209000 */
[----:B------:R-:W-:Y:S01]  /*1ef0*/  ISETP.NE.U32.AND P2, PT, RZ, UR15, PT ;  /* 0x0000000fff007c0c */ /* 0x000fe2000bf45070 */
[----:B------:R-:W-:-:S06]  /*1f00*/  IMAD.MOV.U32 R17, RZ, RZ, RZ ;  /* 0x000000ffff117224 */ /* 0x000fcc00078e00ff */
[----:B0-----:R-:W0:Y:S02]  /*1f10*/  MUFU.RCP R7, R7 ;  /* 0x0000000700077308 */ /* 0x001e240000001000 */
[----:B0-----:R-:W-:Y:S02]  /*1f20*/  VIADD R2, R7, 0xffffffe ;  /* 0x0ffffffe07027836 */ /* 0x001fe40000000000 */
[----:B------:R-:W-:-:S04]  /*1f30*/  HFMA2 R7, -RZ, RZ, 0, 0 ;  /* 0x00000000ff077431 */ /* 0x000fc800000001ff */
[----:B------:R0:W1:Y:S02]  /*1f40*/  F2I.FTZ.U32.TRUNC.NTZ R3, R2 ;  /* 0x0000000200037305 */ /* 0x000064000021f000 */
[----:B0-----:R-:W-:Y:S01]  /*1f50*/  MOV R2, RZ ;  /* 0x000000ff00027202 */ /* 0x001fe20000000f00 */
[----:B-1----:R-:W-:-:S04]  /*1f60*/  IMAD.MOV R9, RZ, RZ, -R3 ;  /* 0x000000ffff097224 */ /* 0x002fc800078e0a03 */
[----:B------:R-:W-:-:S04]  /*1f70*/  IMAD R9, R9, UR15, RZ ;  /* 0x0000000f09097c24 */ /* 0x000fc8000f8e02ff */
[----:B------:R-:W-:-:S06]  /*1f80*/  IMAD.HI.U32 R9, R3, R9, R2 ;  /* 0x0000000903097227 */ /* 0x000fcc00078e0002 */
        /* <DEDUP_REMOVED lines=12> */
.L_x_26:
[----:B------:R-:W0:Y:S01]  /*2050*/  LDCU.64 UR10, c[0x0][0x380] ;  /* 0x00007000ff0a77ac */ /* 0x000e220008000a00 */
[----:B------:R-:W-:Y:S01]  /*2060*/  MOV R20, R8 ;  /* 0x0000000800147202 */ /* 0x000fe20000000f00 */
[----:B------:R-:W-:Y:S01]  /*2070*/  IMAD.U32 R21, RZ, RZ, UR4 ;  /* 0x00000004ff157e24 */ /* 0x000fe2000f8e00ff */
[----:B------:R-:W-:Y:S01]  /*2080*/  MOV R0, 0x20c0 ;  /* 0x000020c000007802 */ /* 0x000fe20000000f00 */
[----:B0-----:R-:W-:Y:S01]  /*2090*/  IMAD.U32 R2, RZ, RZ, UR10 ;  /* 0x0000000aff027e24 */ /* 0x001fe2000f8e00ff */
[----:B------:R-:W-:-:S07]  /*20a0*/  MOV R3, UR11 ;  /* 0x0000000b00037c02 */ /* 0x000fce0008000f00 */
[----:B-1----:R-:W-:Y:S05]  /*20b0*/  CALL.REL.NOINC `($__internal_0_$__cuda_sm20_div_u64) ;  /* 0x0000000400ac7944 */ /* 0x002fea0003c00000 */
[----:B------:R-:W-:Y:S01]  /*20c0*/  IADD3 R3, P0, PT, RZ, -R10, RZ ;  /* 0x8000000aff037210 */ /* 0x000fe20007f1e0ff */
[----:B------:R-:W-:Y:S01]  /*20d0*/  IMAD.U32 R9, RZ, RZ, UR4 ;  /* 0x00000004ff097e24 */ /* 0x000fe2000f8e00ff */
[-C--:B------:R-:W-:Y:S01]  /*20e0*/  MOV R17, R11.reuse ;  /* 0x0000000b00117202 */ /* 0x080fe20000000f00 */
[----:B------:R-:W-:Y:S01]  /*20f0*/  IMAD.MOV.U32 R16, RZ, RZ, R10 ;  /* 0x000000ffff107224 */ /* 0x000fe200078e000a */
[----:B------:R-:W-:Y:S01]  /*2100*/  IADD3.X R0, PT, PT, RZ, ~R11, RZ, P0, !PT ;  /* 0x8000000bff007210 */ /* 0x000fe200007fe4ff */
[----:B------:R-:W-:-:S04]  /*2110*/  IMAD.WIDE.U32 R8, R3, UR16, R8 ;  /* 0x0000001003087c25 */ /* 0x000fc8000f8e0008 */
[----:B------:R-:W-:-:S04]  /*2120*/  IMAD R0, R0, UR16, RZ ;  /* 0x0000001000007c24 */ /* 0x000fc8000f8e02ff */
[----:B------:R-:W-:-:S05]  /*2130*/  IMAD R3, R3, UR17, R0 ;  /* 0x0000001103037c24 */ /* 0x000fca000f8e0200 */
[----:B------:R-:W-:-:S07]  /*2140*/  IADD3 R7, PT, PT, R3, R9, RZ ;  /* 0x0000000903077210 */ /* 0x000fce0007ffe0ff */
.L_x_27:
[----:B------:R-:W-:Y:S01]  /*2150*/  LOP3.LUT R0, R17, R15, RZ, 0xfc, !PT ;  /* 0x0000000f11007212 */ /* 0x000fe200078efcff */
[----:B------:R-:W-:Y:S03]  /*2160*/  BSSY.RECONVERGENT B1, `(.L_x_28) ;  /* 0x0000026000017945 */ /* 0x000fe60003800200 */
[----:B------:R-:W-:-:S13]  /*2170*/  ISETP.NE.U32.AND P0, PT, R0, RZ, PT ;  /* 0x000000ff0000720c */ /* 0x000fda0003f05070 */
[----:B------:R-:W-:Y:S05]  /*2180*/  @P0 BRA `(.L_x_29) ;  /* 0x00000000005c0947 */ /* 0x000fea0003800000 */
[----:B------:R-:W0:Y:S01]  /*2190*/  I2F.U32.RP R0, R14 ;  /* 0x0000000e00007306 */ /* 0x000e220000209000 */
[----:B------:R-:W-:Y:S01]  /*21a0*/  ISETP.NE.U32.AND P2, PT, R14, RZ, PT ;  /* 0x000000ff0e00720c */ /* 0x000fe20003f45070 */
[----:B------:R-:W-:-:S06]  /*21b0*/  HFMA2 R11, -RZ, RZ, 0, 0 ;  /* 0x00000000ff0b7431 */ /* 0x000fcc00000001ff */
[----:B0-----:R-:W0:Y:S02]  /*21c0*/  MUFU.RCP R0, R0 ;  /* 0x0000000000007308 */ /* 0x001e240000001000 */
[----:B0-----:R-:W-:-:S06]  /*21d0*/  VIADD R2, R0, 0xffffffe ;  /* 0x0ffffffe00027836 */ /* 0x001fcc0000000000 */
[----:B------:R0:W1:Y:S02]  /*21e0*/  F2I.FTZ.U32.TRUNC.NTZ R3, R2 ;  /* 0x0000000200037305 */ /* 0x000064000021f000 */
[----:B0-----:R-:W-:Y:S01]  /*21f0*/  IMAD.MOV.U32 R2, RZ, RZ, RZ ;  /* 0x000000ffff027224 */ /* 0x001fe200078e00ff */
[----:B-1----:R-:W-:-:S05]  /*2200*/  IADD3 R9, PT, PT, RZ, -R3, RZ ;  /* 0x80000003ff097210 */ /* 0x002fca0007ffe0ff */
[----:B------:R-:W-:-:S04]  /*2210*/  IMAD R9, R9, R14, RZ ;  /* 0x0000000e09097224 */ /* 0x000fc800078e02ff */
[----:B------:R-:W-:-:S06]  /*2220*/  IMAD.HI.U32 R9, R3, R9, R2 ;  /* 0x0000000903097227 */ /* 0x000fcc00078e0002 */
[----:B------:R-:W-:-:S04]  /*2230*/  IMAD.HI.U32 R10, R9, R16, RZ ;  /* 0x00000010090a7227 */ /* 0x000fc800078e00ff */
[----:B------:R-:W-:Y:S01]  /*2240*/  IMAD.MOV.U32 R9, RZ, RZ, RZ ;  /* 0x000000ffff097224 */ /* 0x000fe200078e00ff */
[----:B------:R-:W-:-:S05]  /*2250*/  IADD3 R3, PT, PT, -R10, RZ, RZ ;  /* 0x000000ff0a037210 */ /* 0x000fca0007ffe1ff */
[----:B------:R-:W-:-:S05]  /*2260*/  IMAD R3, R14, R3, R16 ;  /* 0x000000030e037224 */ /* 0x000fca00078e0210 */
[----:B------:R-:W-:-:S13]  /*2270*/  ISETP.GE.U32.AND P0, PT, R3, R14, PT ;  /* 0x0000000e0300720c */ /* 0x000fda0003f06070 */
[----:B------:R-:W-:Y:S01]  /*2280*/  @P0 IMAD.IADD R3, R3, 0x1, -R14 ;  /* 0x0000000103030824 */ /* 0x000fe200078e0a0e */
[----:B------:R-:W-:-:S04]  /*2290*/  @P0 IADD3 R10, PT, PT, R10, 0x1, RZ ;  /* 0x000000010a0a0810 */ /* 0x000fc80007ffe0ff */
[----:B------:R-:W-:-:S13]  /*22a0*/  ISETP.GE.U32.AND P1, PT, R3, R14, PT ;  /* 0x0000000e0300720c */ /* 0x000fda0003f26070 */
[----:B------:R-:W-:Y:S01]  /*22b0*/  @P1 VIADD R10, R10, 0x1 ;  /* 0x000000010a0a1836 */ /* 0x000fe20000000000 */
[----:B------:R-:W-:-:S04]  /*22c0*/  @!P2 LOP3.LUT R10, RZ, R14, RZ, 0x33, !PT ;  /* 0x0000000eff0aa212 */ /* 0x000fc800078e33ff */
[----:B------:R-:W-:-:S05]  /*22d0*/  IADD3 R3, PT, PT, -R10, RZ, RZ ;  /* 0x000000ff0a037210 */ /* 0x000fca0007ffe1ff */
[----:B------:R-:W-:Y:S01]  /*22e0*/  IMAD R16, R14, R3, R16 ;  /* 0x000000030e107224 */ /* 0x000fe200078e0210 */
[----:B------:R-:W-:Y:S06]  /*22f0*/  BRA `(.L_x_30) ;  /* 0x0000000000307947 */ /* 0x000fec0003800000 */
.L_x_29:
[----:B------:R-:W-:Y:S01]  /*2300*/  IMAD.MOV.U32 R20, RZ, RZ, R16 ;  /* 0x000000ffff147224 */ /* 0x000fe200078e0010 */
[----:B------:R-:W-:Y:S01]  /*2310*/  MOV R21, R17 ;  /* 0x0000001100157202 */ /* 0x000fe20000000f00 */
[----:B------:R-:W-:Y:S01]  /*2320*/  IMAD.MOV.U32 R2, RZ, RZ, R14 ;  /* 0x000000ffff027224 */ /* 0x000fe200078e000e */
[----:B------:R-:W-:Y:S02]  /*2330*/  MOV R3, R15 ;  /* 0x0000000f00037202 */ /* 0x000fe40000000f00 */
[----:B------:R-:W-:-:S07]  /*2340*/  MOV R0, 0x2360 ;  /* 0x0000236000007802 */ /* 0x000fce0000000f00 */
[----:B------:R-:W-:Y:S05]  /*2350*/  CALL.REL.NOINC `($__internal_0_$__cuda_sm20_div_u64) ;  /* 0x0000000400047944 */ /* 0x000fea0003c00000 */
[----:B------:R-:W-:-:S05]  /*2360*/  IADD3 R3, P0, PT, RZ, -R10, RZ ;  /* 0x8000000aff037210 */ /* 0x000fca0007f1e0ff */
[----:B------:R-:W-:Y:S02]  /*2370*/  IMAD.X R9, RZ, RZ, ~R11, P0 ;  /* 0x000000ffff097224 */ /* 0x000fe400000e0e0b */
[----:B------:R-:W-:-:S04]  /*2380*/  IMAD.WIDE.U32 R16, R14, R3, R16 ;  /* 0x000000030e107225 */ /* 0x000fc800078e0010 */
[----:B------:R-:W-:-:S04]  /*2390*/  IMAD R9, R9, R14, RZ ;  /* 0x0000000e09097224 */ /* 0x000fc800078e02ff */
[----:B------:R-:W-:-:S05]  /*23a0*/  IMAD R9, R15, R3, R9 ;  /* 0x000000030f097224 */ /* 0x000fca00078e0209 */
[----:B------:R-:W-:-:S07]  /*23b0*/  IADD3 R9, PT, PT, R9, R17, RZ ;  /* 0x0000001109097210 */ /* 0x000fce0007ffe0ff */
.L_x_30:
[----:B------:R-:W-:Y:S05]  /*23c0*/  BSYNC.RECONVERGENT B1 ;  /* 0x0000000000017941 */ /* 0x000fea0003800200 */
.L_x_28:
[----:B------:R-:W-:Y:S01]  /*23d0*/  LOP3.LUT R0, R11, UR18, RZ, 0xfc, !PT ;  /* 0x000000120b007c12 */ /* 0x000fe2000f8efcff */
[----:B------:R-:W-:Y:S03]  /*23e0*/  BSSY.RECONVERGENT B1, `(.L_x_31) ;  /* 0x000001c000017945 */ /* 0x000fe60003800200 */
[----:B------:R-:W-:-:S13]  /*23f0*/  ISETP.NE.U32.AND P0, PT, R0, RZ, PT ;  /* 0x000000ff0000720c */ /* 0x000fda0003f05070 */
[----:B------:R-:W-:Y:S05]  /*2400*/  @P0 BRA `(.L_x_32) ;  /* 0x00000000004c0947 */ /* 0x000fea0003800000 */
[----:B------:R-:W0:Y:S01]  /*2410*/  I2F.U32.RP R11, UR19 ;  /* 0x00000013000b7d06 */ /* 0x000e220008209000 */
[----:B------:R-:W-:Y:S01]  /*2420*/  ISETP.NE.U32.AND P1, PT, RZ, UR19, PT ;  /* 0x00000013ff007c0c */ /* 0x000fe2000bf25070 */
[----:B------:R-:W-:-:S06]  /*2430*/  IMAD.MOV.U32 R19, RZ, RZ, RZ ;  /* 0x000000ffff137224 */ /* 0x000fcc00078e00ff */
[----:B0-----:R-:W0:Y:S02]  /*2440*/  MUFU.RCP R11, R11 ;  /* 0x0000000b000b7308 */ /* 0x001e240000001000 */
[----:B0-----:R-:W-:-:S06]  /*2450*/  VIADD R2, R11, 0xffffffe ;  /* 0x0ffffffe0b027836 */ /* 0x001fcc0000000000 */
[----:B------:R0:W1:Y:S02]  /*2460*/  F2I.FTZ.U32.TRUNC.NTZ R3, R2 ;  /* 0x0000000200037305 */ /* 0x000064000021f000 */
[----:B0-----:R-:W-:Y:S01]  /*2470*/  IMAD.MOV.U32 R2, RZ, RZ, RZ ;  /* 0x000000ffff027224 */ /* 0x001fe200078e00ff */
[----:B-1----:R-:W-:-:S05]  /*2480*/  IADD3 R17, PT, PT, RZ, -R3, RZ ;  /* 0x80000003ff117210 */ /* 0x002fca0007ffe0ff */
[----:B------:R-:W-:-:S04]  /*2490*/  IMAD R17, R17, UR19, RZ ;  /* 0x0000001311117c24 */ /* 0x000fc8000f8e02ff */
[----:B------:R-:W-:-:S06]  /*24a0*/  IMAD.HI.U32 R17, R3, R17, R2 ;  /* 0x0000001103117227 */ /* 0x000fcc00078e0002 */
[----:B------:R-:W-:-:S05]  /*24b0*/  IMAD.HI.U32 R0, R17, R10, RZ ;  /* 0x0000000a11007227 */ /* 0x000fca00078e00ff */
[----:B------:R-:W-:-:S05]  /*24c0*/  IADD3 R3, PT, PT, -R0, RZ, RZ ;  /* 0x000000ff00037210 */ /* 0x000fca0007ffe1ff */
[----:B------:R-:W-:-:S05]  /*24d0*/  IMAD R18, R3, UR19, R10 ;  /* 0x0000001303127c24 */ /* 0x000fca000f8e020a */
[----:B------:R-:W-:-:S13]  /*24e0*/  ISETP.GE.U32.AND P0, PT, R18, UR19, PT ;  /* 0x0000001312007c0c */ /* 0x000fda000bf06070 */
[----:B------:R-:W-:-:S05]  /*24f0*/  @P0 VIADD R18, R18, -UR19 ;  /* 0x8000001312120c36 */ /* 0x000fca0008000000 */
[----:B------:R-:W-:-:S13]  /*2500*/  ISETP.GE.U32.AND P0, PT, R18, UR19, PT ;  /* 0x0000001312007c0c */ /* 0x000fda000bf06070 */
[----:B------:R-:W-:Y:S02]  /*2510*/  @P0 IADD3 R18, PT, PT, R18, -UR19, RZ ;  /* 0x8000001312120c10 */ /* 0x000fe4000fffe0ff */
[----:B------:R-:W-:Y:S01]  /*2520*/  @!P1 LOP3.LUT R18, RZ, UR19, RZ, 0x33, !PT ;  /* 0x00000013ff129c12 */ /* 0x000fe2000f8e33ff */
[----:B------:R-:W-:Y:S06]  /*2530*/  BRA `(.L_x_33) ;  /* 0x0000000000187947 */ /* 0x000fec0003800000 */
.L_x_32:
[----:B------:R-:W-:Y:S01]  /*2540*/  MOV R0, R10 ;  /* 0x0000000a00007202 */ /* 0x000fe20000000f00 */
[----:B------:R-:W-:Y:S01]  /*2550*/  IMAD.MOV.U32 R19, RZ, RZ, R11 ;  /* 0x000000ffff137224 */ /* 0x000fe200078e000b */
[----:B------:R-:W-:-:S07]  /*2560*/  MOV R18, 0x2580 ;  /* 0x0000258000127802 */ /* 0x000fce0000000f00 */
[----:B------:R-:W-:Y:S05]  /*2570*/  CALL.REL.NOINC `($__internal_1_$__cuda_sm20_rem_u64) ;  /* 0x00000004008c7944 */ /* 0x000fea0003c00000 */
[----:B------:R-:W-:Y:S01]  /*2580*/  MOV R18, R0 ;  /* 0x0000000000127202 */ /* 0x000fe20000000f00 */
[----:B------:R-:W-:-:S07]  /*2590*/  IMAD.MOV.U32 R19, RZ, RZ, R3 ;  /* 0x000000ffff137224 */ /* 0x000fce00078e0003 */
.L_x_33:
[----:B------:R-:W-:Y:S05]  /*25a0*/  BSYNC.RECONVERGENT B1 ;  /* 0x0000000000017941 */ /* 0x000fea0003800200 */
.L_x_31:
[----:B------:R-:W0:Y:S02]  /*25b0*/  LDC.64 R24, c[0x0][0x3e0] ;  /* 0x0000f800ff187b82 */ /* 0x000e240000000a00 */
[----:B0-----:R-:W2:Y:S04]  /*25c0*/  LDG.E.64 R20, desc[UR8][R24.64] ;  /* 0x0000000818147981 */ /* 0x001ea8000c1e1b00 */
[----:B------:R-:W3:Y:S04]  /*25d0*/  LDG.E.64 R10, desc[UR8][R24.64+0x8] ;  /* 0x00000808180a7981 */ /* 0x000ee8000c1e1b00 */
[----:B------:R-:W4:Y:S01]  /*25e0*/  LDG.E.64 R2, desc[UR8][R24.64+0x10] ;  /* 0x0000100818027981 */ /* 0x000f22000c1e1b00 */
[----:B--2---:R-:W-:-:S02]  /*25f0*/  IMAD R17, R21, R18, RZ ;  /* 0x0000001215117224 */ /* 0x004fc400078e02ff */
[----:B------:R-:W-:-:S04]  /*2600*/  IMAD.WIDE.U32 R22, R20, R18, RZ ;  /* 0x0000001214167225 */ /* 0x000fc800078e00ff */
[----:B------:R-:W-:Y:S02]  /*2610*/  IMAD R17, R20, R19, R17 ;  /* 0x0000001314117224 */ /* 0x000fe400078e0211 */
[----:B---3--:R-:W-:-:S03]  /*2620*/  IMAD R0, R11, R16, RZ ;  /* 0x000000100b007224 */ /* 0x008fc600078e02ff */
[----:B------:R-:W-:Y:S01]  /*2630*/  IADD3 R23, PT, PT, R23, R17, RZ ;  /* 0x0000001117177210 */ /* 0x000fe20007ffe0ff */
[C---:B------:R-:W-:Y:S02]  /*2640*/  IMAD R9, R10.reuse, R9, R0 ;  /* 0x000000090a097224 */ /* 0x040fe400078e0200 */
[----:B----4-:R-:W-:Y:S02]  /*2650*/  IMAD R0, R3, R8, RZ ;  /* 0x0000000803007224 */ /* 0x010fe400078e02ff */
[----:B------:R-:W-:-:S04]  /*2660*/  IMAD.WIDE.U32 R10, R10, R16, R22 ;  /* 0x000000100a0a7225 */ /* 0x000fc800078e0016 */
[----:B------:R-:W-:Y:S02]  /*2670*/  IMAD.IADD R11, R11, 0x1, R9 ;  /* 0x000000010b0b7824 */ /* 0x000fe400078e0209 */
[C---:B------:R-:W-:Y:S02]  /*2680*/  IMAD R3, R2.reuse, R7, R0 ;  /* 0x0000000702037224 */ /* 0x040fe400078e0200 */
[----:B------:R-:W-:-:S05]  /*2690*/  IMAD.WIDE.U32 R8, R2, R8, R10 ;  /* 0x0000000802087225 */ /* 0x000fca00078e000a */
[----:B------:R-:W-:Y:S02]  /*26a0*/  IADD3 R3, PT, PT, R9, R3, RZ ;  /* 0x0000000309037210 */ /* 0x000fe40007ffe0ff */
[----:B------:R-:W-:-:S04]  /*26b0*/  LEA R2, P0, R8, UR20, 0x3 ;  /* 0x0000001408027c11 */ /* 0x000fc8000f8018ff */
[----:B------:R-:W-:-:S05]  /*26c0*/  LEA.HI.X R3, R8, UR21, R3, 0x3, P0 ;  /* 0x0000001508037c11 */ /* 0x000fca00080f1c03 */
[----:B------:R-:W2:Y:S02]  /*26d0*/  LDG.E.64 R8, desc[UR8][R2.64] ;  /* 0x0000000802087981 */ /* 0x000ea4000c1e1b00 */
[----:B--2---:R-:W-:Y:S01]  /*26e0*/  DADD R10, RZ, R8 ;  /* 0x00000000ff0a7229 */ /* 0x004fe20000000008 */
[----:B------:R-:W-:-:S06]  /*26f0*/  IMAD.IADD R8, R6, 0x1, R5 ;  /* 0x0000000106087824 */ /* 0x000fcc00078e0205 */
[----:B------:R2:W-:Y:S01]  /*2700*/  STG.E.64 desc[UR8][R2.64], R10 ;  /* 0x0000000a02007986 */ /* 0x0005e2000c101b08 */
[-C--:B------:R-:W-:Y:S02]  /*2710*/  ISETP.GT.U32.AND P0, PT, R12, R8.reuse, PT ;  /* 0x000000080c00720c */ /* 0x080fe40003f04070 */
[----:B------:R-:W-:Y:S02]  /*2720*/  MOV R5, R8 ;  /* 0x0000000800057202 */ /* 0x000fe40000000f00 */
[----:B------:R-:W-:-:S13]  /*2730*/  ISETP.GT.U32.AND.EX P0, PT, R4, RZ, PT, P0 ;  /* 0x000000ff0400720c */ /* 0x000fda0003f04100 */
[----:B--2---:R-:W-:Y:S05]  /*2740*/  @P0 BRA `(.L_x_34) ;  /* 0xfffffff400dc0947 */ /* 0x004fea000383ffff */
[----:B------:R-:W-:Y:S05]  /*2750*/  BSYNC.RECONVERGENT B0 ;  /* 0x0000000000007941 */ /* 0x000fea0003800200 */
.L_x_25:
[----:B------:R-:W-:Y:S05]  /*2760*/  EXIT ;  /* 0x000000000000794d */ /* 0x000fea0003800000 */
        .weak           $__internal_0_$__cuda_sm20_div_u64
        .type           $__internal_0_$__cuda_sm20_div_u64,@function
        .size           $__internal_0_$__cuda_sm20_div_u64,($__internal_1_$__cuda_sm20_rem_u64 - $__internal_0_$__cuda_sm20_div_u64)
$__internal_0_$__cuda_sm20_div_u64:
[----:B------:R-:W0:Y:S08]  /*2770*/  I2F.U64.RP R22, R2 ;  /* 0x0000000200167312 */ /* 0x000e300000309000 */
[----:B0-----:R-:W0:Y:S02]  /*2780*/  MUFU.RCP R22, R22 ;  /* 0x0000001600167308 */ /* 0x001e240000001000 */
[----:B0-----:R-:W-:-:S06]  /*2790*/  VIADD R28, R22, 0x1ffffffe ;  /* 0x1ffffffe161c7836 */ /* 0x001fcc0000000000 */
[----:B------:R-:W0:Y:S02]  /*27a0*/  F2I.U64.TRUNC R28, R28 ;  /* 0x0000001c001c7311 */ /* 0x000e24000020d800 */
[----:B0-----:R-:W-:-:S04]  /*27b0*/  IMAD.WIDE.U32 R10, R28, R2, RZ ;  /* 0x000000021c0a7225 */ /* 0x001fc800078e00ff */
[C---:B------:R-:W-:Y:S01]  /*27c0*/  IMAD R11, R28.reuse, R3, R11 ;  /* 0x000000031c0b7224 */ /* 0x040fe200078e020b */
[----:B------:R-:W-:Y:S01]  /*27d0*/  IADD3 R23, P0, PT, RZ, -R10, RZ ;  /* 0x8000000aff177210 */ /* 0x000fe20007f1e0ff */
[----:B------:R-:W-:Y:S02]  /*27e0*/  IMAD.MOV.U32 R27, RZ, RZ, R28 ;  /* 0x000000ffff1b7224 */ /* 0x000fe400078e001c */
[----:B------:R-:W-:Y:S02]  /*27f0*/  IMAD R11, R29, R2, R11 ;  /* 0x000000021d0b7224 */ /* 0x000fe400078e020b */
[----:B------:R-:W-:-:S03]  /*2800*/  IMAD.HI.U32 R26, R28, R23, RZ ;  /* 0x000000171c1a7227 */ /* 0x000fc600078e00ff */
[----:B------:R-:W-:-:S05]  /*2810*/  IADD3.X R11, PT, PT, RZ, ~R11, RZ, P0, !PT ;  /* 0x8000000bff0b7210 */ /* 0x000fca00007fe4ff */
[----:B------:R-:W-:-:S04]  /*2820*/  IMAD.WIDE.U32 R26, P0, R28, R11, R26 ;  /* 0x0000000b1c1a7225 */ /* 0x000fc8000780001a */
[C---:B------:R-:W-:Y:S02]  /*2830*/  IMAD R10, R29.reuse, R11, RZ ;  /* 0x0000000b1d0a7224 */ /* 0x040fe400078e02ff */
[----:B------:R-:W-:-:S04]  /*2840*/  IMAD.HI.U32 R23, P1, R29, R23, R26 ;  /* 0x000000171d177227 */ /* 0x000fc8000782001a */
[----:B------:R-:W-:Y:S01]  /*2850*/  IMAD.HI.U32 R11, R29, R11, RZ ;  /* 0x0000000b1d0b7227 */ /* 0x000fe200078e00ff */
[----:B------:R-:W-:-:S04]  /*2860*/  IADD3 R27, P2, PT, R10, R23, RZ ;  /* 0x000000170a1b7210 */ /* 0x000fc80007f5e0ff */
[----:B------:R-:W-:Y:S01]  /*2870*/  IADD3.X R11, PT, PT, R11, R29, RZ, P0, !PT ;  /* 0x0000001d0b0b7210 */ /* 0x000fe200007fe4ff */
[----:B------:R-:W-:-:S03]  /*2880*/  IMAD.WIDE.U32 R28, R27, R2, RZ ;  /* 0x000000021b1c7225 */ /* 0x000fc600078e00ff */
[----:B------:R-:W-:Y:S01]  /*2890*/  IADD3.X R11, PT, PT, RZ, RZ, R11, P2, P1 ;  /* 0x000000ffff0b7210 */ /* 0x000fe200017e240b */
[----:B------:R-:W-:Y:S01]  /*28a0*/  IMAD R22, R27, R3, R29 ;  /* 0x000000031b167224 */ /* 0x000fe200078e021d */
[----:B------:R-:W-:-:S03]  /*28b0*/  IADD3 R10, P0, PT, RZ, -R28, RZ ;  /* 0x8000001cff0a7210 */ /* 0x000fc60007f1e0ff */
[----:B------:R-:W-:Y:S02]  /*28c0*/  IMAD R22, R11, R2, R22 ;  /* 0x000000020b167224 */ /* 0x000fe400078e0216 */
[----:B------:R-:W-:-:S04]  /*28d0*/  IMAD.HI.U32 R26, R27, R10, RZ ;  /* 0x0000000a1b1a7227 */ /* 0x000fc800078e00ff */
[----:B------:R-:W-:-:S04]  /*28e0*/  IMAD.X R22, RZ, RZ, ~R22, P0 ;  /* 0x000000ffff167224 */ /* 0x000fc800000e0e16 */
[----:B------:R-:W-:-:S04]  /*28f0*/  IMAD.WIDE.U32 R26, P0, R27, R22, R26 ;  /* 0x000000161b1a7225 */ /* 0x000fc8000780001a */
[C---:B------:R-:W-:Y:S02]  /*2900*/  IMAD R23, R11.reuse, R22, RZ ;  /* 0x000000160b177224 */ /* 0x040fe400078e02ff */
[----:B------:R-:W-:-:S04]  /*2910*/  IMAD.HI.U32 R10, P1, R11, R10, R26 ;  /* 0x0000000a0b0a7227 */ /* 0x000fc8000782001a */
[----:B------:R-:W-:Y:S01]  /*2920*/  IMAD.HI.U32 R22, R11, R22, RZ ;  /* 0x000000160b167227 */ /* 0x000fe200078e00ff */
[----:B------:R-:W-:-:S03]  /*2930*/  IADD3 R10, P2, PT, R23, R10, RZ ;  /* 0x0000000a170a7210 */ /* 0x000fc60007f5e0ff */
[----:B------:R-:W-:Y:S01]  /*2940*/  IMAD.MOV.U32 R27, RZ, RZ, RZ ;  /* 0x000000ffff1b7224 */ /* 0x000fe200078e00ff */
[----:B------:R-:W-:Y:S01]  /*2950*/  IADD3.X R22, PT, PT, R22, R11, RZ, P0, !PT ;  /* 0x0000000b16167210 */ /* 0x000fe200007fe4ff */
[----:B------:R-:W-:-:S03]  /*2960*/  IMAD.HI.U32 R26, R10, R20, RZ ;  /* 0x000000140a1a7227 */ /* 0x000fc600078e00ff */
[----:B------:R-:W-:Y:S01]  /*2970*/  IADD3.X R22, PT, PT, RZ, RZ, R22, P2, P1 ;  /* 0x000000ffff167210 */ /* 0x000fe200017e2416 */
[----:B------:R-:W-:-:S04]  /*2980*/  IMAD.WIDE.U32 R26, R10, R21, R26 ;  /* 0x000000150a1a7225 */ /* 0x000fc800078e001a */
[C---:B------:R-:W-:Y:S02]  /*2990*/  IMAD R10, R22.reuse, R21, RZ ;  /* 0x00000015160a7224 */ /* 0x040fe400078e02ff */
[----:B------:R-:W-:-:S04]  /*29a0*/  IMAD.HI.U32 R23, P0, R22, R20, R26 ;  /* 0x0000001416177227 */ /* 0x000fc8000780001a */
[----:B------:R-:W-:Y:S01]  /*29b0*/  IMAD.HI.U32 R11, R22, R21, RZ ;  /* 0x00000015160b7227 */ /* 0x000fe200078e00ff */
[----:B------:R-:W-:-:S04]  /*29c0*/  IADD3 R10, P1, PT, R10, R23, RZ ;  /* 0x000000170a0a7210 */ /* 0x000fc80007f3e0ff */
[----:B------:R-:W-:Y:S01]  /*29d0*/  IADD3.X R11, PT, PT, R11, RZ, RZ, P0, !PT ;  /* 0x000000ff0b0b7210 */ /* 0x000fe200007fe4ff */
[----:B------:R-:W-:-:S04]  /*29e0*/  IMAD.WIDE.U32 R26, R10, R2, RZ ;  /* 0x000000020a1a7225 */ /* 0x000fc800078e00ff */
[----:B------:R-:W-:Y:S01]  /*29f0*/  IMAD.X R11, RZ, RZ, R11, P1 ;  /* 0x000000ffff0b7224 */ /* 0x000fe200008e060b */
[----:B------:R-:W-:Y:S01]  /*2a00*/  IADD3 R25, P1, PT, -R26, R20, RZ ;  /* 0x000000141a197210 */ /* 0x000fe20007f3e1ff */
[----:B------:R-:W-:-:S03]  /*2a10*/  IMAD R22, R10, R3, R27 ;  /* 0x000000030a167224 */ /* 0x000fc600078e021b */
[-C--:B------:R-:W-:Y:S01]  /*2a20*/  ISETP.GE.U32.AND P0, PT, R25, R2.reuse, PT ;  /* 0x000000021900720c */ /* 0x080fe20003f06070 */
[----:B------:R-:W-:-:S05]  /*2a30*/  IMAD R20, R11, R2, R22 ;  /* 0x000000020b147224 */ /* 0x000fca00078e0216 */
[----:B------:R-:W-:Y:S02]  /*2a40*/  IADD3.X R20, PT, PT, ~R20, R21, RZ, P1, !PT ;  /* 0x0000001514147210 */ /* 0x000fe40000ffe5ff */
[----:B------:R-:W-:Y:S02]  /*2a50*/  IADD3 R22, P1, PT, -R2, R25, RZ ;  /* 0x0000001902167210 */ /* 0x000fe40007f3e1ff */
[----:B------:R-:W-:Y:S02]  /*2a60*/  ISETP.GE.U32.AND.EX P0, PT, R20, R3, PT, P0 ;  /* 0x000000031400720c */ /* 0x000fe40003f06100 */
[----:B------:R-:W-:Y:S01]  /*2a70*/  IADD3 R21, P2, PT, R10, 0x1, RZ ;  /* 0x000000010a157810 */ /* 0x000fe20007f5e0ff */
[----:B------:R-:W-:Y:S01]  /*2a80*/  IMAD.X R23, R20, 0x1, ~R3, P1 ;  /* 0x0000000114177824 */ /* 0x000fe200008e0e03 */
[----:B------:R-:W-:Y:S02]  /*2a90*/  SEL R25, R22, R25, P0 ;  /* 0x0000001916197207 */ /* 0x000fe40000000000 */
[----:B------:R-:W-:-:S02]  /*2aa0*/  IADD3.X R22, PT, PT, RZ, R11, RZ, P2, !PT ;  /* 0x0000000bff167210 */ /* 0x000fc400017fe4ff */
[----:B------:R-:W-:Y:S02]  /*2ab0*/  SEL R21, R21, R10, P0 ;  /* 0x0000000a15157207 */ /* 0x000fe40000000000 */
[----:B------:R-:W-:Y:S02]  /*2ac0*/  SEL R22, R22, R11, P0 ;  /* 0x0000000b16167207 */ /* 0x000fe40000000000 */
[----:B------:R-:W-:Y:S02]  /*2ad0*/  IADD3 R10, P2, PT, R21, 0x1, RZ ;  /* 0x00000001150a7810 */ /* 0x000fe40007f5e0ff */
[----:B------:R-:W-:Y:S02]  /*2ae0*/  SEL R20, R23, R20, P0 ;  /* 0x0000001417147207 */ /* 0x000fe40000000000 */
[----:B------:R-:W-:Y:S01]  /*2af0*/  ISETP.GE.U32.AND P0, PT, R25, R2, PT ;  /* 0x000000021900720c */ /* 0x000fe20003f06070 */
[----:B------:R-:W-:Y:S01]  /*2b00*/  IMAD.X R11, RZ, RZ, R22, P2 ;  /* 0x000000ffff0b7224 */ /* 0x000fe200010e0616 */
[----:B------:R-:W-:-:S02]  /*2b10*/  ISETP.NE.U32.AND P1, PT, R2, RZ, PT ;  /* 0x000000ff0200720c */ /* 0x000fc40003f25070 */
[----:B------:R-:W-:Y:S02]  /*2b20*/  ISETP.GE.U32.AND.EX P0, PT, R20, R3, PT, P0 ;  /* 0x000000031400720c */ /* 0x000fe40003f06100 */
[----:B------:R-:W-:Y:S01]  /*2b30*/  ISETP.NE.AND.EX P1, PT, R3, RZ, PT, P1 ;  /* 0x000000ff0300720c */ /* 0x000fe20003f25310 */
[----:B------:R-:W-:Y:S01]  /*2b40*/  IMAD.MOV.U32 R3, RZ, RZ, 0x0 ;  /* 0x00000000ff037424 */ /* 0x000fe200078e00ff */
[----:B------:R-:W-:Y:S02]  /*2b50*/  MOV R2, R0 ;  /* 0x0000000000027202 */ /* 0x000fe40000000f00 */
[----:B------:R-:W-:Y:S02]  /*2b60*/  SEL R10, R10, R21, P0 ;  /* 0x000000150a0a7207 */ /* 0x000fe40000000000 */
[----:B------:R-:W-:Y:S02]  /*2b70*/  SEL R11, R11, R22, P0 ;  /* 0x000000160b0b7207 */ /* 0x000fe40000000000 */
[----:B------:R-:W-:-:S02]  /*2b80*/  SEL R10, R10, 0xffffffff, P1 ;  /* 0xffffffff0a0a7807 */ /* 0x000fc40000800000 */
[----:B------:R-:W-:Y:S01]  /*2b90*/  SEL R11, R11, 0xffffffff, P1 ;  /* 0xffffffff0b0b7807 */ /* 0x000fe20000800000 */
[----:B------:R-:W-:Y:S06]  /*2ba0*/  RET.REL.NODEC R2 `(sum_transposed_filters_f64) ;  /* 0xffffffd402147950 */ /* 0x000fec0003c3ffff */
        .weak           $__internal_1_$__cuda_sm20_rem_u64
        .type           $__internal_1_$__cuda_sm20_rem_u64,@function
        .size           $__internal_1_$__cuda_sm20_rem_u64,(.L_x_421 - $__internal_1_$__cuda_sm20_rem_u64)
$__internal_1_$__cuda_sm20_rem_u64:
[----:B------:R-:W0:Y:S08]  /*2bb0*/  I2F.U64.RP R20, UR6 ;  /* 0x0000000600147d12 */ /* 0x000e300008309000 */
[----:B0-----:R-:W0:Y:S02]  /*2bc0*/  MUFU.RCP R20, R20 ;  /* 0x0000001400147308 */ /* 0x001e240000001000 */
[----:B0-----:R-:W-:-:S06]  /*2bd0*/  IADD3 R2, PT, PT, R20, 0x1ffffffe, RZ ;  /* 0x1ffffffe14027810 */ /* 0x001fcc0007ffe0ff */
[----:B------:R-:W0:Y:S02]  /*2be0*/  F2I.U64.TRUNC R2, R2 ;  /* 0x0000000200027311 */ /* 0x000e24000020d800 */
[----:B0-----:R-:W-:-:S04]  /*2bf0*/  IMAD.WIDE.U32 R10, R2, UR6, RZ ;  /* 0x00000006020a7c25 */ /* 0x001fc8000f8e00ff */
[----:B------:R-:W-:Y:S01]  /*2c00*/  IMAD R11, R2, UR7, R11 ;  /* 0x00000007020b7c24 */ /* 0x000fe2000f8e020b */
[----:B------:R-:W-:-:S03]  /*2c10*/  IADD3 R21, P0, PT, RZ, -R10, RZ ;  /* 0x8000000aff157210 */ /* 0x000fc60007f1e0ff */
[----:B------:R-:W-:Y:S02]  /*2c20*/  IMAD R11, R3, UR6, R11 ;  /* 0x00000006030b7c24 */ /* 0x000fe4000f8e020b */
[----:B------:R-:W-:-:S04]  /*2c30*/  IMAD.HI.U32 R10, R2, R21, RZ ;  /* 0x00000015020a7227 */ /* 0x000fc800078e00ff */
[----:B------:R-:W-:Y:S01]  /*2c40*/  IMAD.X R23, RZ, RZ, ~R11, P0 ;  /* 0x000000ffff177224 */ /* 0x000fe200000e0e0b */
[----:B------:R-:W-:-:S03]  /*2c50*/  MOV R11, R2 ;  /* 0x00000002000b7202 */ /* 0x000fc60000000f00 */
[-C--:B------:R-:W-:Y:S02]  /*2c60*/  IMAD R25, R3, R23.reuse, RZ ;  /* 0x0000001703197224 */ /* 0x080fe400078e02ff */
[----:B------:R-:W-:-:S04]  /*2c70*/  IMAD.WIDE.U32 R10, P0, R2, R23, R10 ;  /* 0x00000017020a7225 */ /* 0x000fc8000780000a */
[----:B------:R-:W-:-:S04]  /*2c80*/  IMAD.HI.U32 R10, P1, R3, R21, R10 ;  /* 0x00000015030a7227 */ /* 0x000fc8000782000a */
[----:B------:R-:W-:Y:S01]  /*2c90*/  IMAD.HI.U32 R21, R3, R23, RZ ;  /* 0x0000001703157227 */ /* 0x000fe200078e00ff */
[----:B------:R-:W-:-:S03]  /*2ca0*/  IADD3 R11, P2, PT, R25, R10, RZ ;  /* 0x0000000a190b7210 */ /* 0x000fc60007f5e0ff */
[----:B------:R-:W-:Y:S02]  /*2cb0*/  IMAD.X R21, R21, 0x1, R3, P0 ;  /* 0x0000000115157824 */ /* 0x000fe400000e0603 */
[----:B------:R-:W-:-:S03]  /*2cc0*/  IMAD.WIDE.U32 R2, R11, UR6, RZ ;  /* 0x000000060b027c25 */ /* 0x000fc6000f8e00ff */
[----:B------:R-:W-:Y:S01]  /*2cd0*/  IADD3.X R21, PT, PT, RZ, RZ, R21, P2, P1 ;  /* 0x000000ffff157210 */ /* 0x000fe200017e2415 */
[----:B------:R-:W-:Y:S01]  /*2ce0*/  IMAD R10, R11, UR7, R3 ;  /* 0x000000070b0a7c24 */ /* 0x000fe2000f8e0203 */
[----:B------:R-:W-:-:S03]  /*2cf0*/  IADD3 R3, P0, PT, RZ, -R2, RZ ;  /* 0x80000002ff037210 */ /* 0x000fc60007f1e0ff */
[----:B------:R-:W-:Y:S02]  /*2d00*/  IMAD R2, R21, UR6, R10 ;  /* 0x0000000615027c24 */ /* 0x000fe4000f8e020a */
[----:B------:R-:W-:-:S03]  /*2d10*/  IMAD.HI.U32 R10, R11, R3, RZ ;  /* 0x000000030b0a7227 */ /* 0x000fc600078e00ff */
[----:B------:R-:W-:-:S05]  /*2d20*/  IADD3.X R2, PT, PT, RZ, ~R2, RZ, P0, !PT ;  /* 0x80000002ff027210 */ /* 0x000fca00007fe4ff */
[----:B------:R-:W-:-:S04]  /*2d30*/  IMAD.WIDE.U32 R10, P0, R11, R2, R10 ;  /* 0x000000020b0a7225 */ /* 0x000fc8000780000a */
[C---:B------:R-:W-:Y:S02]  /*2d40*/  IMAD R20, R21.reuse, R2, RZ ;  /* 0x0000000215147224 */ /* 0x040fe400078e02ff */
[----:B------:R-:W-:-:S04]  /*2d50*/  IMAD.HI.U32 R11, P1, R21, R3, R10 ;  /* 0x00000003150b7227 */ /* 0x000fc8000782000a */
[----:B------:R-:W-:Y:S02]  /*2d60*/  HFMA2 R3, -RZ, RZ, 0, 0 ;  /* 0x00000000ff037431 */ /* 0x000fe400000001ff */
[----:B------:R-:W-:Y:S01]  /*2d70*/  IMAD.HI.U32 R2, R21, R2, RZ ;  /* 0x0000000215027227 */ /* 0x000fe200078e00ff */
[----:B------:R-:W-:-:S03]  /*2d80*/  IADD3 R11, P2, PT, R20, R11, RZ ;  /* 0x0000000b140b7210 */ /* 0x000fc60007f5e0ff */
[----:B------:R-:W-:Y:S02]  /*2d90*/  IMAD.X R21, R2, 0x1, R21, P0 ;  /* 0x0000000102157824 */ /* 0x000fe400000e0615 */
[----:B------:R-:W-:-:S03]  /*2da0*/  IMAD.HI.U32 R2, R11, R0, RZ ;  /* 0x000000000b027227 */ /* 0x000fc600078e00ff */
[----:B------:R-:W-:Y:S01]  /*2db0*/  IADD3.X R21, PT, PT, RZ, RZ, R21, P2, P1 ;  /* 0x000000ffff157210 */ /* 0x000fe200017e2415 */
[----:B------:R-:W-:-:S04]  /*2dc0*/  IMAD.WIDE.U32 R2, R11, R19, R2 ;  /* 0x000000130b027225 */ /* 0x000fc800078e0002 */
[C---:B------:R-:W-:Y:S02]  /*2dd0*/  IMAD R11, R21.reuse, R19, RZ ;  /* 0x00000013150b7224 */ /* 0x040fe400078e02ff */
[----:B------:R-:W-:-:S04]  /*2de0*/  IMAD.HI.U32 R2, P0, R21, R0, R2 ;  /* 0x0000000015027227 */ /* 0x000fc80007800002 */
[----:B------:R-:W-:Y:S01]  /*2df0*/  IMAD.HI.U32 R10, R21, R19, RZ ;  /* 0x00000013150a7227 */ /* 0x000fe200078e00ff */
[----:B------:R-:W-:-:S03]  /*2e00*/  IADD3 R11, P1, PT, R11, R2, RZ ;  /* 0x000000020b0b7210 */ /* 0x000fc60007f3e0ff */
[----:B------:R-:W-:Y:S02]  /*2e10*/  IMAD.X R10, RZ, RZ, R10, P0 ;  /* 0x000000ffff0a7224 */ /* 0x000fe400000e060a */
[----:B------:R-:W-:-:S03]  /*2e20*/  IMAD.WIDE.U32 R2, R11, UR6, RZ ;  /* 0x000000060b027c25 */ /* 0x000fc6000f8e00ff */
[----:B------:R-:W-:Y:S01]  /*2e30*/  IADD3.X R10, PT, PT, RZ, R10, RZ, P1, !PT ;  /* 0x0000000aff0a7210 */ /* 0x000fe20000ffe4ff */
[----:B------:R-:W-:Y:S01]  /*2e40*/  IMAD R11, R11, UR7, R3 ;  /* 0x000000070b0b7c24 */ /* 0x000fe2000f8e0203 */
[----:B------:R-:W-:-:S03]  /*2e50*/  IADD3 R0, P1, PT, -R2, R0, RZ ;  /* 0x0000000002007210 */ /* 0x000fc60007f3e1ff */
[----:B------:R-:W-:Y:S01]  /*2e60*/  IMAD R10, R10, UR6, R11 ;  /* 0x000000060a0a7c24 */ /* 0x000fe2000f8e020b */
[----:B------:R-:W-:-:S03]  /*2e70*/  ISETP.GE.U32.AND P0, PT, R0, UR6, PT ;  /* 0x0000000600007c0c */ /* 0x000fc6000bf06070 */
[----:B------:R-:W-:Y:S01]  /*2e80*/  IMAD.X R19, R19, 0x1, ~R10, P1 ;  /* 0x0000000113137824 */ /* 0x000fe200008e0e0a */
[----:B------:R-:W-:-:S04]  /*2e90*/  IADD3 R11, P1, PT, R0, -UR6, RZ ;  /* 0x80000006000b7c10 */ /* 0x000fc8000ff3e0ff */
[C---:B------:R-:W-:Y:S02]  /*2ea0*/  ISETP.GE.U32.AND.EX P0, PT, R19.reuse, UR7, PT, P0 ;  /* 0x0000000713007c0c */ /* 0x040fe4000bf06100 */
[----:B------:R-:W-:Y:S02]  /*2eb0*/  IADD3.X R2, PT, PT, R19, ~UR7, RZ, P1, !PT ;  /* 0x8000000713027c10 */ /* 0x000fe40008ffe4ff */
[----:B------:R-:W-:Y:S02]  /*2ec0*/  SEL R11, R11, R0, P0 ;  /* 0x000000000b0b7207 */ /* 0x000fe40000000000 */
[----:B------:R-:W-:Y:S02]  /*2ed0*/  SEL R2, R2, R19, P0 ;  /* 0x0000001302027207 */ /* 0x000fe40000000000 */
[C---:B------:R-:W-:Y:S02]  /*2ee0*/  ISETP.GE.U32.AND P0, PT, R11.reuse, UR6, PT ;  /* 0x000000060b007c0c */ /* 0x040fe4000bf06070 */
[----:B------:R-:W-:-:S02]  /*2ef0*/  IADD3 R0, P2, PT, R11, -UR6, RZ ;  /* 0x800000060b007c10 */ /* 0x000fc4000ff5e0ff */
[----:B------:R-:W-:Y:S02]  /*2f00*/  ISETP.NE.U32.AND P1, PT, RZ, UR6, PT ;  /* 0x00000006ff007c0c */ /* 0x000fe4000bf25070 */
[C---:B------:R-:W-:Y:S02]  /*2f10*/  ISETP.GE.U32.AND.EX P0, PT, R2.reuse, UR7, PT, P0 ;  /* 0x0000000702007c0c */ /* 0x040fe4000bf06100 */
[----:B------:R-:W-:Y:S02]  /*2f20*/  IADD3.X R3, PT, PT, R2, ~UR7, RZ, P2, !PT ;  /* 0x8000000702037c10 */ /* 0x000fe400097fe4ff */
[----:B------:R-:W-:Y:S02]  /*2f30*/  MOV R19, 0x0 ;  /* 0x0000000000137802 */ /* 0x000fe40000000f00 */
[----:B------:R-:W-:Y:S02]  /*2f40*/  ISETP.NE.AND.EX P1, PT, RZ, UR7, PT, P1 ;  /* 0x00000007ff007c0c */ /* 0x000fe4000bf25310 */
[----:B------:R-:W-:-:S02]  /*2f50*/  SEL R0, R0, R11, P0 ;  /* 0x0000000b00007207 */ /* 0x000fc40000000000 */
[----:B------:R-:W-:Y:S02]  /*2f60*/  SEL R3, R3, R2, P0 ;  /* 0x0000000203037207 */ /* 0x000fe40000000000 */
[----:B------:R-:W-:Y:S02]  /*2f70*/  SEL R0, R0, 0xffffffff, P1 ;  /* 0xffffffff00007807 */ /* 0x000fe40000800000 */
[----:B------:R-:W-:Y:S01]  /*2f80*/  SEL R3, R3, 0xffffffff, P1 ;  /* 0xffffffff03037807 */ /* 0x000fe20000800000 */
[----:B------:R-:W-:Y:S06]  /*2f90*/  RET.REL.NODEC R18 `(sum_transposed_filters_f64) ;  /* 0xffffffd012187950 */ /* 0x000fec0003c3ffff */
.L_x_35:
[----:B------:R-:W-:-:S00]  /*2fa0*/  BRA `(.L_x_35) ;  /* 0xfffffffc00fc7947 */ /* 0x000fc0000383ffff */
[----:B------:R-:W-:-:S00]  /*2fb0*/  NOP ;  /* 0x0000000000007918 */ /* 0x000fc00000000000 */
        /* <DEDUP_REMOVED lines=12> */
.L_x_421:


//--------------------- .text.transpose_filters_f64 --------------------------
	.section	.text.transpose_filters_f64,"ax",@progbits
	.align	128
        .global         transpose_filters_f64
        .type           transpose_filters_f64,@function
        .size           transpose_filters_f64,(.L_x_423 - transpose_filters_f64)
        .other          transpose_filters_f64,@"STO_CUDA_ENTRY STV_DEFAULT"
transpose_filters_f64:
.text.transpose_filters_f64:
        /* <DEDUP_REMOVED lines=22> */
[----:B------:R-:W-:Y:S01]  /*0160*/  @P0 IADD3 R0, PT, PT, R0, -UR4, RZ ;  /* 0x8000000400000c10 */ /* 0x000fe2000fffe0ff */
[----:B------:R-:W-:-:S03]  /*0170*/  @P0 VIADD R10, R10, 0x1 ;  /* 0x000000010a0a0836 */ /* 0x000fc60000000000 */
[----:B------:R-:W-:-:S13]  /*0180*/  ISETP.GE.U32.AND P1, PT, R0, UR4, PT ;  /* 0x0000000400007c0c */ /* 0x000fda000bf26070 */
[----:B------:R-:W-:Y:S02]  /*0190*/  @P1 IADD3 R10, PT, PT, R10, 0x1, RZ ;  /* 0x000000010a0a1810 */ /* 0x000fe40007ffe0ff */
[----:B------:R-:W-:Y:S01]  /*01a0*/  @!P2 LOP3.LUT R10, RZ, UR4, RZ, 0x33, !PT ;  /* 0x00000004ff0aac12 */ /* 0x000fe2000f8e33ff */
[----:B------:R-:W-:Y:S06]  /*01b0*/  BRA `(.L_x_37) ;  /* 0x0000000000287947 */ /* 0x000fec0003800000 */
.L_x_36:
[----:B------:R-:W0:Y:S01]  /*01c0*/  LDCU.64 UR4, c[0x0][0x3b0] ;  /* 0x00007600ff0477ac */ /* 0x000e220008000a00 */
[----:B------:R-:W-:Y:S01]  /*01d0*/  MOV R24, 0x240 ;  /* 0x0000024000187802 */ /* 0x000fe20000000f00 */
[----:B------:R-:W1:Y:S01]  /*01e0*/  LDCU.64 UR6, c[0x0][0x3a0] ;  /* 0x00007400ff0677ac */ /* 0x000e620008000a00 */
[----:B0-----:R-:W-:Y:S01]  /*01f0*/  MOV R22, UR4 ;  /* 0x0000000400167c02 */ /* 0x001fe20008000f00 */
[----:B------:R-:W-:Y:S01]  /*0200*/  IMAD.U32 R6, RZ, RZ, UR5 ;  /* 0x00000005ff067e24 */ /* 0x000fe2000f8e00ff */
[----:B-1----:R-:W-:Y:S01]  /*0210*/  MOV R8, UR6 ;  /* 0x0000000600087c02 */ /* 0x002fe20008000f00 */
[----:B------:R-:W-:-:S07]  /*0220*/  IMAD.U32 R9, RZ, RZ, UR7 ;  /* 0x00000007ff097e24 */ /* 0x000fce000f8e00ff */
[----:B------:R-:W-:Y:S05]  /*0230*/  CALL.REL.NOINC `($__internal_2_$__cuda_sm20_div_u64) ;  /* 0x0000001000407944 */ /* 0x000fea0003c00000 */
[----:B------:R-:W-:Y:S01]  /*0240*/  MOV R10, R16 ;  /* 0x00000010000a7202 */ /* 0x000fe20000000f00 */
[----:B------:R-:W-:-:S07]  /*0250*/  IMAD.MOV.U32 R11, RZ, RZ, R23 ;  /* 0x000000ffff0b7224 */ /* 0x000fce00078e0017 */
.L_x_37:
        /* <DEDUP_REMOVED lines=27> */
.L_x_38:
        /* <DEDUP_REMOVED lines=10> */
.L_x_39:
        /* <DEDUP_REMOVED lines=13> */
[----:B------:R-:W-:-:S05]  /*0580*/  IMAD R3, R11, UR4, R3 ;  /* 0x000000040b037c24 */ /* 0x000fca000f8e0203 */
[----:B------:R-:W-:-:S04]  /*0590*/  IADD3 R4, PT, PT, R15, R3, RZ ;  /* 0x000000030f047210 */ /* 0x000fc80007ffe0ff */
[----:B------:R-:W-:-:S13]  /*05a0*/  ISETP.GT.U32.AND.EX P0, PT, R4, RZ, PT, P0 ;  /* 0x000000ff0400720c */ /* 0x000fda0003f04100 */
[----:B------:R-:W-:Y:S05]  /*05b0*/  @!P0 EXIT ;  /* 0x000000000000894d */ /* 0x000fea0003800000 */
[----:B------:R-:W0:Y:S01]  /*05c0*/  LDCU UR4, c[0x0][0x370] ;  /* 0x00006e00ff0477ac */ /* 0x000e220008000800 */
[----:B------:R-:W-:Y:S01]  /*05d0*/  BSSY.RECONVERGENT B0, `(.L_x_40) ;  /* 0x00000d5000007945 */ /* 0x000fe20003800200 */
[----:B------:R-:W-:Y:S01]  /*05e0*/  IMAD.MOV.U32 R22, RZ, RZ, R7 ;  /* 0x000000ffff167224 */ /* 0x000fe200078e0007 */
[----:B------:R-:W1:Y:S01]  /*05f0*/  LDCU.64 UR6, c[0x0][0x358] ;  /* 0x00006b00ff0677ac */ /* 0x000e620008000a00 */
[----:B------:R-:W2:Y:S01]  /*0600*/  LDCU UR15, c[0x0][0x3bc] ;  /* 0x00007780ff0f77ac */ /* 0x000ea20008000800 */
[----:B------:R-:W3:Y:S01]  /*0610*/  LDCU UR16, c[0x0][0x3b8] ;  /* 0x00007700ff1077ac */ /* 0x000ee20008000800 */
[----:B------:R-:W4:Y:S01]  /*0620*/  LDCU UR5, c[0x0][0x384] ;  /* 0x00007080ff0577ac */ /* 0x000f220008000800 */
[----:B0-----:R-:W-:Y:S01]  /*0630*/  IMAD R2, R2, UR4, RZ ;  /* 0x0000000402027c24 */ /* 0x001fe2000f8e02ff */
[----:B------:R-:W0:Y:S01]  /*0640*/  LDCU UR14, c[0x0][0x380] ;  /* 0x00007000ff0e77ac */ /* 0x000e220008000800 */
[----:B------:R-:W0:Y:S01]  /*0650*/  LDCU.64 UR18, c[0x0][0x380] ;  /* 0x00007000ff1277ac */ /* 0x000e220008000a00 */
[----:B------:R-:W0:Y:S01]  /*0660*/  LDCU.64 UR8, c[0x0][0x3e0] ;  /* 0x00007c00ff0877ac */ /* 0x000e220008000a00 */
[----:B------:R-:W0:Y:S01]  /*0670*/  LDCU.64 UR10, c[0x0][0x3d0] ;  /* 0x00007a00ff0a77ac */ /* 0x000e220008000a00 */
[----:B-123--:R-:W-:-:S05]  /*0680*/  UMOV UR4, URZ ;  /* 0x000000ff00047c82 */ /* 0x00efca0008000000 */
.L_x_52:
[----:B----4-:R-:W-:-:S09]  /*0690*/  UISETP.NE.U32.AND UP0, UPT, UR5, URZ, UPT ;  /* 0x000000ff0500728c */ /* 0x010fd2000bf05070 */
[----:B-1----:R-:W-:Y:S05]  /*06a0*/  BRA.U UP0, `(.L_x_41) ;  /* 0x00000001005c7547 */ /* 0x002fea000b800000 */
[----:B0-----:R-:W0:Y:S01]  /*06b0*/  I2F.U32.RP R0, UR14 ;  /* 0x0000000e00007d06 */ /* 0x001e220008209000 */
[----:B------:R-:W-:Y:S01]  /*06c0*/  ISETP.NE.U32.AND P2, PT, RZ, UR14, PT ;  /* 0x0000000eff007c0c */ /* 0x000fe2000bf45070 */
[----:B------:R-:W-:Y:S01]  /*06d0*/  IMAD.MOV.U32 R19, RZ, RZ, RZ ;  /* 0x000000ffff137224 */ /* 0x000fe200078e00ff */
[----:B------:R-:W-:-:S05]  /*06e0*/  MOV R5, RZ ;  /* 0x000000ff00057202 */ /* 0x000fca0000000f00 */
[----:B0-----:R-:W0:Y:S02]  /*06f0*/  MUFU.RCP R0, R0 ;  /* 0x0000000000007308 */ /* 0x001e240000001000 */
[----:B0-----:R-:W-:-:S06]  /*0700*/  IADD3 R8, PT, PT, R0, 0xffffffe, RZ ;  /* 0x0ffffffe00087810 */ /* 0x001fcc0007ffe0ff */
[----:B------:R0:W1:Y:S02]  /*0710*/  F2I.FTZ.U32.TRUNC.NTZ R9, R8 ;  /* 0x0000000800097305 */ /* 0x000064000021f000 */
[----:B0-----:R-:W-:Y:S02]  /*0720*/  HFMA2 R8, -RZ, RZ, 0, 0 ;  /* 0x00000000ff087431 */ /* 0x001fe400000001ff */
[----:B-1----:R-:W-:-:S04]  /*0730*/  IMAD.MOV R3, RZ, RZ, -R9 ;  /* 0x000000ffff037224 */ /* 0x002fc800078e0a09 */
[----:B------:R-:W-:-:S04]  /*0740*/  IMAD R3, R3, UR14, RZ ;  /* 0x0000000e03037c24 */ /* 0x000fc8000f8e02ff */
[----:B------:R-:W-:-:S06]  /*0750*/  IMAD.HI.U32 R9, R9, R3, R8 ;  /* 0x0000000309097227 */ /* 0x000fcc00078e0008 */
[----:B------:R-:W-:-:S04]  /*0760*/  IMAD.HI.U32 R18, R9, R22, RZ ;  /* 0x0000001609127227 */ /* 0x000fc800078e00ff */
[----:B------:R-:W-:-:S04]  /*0770*/  IMAD.MOV R3, RZ, RZ, -R18 ;  /* 0x000000ffff037224 */ /* 0x000fc800078e0a12 */
[----:B------:R-:W-:-:S05]  /*0780*/  IMAD R3, R3, UR14, R22 ;  /* 0x0000000e03037c24 */ /* 0x000fca000f8e0216 */
[----:B------:R-:W-:-:S13]  /*0790*/  ISETP.GE.U32.AND P0, PT, R3, UR14, PT ;  /* 0x0000000e03007c0c */ /* 0x000fda000bf06070 */
[----:B------:R-:W-:Y:S01]  /*07a0*/  @P0 IADD3 R3, PT, PT, R3, -UR14, RZ ;  /* 0x8000000e03030c10 */ /* 0x000fe2000fffe0ff */
[----:B------:R-:W-:-:S03]  /*07b0*/  @P0 VIADD R18, R18, 0x1 ;  /* 0x0000000112120836 */ /* 0x000fc60000000000 */
[----:B------:R-:W-:-:S13]  /*07c0*/  ISETP.GE.U32.AND P1, PT, R3, UR14, PT ;  /* 0x0000000e03007c0c */ /* 0x000fda000bf26070 */
[----:B------:R-:W-:Y:S02]  /*07d0*/  @P1 IADD3 R18, PT, PT, R18, 0x1, RZ ;  /* 0x0000000112121810 */ /* 0x000fe40007ffe0ff */
[----:B------:R-:W-:-:S05]  /*07e0*/  @!P2 LOP3.LUT R18, RZ, UR14, RZ, 0x33, !PT ;  /* 0x0000000eff12ac12 */ /* 0x000fca000f8e33ff */
[----:B------:R-:W-:-:S04]  /*07f0*/  IMAD.MOV R3, RZ, RZ, -R18 ;  /* 0x000000ffff037224 */ /* 0x000fc800078e0a12 */
[----:B------:R-:W-:Y:S01]  /*0800*/  IMAD R0, R3, UR14, R22 ;  /* 0x0000000e03007c24 */ /* 0x000fe2000f8e0216 */
[----:B------:R-:W-:Y:S06]  /*0810*/  BRA `(.L_x_42) ;  /* 0x0000000000447947 */ /* 0x000fec0003800000 */
.L_x_41:
[----:B------:R-:W1:Y:S01]  /*0820*/  LDCU.64 UR12, c[0x0][0x380] ;  /* 0x00007000ff0c77ac */ /* 0x000e620008000a00 */
[----:B------:R-:W-:Y:S02]  /*0830*/  MOV R6, UR4 ;  /* 0x0000000400067c02 */ /* 0x000fe40008000f00 */
[----:B------:R-:W-:Y:S02]  /*0840*/  MOV R24, 0x880 ;  /* 0x0000088000187802 */ /* 0x000fe40000000f00 */
[----:B-1----:R-:W-:Y:S01]  /*0850*/  MOV R8, UR12 ;  /* 0x0000000c00087c02 */ /* 0x002fe20008000f00 */
[----:B------:R-:W-:-:S07]  /*0860*/  IMAD.U32 R9, RZ, RZ, UR13 ;  /* 0x0000000dff097e24 */ /* 0x000fce000f8e00ff */
[----:B0-----:R-:W-:Y:S05]  /*0870*/  CALL.REL.NOINC `($__internal_2_$__cuda_sm20_div_u64) ;  /* 0x0000000800b07944 */ /* 0x001fea0003c00000 */
[-C--:B------:R-:W-:Y:S01]  /*0880*/  IADD3 R5, P0, PT, RZ, -R16.reuse, RZ ;  /* 0x80000010ff057210 */ /* 0x080fe20007f1e0ff */
[----:B------:R-:W-:Y:S01]  /*0890*/  IMAD.MOV.U32 R8, RZ, RZ, R22 ;  /* 0x000000ffff087224 */ /* 0x000fe200078e0016 */
[----:B------:R-:W-:Y:S01]  /*08a0*/  MOV R9, UR4 ;  /* 0x0000000400097c02 */ /* 0x000fe20008000f00 */
[--C-:B------:R-:W-:Y:S01]  /*08b0*/  IMAD.MOV.U32 R19, RZ, RZ, R23.reuse ;  /* 0x000000ffff137224 */ /* 0x100fe200078e0017 */
[----:B------:R-:W-:Y:S01]  /*08c0*/  MOV R18, R16 ;  /* 0x0000001000127202 */ /* 0x000fe20000000f00 */
[----:B------:R-:W-:Y:S02]  /*08d0*/  IMAD.X R0, RZ, RZ, ~R23, P0 ;  /* 0x000000ffff007224 */ /* 0x000fe400000e0e17 */
[----:B------:R-:W-:-:S04]  /*08e0*/  IMAD.WIDE.U32 R8, R5, UR18, R8 ;  /* 0x0000001205087c25 */ /* 0x000fc8000f8e0008 */
[----:B------:R-:W-:-:S04]  /*08f0*/  IMAD R0, R0, UR18, RZ ;  /* 0x0000001200007c24 */ /* 0x000fc8000f8e02ff */
[----:B------:R-:W-:Y:S01]  /*0900*/  IMAD R5, R5, UR19, R0 ;  /* 0x0000001305057c24 */ /* 0x000fe2000f8e0200 */
[----:B------:R-:W-:-:S03]  /*0910*/  MOV R0, R8 ;  /* 0x0000000800007202 */ /* 0x000fc60000000f00 */
[----:B------:R-:W-:-:S07]  /*0920*/  IMAD.IADD R5, R9, 0x1, R5 ;  /* 0x0000000109057824 */ /* 0x000fce00078e0205 */
.L_x_42:
[----:B------:R-:W-:Y:S01]  /*0930*/  LOP3.LUT R3, R19, R11, RZ, 0xfc, !PT ;  /* 0x0000000b13037212 */ /* 0x000fe200078efcff */
[----:B------:R-:W-:Y:S03]  /*0940*/  BSSY.RECONVERGENT B1, `(.L_x_43) ;  /* 0x0000029000017945 */ /* 0x000fe60003800200 */
[----:B------:R-:W-:-:S13]  /*0950*/  ISETP.NE.U32.AND P0, PT, R3, RZ, PT ;  /* 0x000000ff0300720c */ /* 0x000fda0003f05070 */
[----:B------:R-:W-:Y:S05]  /*0960*/  @P0 BRA `(.L_x_44) ;  /* 0x00000000005c0947 */ /* 0x000fea0003800000 */
[----:B------:R-:W0:Y:S01]  /*0970*/  I2F.U32.RP R3, R10 ;  /* 0x0000000a00037306 */ /* 0x000e220000209000 */
[----:B------:R-:W-:-:S07]  /*0980*/  ISETP.NE.U32.AND P2, PT, R10, RZ, PT ;  /* 0x000000ff0a00720c */ /* 0x000fce0003f45070 */
[----:B0-----:R-:W0:Y:S02]  /*0990*/  MUFU.RCP R3, R3 ;  /* 0x0000000300037308 */ /* 0x001e240000001000 */
[----:B0-----:R-:W-:Y:S02]  /*09a0*/  IADD3 R8, PT, PT, R3, 0xffffffe, RZ ;  /* 0x0ffffffe03087810 */ /* 0x001fe40007ffe0ff */
[----:B------:R-:W-:-:S04]  /*09b0*/  MOV R3, RZ ;  /* 0x000000ff00037202 */ /* 0x000fc80000000f00 */
        /* <DEDUP_REMOVED lines=13> */
[----:B------:R-:W-:Y:S02]  /*0a90*/  @P1 IADD3 R16, PT, PT, R16, 0x1, RZ ;  /* 0x0000000110101810 */ /* 0x000fe40007ffe0ff */
[----:B------:R-:W-:-:S05]  /*0aa0*/  @!P2 LOP3.LUT R16, RZ, R10, RZ, 0x33, !PT ;  /* 0x0000000aff10a212 */ /* 0x000fca00078e33ff */
[----:B------:R-:W-:-:S04]  /*0ab0*/  IMAD.MOV R9, RZ, RZ, -R16 ;  /* 0x000000ffff097224 */ /* 0x000fc800078e0a10 */
[----:B------:R-:W-:Y:S01]  /*0ac0*/  IMAD R26, R10, R9, R18 ;  /* 0x000000090a1a7224 */ /* 0x000fe200078e0212 */
[----:B------:R-:W-:Y:S06]  /*0ad0*/  BRA `(.L_x_45) ;  /* 0x00000000003c7947 */ /* 0x000fec0003800000 */
.L_x_44:
[----:B------:R-:W-:Y:S01]  /*0ae0*/  MOV R22, R18 ;  /* 0x0000001200167202 */ /* 0x000fe20000000f00 */
[----:B------:R-:W-:Y:S01]  /*0af0*/  IMAD.MOV.U32 R6, RZ, RZ, R19 ;  /* 0x000000ffff067224 */ /* 0x000fe200078e0013 */
[----:B------:R-:W-:Y:S01]  /*0b00*/  MOV R8, R10 ;  /* 0x0000000a00087202 */ /* 0x000fe20000000f00 */
[----:B------:R-:W-:Y:S01]  /*0b10*/  IMAD.MOV.U32 R9, RZ, RZ, R11 ;  /* 0x000000ffff097224 */ /* 0x000fe200078e000b */
[----:B------:R-:W-:-:S07]  /*0b20*/  MOV R24, 0xb40 ;  /* 0x00000b4000187802 */ /* 0x000fce0000000f00 */
[----:B------:R-:W-:Y:S05]  /*0b30*/  CALL.REL.NOINC `($__internal_2_$__cuda_sm20_div_u64) ;  /* 0x0000000800007944 */ /* 0x000fea0003c00000 */
[----:B------:R-:W-:Y:S01]  /*0b40*/  IADD3 R9, P0, PT, RZ, -R16, RZ ;  /* 0x80000010ff097210 */ /* 0x000fe20007f1e0ff */
[----:B------:R-:W-:Y:S01]  /*0b50*/  IMAD.MOV.U32 R26, RZ, RZ, R18 ;  /* 0x000000ffff1a7224 */ /* 0x000fe200078e0012 */
[----:B------:R-:W-:Y:S02]  /*0b60*/  MOV R27, R19 ;  /* 0x00000013001b7202 */ /* 0x000fe40000000f00 */
[-C--:B------:R-:W-:Y:S02]  /*0b70*/  IADD3.X R3, PT, PT, RZ, ~R23.reuse, RZ, P0, !PT ;  /* 0x80000017ff037210 */ /* 0x080fe400007fe4ff */
[----:B------:R-:W-:Y:S01]  /*0b80*/  MOV R17, R23 ;  /* 0x0000001700117202 */ /* 0x000fe20000000f00 */
[----:B------:R-:W-:-:S04]  /*0b90*/  IMAD.WIDE.U32 R26, R10, R9, R26 ;  /* 0x000000090a1a7225 */ /* 0x000fc800078e001a */
[----:B------:R-:W-:-:S04]  /*0ba0*/  IMAD R3, R3, R10, RZ ;  /* 0x0000000a03037224 */ /* 0x000fc800078e02ff */
[----:B------:R-:W-:-:S04]  /*0bb0*/  IMAD R3, R11, R9, R3 ;  /* 0x000000090b037224 */ /* 0x000fc800078e0203 */
[----:B------:R-:W-:-:S07]  /*0bc0*/  IMAD.IADD R3, R27, 0x1, R3 ;  /* 0x000000011b037824 */ /* 0x000fce00078e0203 */
.L_x_45:
[----:B------:R-:W-:Y:S05]  /*0bd0*/  BSYNC.RECONVERGENT B1 ;  /* 0x0000000000017941 */ /* 0x000fea0003800200 */
.L_x_43:
        /* <DEDUP_REMOVED lines=23> */
.L_x_47:
[----:B------:R-:W-:Y:S01]  /*0d50*/  MOV R6, R16 ;  /* 0x0000001000067202 */ /* 0x000fe20000000f00 */
[----:B------:R-:W-:Y:S01]  /*0d60*/  IMAD.MOV.U32 R21, RZ, RZ, R17 ;  /* 0x000000ffff157224 */ /* 0x000fe200078e0011 */
[----:B------:R-:W-:-:S07]  /*0d70*/  MOV R20, 0xd90 ;  /* 0x00000d9000147802 */ /* 0x000fce0000000f00 */
[----:B------:R-:W-:Y:S05]  /*0d80*/  CALL.REL.NOINC `($__internal_3_$__cuda_sm20_rem_u64) ;  /* 0x0000000800787944 */ /* 0x000fea0003c00000 */
.L_x_48:
[----:B------:R-:W-:Y:S05]  /*0d90*/  BSYNC.RECONVERGENT B1 ;  /* 0x0000000000017941 */ /* 0x000fea0003800200 */
.L_x_46:
[----:B------:R-:W-:Y:S01]  /*0da0*/  LOP3.LUT R6, R19, R13, RZ, 0xfc, !PT ;  /* 0x0000000d13067212 */ /* 0x000fe200078efcff */
[----:B------:R-:W-:Y:S03]  /*0db0*/  BSSY.RECONVERGENT B1, `(.L_x_49) ;  /* 0x000002a000017945 */ /* 0x000fe60003800200 */
[----:B------:R-:W-:-:S13]  /*0dc0*/  ISETP.NE.U32.AND P0, PT, R6, RZ, PT ;  /* 0x000000ff0600720c */ /* 0x000fda0003f05070 */
[----:B------:R-:W-:Y:S05]  /*0dd0*/  @P0 BRA `(.L_x_50) ;  /* 0x00000000005c0947 */ /* 0x000fea0003800000 */
[----:B------:R-:W0:Y:S01]  /*0de0*/  I2F.U32.RP R6, R12 ;  /* 0x0000000c00067306 */ /* 0x000e220000209000 */
[----:B------:R-:W-:Y:S01]  /*0df0*/  ISETP.NE.U32.AND P2, PT, R12, RZ, PT ;  /* 0x000000ff0c00720c */ /* 0x000fe20003f45070 */
[----:B------:R-:W-:Y:S01]  /*0e00*/  IMAD.MOV.U32 R23, RZ, RZ, RZ ;  /* 0x000000ffff177224 */ /* 0x000fe200078e00ff */
[----:B------:R-:W-:-:S05]  /*0e10*/  MOV R27, RZ ;  /* 0x000000ff001b7202 */ /* 0x000fca0000000f00 */
[----:B0-----:R-:W0:Y:S02]  /*0e20*/  MUFU.RCP R6, R6 ;  /* 0x0000000600067308 */ /* 0x001e240000001000 */
[----:B0-----:R-:W-:-:S06]  /*0e30*/  IADD3 R8, PT, PT, R6, 0xffffffe, RZ ;  /* 0x0ffffffe06087810 */ /* 0x001fcc0007ffe0ff */
[----:B------:R0:W1:Y:S02]  /*0e40*/  F2I.FTZ.U32.TRUNC.NTZ R9, R8 ;  /* 0x0000000800097305 */ /* 0x000064000021f000 */
[----:B0-----:R-:W-:Y:S02]  /*0e50*/  HFMA2 R8, -RZ, RZ, 0, 0 ;  /* 0x00000000ff087431 */ /* 0x001fe400000001ff */
[----:B-1----:R-:W-:-:S04]  /*0e60*/  IMAD.MOV R17, RZ, RZ, -R9 ;  /* 0x000000ffff117224 */ /* 0x002fc800078e0a09 */
[----:B------:R-:W-:-:S04]  /*0e70*/  IMAD R17, R17, R12, RZ ;  /* 0x0000000c11117224 */ /* 0x000fc800078e02ff */
[----:B------:R-:W-:-:S06]  /*0e80*/  IMAD.HI.U32 R9, R9, R17, R8 ;  /* 0x0000001109097227 */ /* 0x000fcc00078e0008 */
        /* <DEDUP_REMOVED lines=12> */
.L_x_50:
        /* <DEDUP_REMOVED lines=8> */
[----:B------:R-:W-:Y:S01]  /*0fd0*/  MOV R9, R19 ;  /* 0x0000001300097202 */ /* 0x000fe20000000f00 */
[----:B------:R-:W-:Y:S01]  /*0fe0*/  IMAD.MOV.U32 R22, RZ, RZ, R16 ;  /* 0x000000ffff167224 */ /* 0x000fe200078e0010 */
[----:B------:R-:W-:Y:S01]  /*0ff0*/  IADD3.X R17, PT, PT, RZ, ~R23, RZ, P0, !PT ;  /* 0x80000017ff117210 */ /* 0x000fe200007fe4ff */
[----:B------:R-:W-:-:S04]  /*1000*/  IMAD.WIDE.U32 R8, R12, R21, R8 ;  /* 0x000000150c087225 */ /* 0x000fc800078e0008 */
[----:B------:R-:W-:Y:S02]  /*1010*/  IMAD R17, R17, R12, RZ ;  /* 0x0000000c11117224 */ /* 0x000fe400078e02ff */
[----:B------:R-:W-:Y:S02]  /*1020*/  IMAD.MOV.U32 R6, RZ, RZ, R8 ;  /* 0x000000ffff067224 */ /* 0x000fe400078e0008 */
[----:B------:R-:W-:-:S05]  /*1030*/  IMAD R17, R13, R21, R17 ;  /* 0x000000150d117224 */ /* 0x000fca00078e0211 */
[----:B------:R-:W-:-:S07]  /*1040*/  IADD3 R27, PT, PT, R9, R17, RZ ;  /* 0x00000011091b7210 */ /* 0x000fce0007ffe0ff */
.L_x_51:
[----:B------:R-:W-:Y:S05]  /*1050*/  BSYNC.RECONVERGENT B1 ;  /* 0x0000000000017941 */ /* 0x000fea0003800200 */
.L_x_49:
[----:B------:R-:W0:Y:S02]  /*1060*/  LDC.64 R24, c[0x0][0x3d8] ;  /* 0x0000f600ff187b82 */ /* 0x000e240000000a00 */
[----:B0-----:R-:W2:Y:S04]  /*1070*/  LDG.E.64 R8, desc[UR6][R24.64] ;  /* 0x0000000618087981 */ /* 0x001ea8000c1e1b00 */
[----:B------:R-:W3:Y:S04]  /*1080*/  LDG.E.64 R16, desc[UR6][R24.64+0x8] ;  /* 0x0000080618107981 */ /* 0x000ee8000c1e1b00 */
[----:B------:R-:W4:Y:S01]  /*1090*/  LDG.E.64 R20, desc[UR6][R24.64+0x10] ;  /* 0x0000100618147981 */ /* 0x000f22000c1e1b00 */
[----:B--2---:R-:W-:-:S04]  /*10a0*/  IMAD R9, R9, R18, RZ ;  /* 0x0000001209097224 */ /* 0x004fc800078e02ff */
[C---:B------:R-:W-:Y:S02]  /*10b0*/  IMAD R19, R8.reuse, R19, R9 ;  /* 0x0000001308137224 */ /* 0x040fe400078e0209 */
[----:B------:R-:W-:-:S04]  /*10c0*/  IMAD.WIDE.U32 R8, R8, R18, RZ ;  /* 0x0000001208087225 */ /* 0x000fc800078e00ff */
[----:B---3--:R-:W-:Y:S01]  /*10d0*/  IMAD R17, R17, R26, RZ ;  /* 0x0000001a11117224 */ /* 0x008fe200078e02ff */
[----:B------:R-:W-:-:S03]  /*10e0*/  IADD3 R9, PT, PT, R9, R19, RZ ;  /* 0x0000001309097210 */ /* 0x000fc60007ffe0ff */
[C---:B------:R-:W-:Y:S02]  /*10f0*/  IMAD R17, R16.reuse, R3, R17 ;  /* 0x0000000310117224 */ /* 0x040fe400078e0211 */
[----:B------:R-:W-:-:S04]  /*1100*/  IMAD.WIDE.U32 R8, R16, R26, R8 ;  /* 0x0000001a10087225 */ /* 0x000fc800078e0008 */
[-C--:B----4-:R-:W-:Y:S02]  /*1110*/  IMAD R16, R21, R0.reuse, RZ ;  /* 0x0000000015107224 */ /* 0x090fe400078e02ff */
[----:B------:R-:W-:Y:S02]  /*1120*/  IMAD.IADD R9, R9, 0x1, R17 ;  /* 0x0000000109097824 */ /* 0x000fe400078e0211 */
[C---:B------:R-:W-:Y:S02]  /*1130*/  IMAD R17, R20.reuse, R5, R16 ;  /* 0x0000000514117224 */ /* 0x040fe400078e0210 */
[----:B------:R-:W-:-:S05]  /*1140*/  IMAD.WIDE.U32 R20, R20, R0, R8 ;  /* 0x0000000014147225 */ /* 0x000fca00078e0008 */
[----:B------:R-:W-:Y:S02]  /*1150*/  IADD3 R9, PT, PT, R21, R17, RZ ;  /* 0x0000001115097210 */ /* 0x000fe40007ffe0ff */
[----:B------:R-:W-:-:S04]  /*1160*/  LEA R8, P0, R20, UR10, 0x3 ;  /* 0x0000000a14087c11 */ /* 0x000fc8000f8018ff */
[----:B------:R-:W-:-:S06]  /*1170*/  LEA.HI.X R9, R20, UR11, R9, 0x3, P0 ;  /* 0x0000000b14097c11 */ /* 0x000fcc00080f1c09 */
[----:B------:R-:W2:Y:S01]  /*1180*/  LDG.E.64 R8, desc[UR6][R8.64] ;  /* 0x0000000608087981 */ /* 0x000ea2000c1e1b00 */
[----:B------:R-:W-:Y:S01]  /*1190*/  MOV R16, R26 ;  /* 0x0000001a00107202 */ /* 0x000fe20000000f00 */
[----:B------:R-:W-:Y:S01]  /*11a0*/  IMAD R19, R23, R10, RZ ;  /* 0x0000000a17137224 */ /* 0x000fe200078e02ff */
[----:B------:R-:W-:Y:S01]  /*11b0*/  MOV R26, R6 ;  /* 0x00000006001a7202 */ /* 0x000fe20000000f00 */
[----:B------:R-:W-:Y:S02]  /*11c0*/  IMAD.MOV.U32 R17, RZ, RZ, R3 ;  /* 0x000000ffff117224 */ /* 0x000fe400078e0003 */
[-C--:B------:R-:W-:Y:S02]  /*11d0*/  IMAD R3, R11, R22.reuse, R19 ;  /* 0x000000160b037224 */ /* 0x080fe400078e0213 */
[----:B------:R-:W-:Y:S01]  /*11e0*/  IMAD.WIDE.U32 R16, R10, R22, R16 ;  /* 0x000000160a107225 */ /* 0x000fe200078e0010 */
[----:B------:R-:W-:-:S04]  /*11f0*/  IADD3 R22, PT, PT, R2, R7, RZ ;  /* 0x0000000702167210 */ /* 0x000fc80007ffe0ff */
[----:B------:R-:W-:Y:S01]  /*1200*/  IADD3 R3, PT, PT, R17, R3, RZ ;  /* 0x0000000311037210 */ /* 0x000fe20007ffe0ff */
[----:B------:R-:W-:Y:S01]  /*1210*/  IMAD.WIDE.U32 R18, R12, R16, R26 ;  /* 0x000000100c127225 */ /* 0x000fe200078e001a */
[----:B------:R-:W-:Y:S02]  /*1220*/  MOV R17, R5 ;  /* 0x0000000500117202 */ /* 0x000fe40000000f00 */
[----:B------:R-:W-:Y:S01]  /*1230*/  MOV R7, R22 ;  /* 0x0000001600077202 */ /* 0x000fe20000000f00 */
[----:B------:R-:W-:-:S04]  /*1240*/  IMAD R3, R3, R12, RZ ;  /* 0x0000000c03037224 */ /* 0x000fc800078e02ff */
[----:B------:R-:W-:Y:S01]  /*1250*/  IMAD R3, R13, R16, R3 ;  /* 0x000000100d037224 */ /* 0x000fe200078e0203 */
[----:B------:R-:W-:-:S03]  /*1260*/  MOV R16, R0 ;  /* 0x0000000000107202 */ /* 0x000fc60000000f00 */
[----:B------:R-:W-:Y:S02]  /*1270*/  IMAD.IADD R3, R19, 0x1, R3 ;  /* 0x0000000113037824 */ /* 0x000fe400078e0203 */
[----:B------:R-:W-:-:S04]  /*1280*/  IMAD.WIDE.U32 R16, R18, UR18, R16 ;  /* 0x0000001212107c25 */ /* 0x000fc8000f8e0010 */
[----:B------:R-:W-:-:S04]  /*1290*/  IMAD R3, R3, UR18, RZ ;  /* 0x0000001203037c24 */ /* 0x000fc8000f8e02ff */
[----:B------:R-:W-:Y:S01]  /*12a0*/  IMAD R3, R18, UR19, R3 ;  /* 0x0000001312037c24 */ /* 0x000fe2000f8e0203 */
[----:B------:R-:W-:-:S03]  /*12b0*/  LEA R18, P0, R16, UR8, 0x3 ;  /* 0x0000000810127c11 */ /* 0x000fc6000f8018ff */
[----:B------:R-:W-:-:S05]  /*12c0*/  IMAD.IADD R3, R17, 0x1, R3 ;  /* 0x0000000111037824 */ /* 0x000fca00078e0203 */
[----:B------:R-:W-:Y:S02]  /*12d0*/  LEA.HI.X R19, R16, UR9, R3, 0x3, P0 ;  /* 0x0000000910137c11 */ /* 0x000fe400080f1c03 */
[----:B------:R-:W-:-:S04]  /*12e0*/  ISETP.GT.U32.AND P0, PT, R14, R22, PT ;  /* 0x000000160e00720c */ /* 0x000fc80003f04070 */
[----:B------:R-:W-:Y:S01]  /*12f0*/  ISETP.GT.U32.AND.EX P0, PT, R4, RZ, PT, P0 ;  /* 0x000000ff0400720c */ /* 0x000fe20003f04100 */
[----:B--2---:R1:W-:-:S12]  /*1300*/  STG.E.64 desc[UR6][R18.64], R8 ;  /* 0x0000000812007986 */ /* 0x0043d8000c101b06 */
[----:B------:R-:W-:Y:S05]  /*1310*/  @P0 BRA `(.L_x_52) ;  /* 0xfffffff000dc0947 */ /* 0x000fea000383ffff */
[----:B------:R-:W-:Y:S05]  /*1320*/  BSYNC.RECONVERGENT B0 ;  /* 0x0000000000007941 */ /* 0x000fea0003800200 */
.L_x_40:
[----:B------:R-:W-:Y:S05]  /*1330*/  EXIT ;  /* 0x000000000000794d */ /* 0x000fea0003800000 */
        .weak           $__internal_2_$__cuda_sm20_div_u64
        .type           $__internal_2_$__cuda_sm20_div_u64,@function
        .size           $__internal_2_$__cuda_sm20_div_u64,($__internal_3_$__cuda_sm20_rem_u64 - $__internal_2_$__cuda_sm20_div_u64)
$__internal_2_$__cuda_sm20_div_u64:
[----:B------:R-:W0:Y:S08]  /*1340*/  I2F.U64.RP R27, R8 ;  /* 0x00000008001b7312 */ /* 0x000e300000309000 */
[----:B0-----:R-:W0:Y:S02]  /*1350*/  MUFU.RCP R27, R27 ;  /* 0x0000001b001b7308 */ /* 0x001e240000001000 */
[----:B0-----:R-:W-:-:S06]  /*1360*/  VIADD R16, R27, 0x1ffffffe ;  /* 0x1ffffffe1b107836 */ /* 0x001fcc0000000000 */
[----:B------:R-:W0:Y:S02]  /*1370*/  F2I.U64.TRUNC R16, R16 ;  /* 0x0000001000107311 */ /* 0x000e24000020d800 */
[----:B0-----:R-:W-:-:S04]  /*1380*/  IMAD.WIDE.U32 R20, R16, R8, RZ ;  /* 0x0000000810147225 */ /* 0x001fc800078e00ff */
[----:B------:R-:W-:Y:S01]  /*1390*/  IMAD R21, R16, R9, R21 ;  /* 0x0000000910157224 */ /* 0x000fe200078e0215 */
[----:B------:R-:W-:-:S03]  /*13a0*/  IADD3 R23, P0, PT, RZ, -R20, RZ ;  /* 0x80000014ff177210 */ /* 0x000fc60007f1e0ff */
[----:B------:R-:W-:Y:S02]  /*13b0*/  IMAD R21, R17, R8, R21 ;  /* 0x0000000811157224 */ /* 0x000fe400078e0215 */
[----:B------:R-:W-:-:S03]  /*13c0*/  IMAD.HI.U32 R20, R16, R23, RZ ;  /* 0x0000001710147227 */ /* 0x000fc600078e00ff */
[----:B------:R-:W-:Y:S02]  /*13d0*/  IADD3.X R25, PT, PT, RZ, ~R21, RZ, P0, !PT ;  /* 0x80000015ff197210 */ /* 0x000fe400007fe4ff */
[----:B------:R-:W-:-:S03]  /*13e0*/  MOV R21, R16 ;  /* 0x0000001000157202 */ /* 0x000fc60000000f00 */
[----:B------:R-:W-:-:S04]  /*13f0*/  IMAD.WIDE.U32 R20, P0, R16, R25, R20 ;  /* 0x0000001910147225 */ /* 0x000fc80007800014 */
[----:B------:R-:W-:-:S04]  /*1400*/  IMAD.HI.U32 R20, P1, R17, R23, R20 ;  /* 0x0000001711147227 */ /* 0x000fc80007820014 */
[CC--:B------:R-:W-:Y:S02]  /*1410*/  IMAD R21, R17.reuse, R25.reuse, RZ ;  /* 0x0000001911157224 */ /* 0x0c0fe400078e02ff */
[----:B------:R-:W-:-:S03]  /*1420*/  IMAD.HI.U32 R25, R17, R25, RZ ;  /* 0x0000001911197227 */ /* 0x000fc600078e00ff */
[----:B------:R-:W-:Y:S01]  /*1430*/  IADD3 R21, P2, PT, R21, R20, RZ ;  /* 0x0000001415157210 */ /* 0x000fe20007f5e0ff */
[----:B------:R-:W-:-:S04]  /*1440*/  IMAD.X R23, R25, 0x1, R17, P0 ;  /* 0x0000000119177824 */ /* 0x000fc800000e0611 */
[----:B------:R-:W-:Y:S01]  /*1450*/  IMAD.WIDE.U32 R16, R21, R8, RZ ;  /* 0x0000000815107225 */ /* 0x000fe200078e00ff */
[----:B------:R-:W-:-:S03]  /*1460*/  IADD3.X R23, PT, PT, RZ, RZ, R23, P2, P1 ;  /* 0x000000ffff177210 */ /* 0x000fc600017e2417 */
[----:B------:R-:W-:Y:S01]  /*1470*/  IMAD R20, R21, R9, R17 ;  /* 0x0000000915147224 */ /* 0x000fe200078e0211 */
[----:B------:R-:W-:-:S03]  /*1480*/  IADD3 R17, P0, PT, RZ, -R16, RZ ;  /* 0x80000010ff117210 */ /* 0x000fc60007f1e0ff */
[----:B------:R-:W-:Y:S02]  /*1490*/  IMAD R16, R23, R8, R20 ;  /* 0x0000000817107224 */ /* 0x000fe400078e0214 */
[----:B------:R-:W-:-:S03]  /*14a0*/  IMAD.HI.U32 R20, R21, R17, RZ ;  /* 0x0000001115147227 */ /* 0x000fc600078e00ff */
[----:B------:R-:W-:-:S05]  /*14b0*/  IADD3.X R16, PT, PT, RZ, ~R16, RZ, P0, !PT ;  /* 0x80000010ff107210 */ /* 0x000fca00007fe4ff */
        /* <DEDUP_REMOVED lines=15> */
[C---:B------:R-:W-:Y:S01]  /*15b0*/  IMAD.WIDE.U32 R16, R21.reuse, R8, RZ ;  /* 0x0000000815107225 */ /* 0x040fe200078e00ff */
[C---:B------:R-:W-:Y:S02]  /*15c0*/  IADD3 R20, P2, PT, R21.reuse, 0x1, RZ ;  /* 0x0000000115147810 */ /* 0x040fe40007f5e0ff */
[----:B------:R-:W-:Y:S01]  /*15d0*/  IADD3.X R23, PT, PT, RZ, R23, RZ, P1, !PT ;  /* 0x00000017ff177210 */ /* 0x000fe20000ffe4ff */
[----:B------:R-:W-:Y:S01]  /*15e0*/  IMAD R17, R21, R9, R17 ;  /* 0x0000000915117224 */ /* 0x000fe200078e0211 */
[----:B------:R-:W-:-:S03]  /*15f0*/  IADD3 R25, P1, PT, -R16, R22, RZ ;  /* 0x0000001610197210 */ /* 0x000fc60007f3e1ff */
[-C--:B------:R-:W-:Y:S01]  /*1600*/  IMAD R17, R23, R8.reuse, R17 ;  /* 0x0000000817117224 */ /* 0x080fe200078e0211 */
[----:B------:R-:W-:-:S03]  /*1610*/  ISETP.GE.U32.AND P0, PT, R25, R8, PT ;  /* 0x000000081900720c */ /* 0x000fc60003f06070 */
[----:B------:R-:W-:Y:S01]  /*1620*/  IMAD.X R6, R6, 0x1, ~R17, P1 ;  /* 0x0000000106067824 */ /* 0x000fe200008e0e11 */
[----:B------:R-:W-:-:S04]  /*1630*/  IADD3 R16, P1, PT, -R8, R25, RZ ;  /* 0x0000001908107210 */ /* 0x000fc80007f3e1ff */
[----:B------:R-:W-:Y:S02]  /*1640*/  ISETP.GE.U32.AND.EX P0, PT, R6, R9, PT, P0 ;  /* 0x000000090600720c */ /* 0x000fe40003f06100 */
[-C--:B------:R-:W-:Y:S02]  /*1650*/  IADD3.X R17, PT, PT, ~R9, R6.reuse, RZ, P1, !PT ;  /* 0x0000000609117210 */ /* 0x080fe40000ffe5ff */
[----:B------:R-:W-:Y:S02]  /*1660*/  SEL R25, R16, R25, P0 ;  /* 0x0000001910197207 */ /* 0x000fe40000000000 */
[----:B------:R-:W-:Y:S02]  /*1670*/  IADD3.X R16, PT, PT, RZ, R23, RZ, P2, !PT ;  /* 0x00000017ff107210 */ /* 0x000fe400017fe4ff */
[----:B------:R-:W-:Y:S02]  /*1680*/  SEL R21, R20, R21, P0 ;  /* 0x0000001514157207 */ /* 0x000fe40000000000 */
[----:B------:R-:W-:-:S02]  /*1690*/  SEL R20, R17, R6, P0 ;  /* 0x0000000611147207 */ /* 0x000fc40000000000 */
[----:B------:R-:W-:Y:S02]  /*16a0*/  SEL R6, R16, R23, P0 ;  /* 0x0000001710067207 */ /* 0x000fe40000000000 */
[----:B------:R-:W-:Y:S02]  /*16b0*/  IADD3 R16, P2, PT, R21, 0x1, RZ ;  /* 0x0000000115107810 */ /* 0x000fe40007f5e0ff */
[----:B------:R-:W-:Y:S01]  /*16c0*/  ISETP.GE.U32.AND P0, PT, R25, R8, PT ;  /* 0x000000081900720c */ /* 0x000fe20003f06070 */
[----:B------:R-:W-:Y:S01]  /*16d0*/  HFMA2 R25, -RZ, RZ, 0, 0 ;  /* 0x00000000ff197431 */ /* 0x000fe200000001ff */
[----:B------:R-:W-:Y:S01]  /*16e0*/  ISETP.NE.U32.AND P1, PT, R8, RZ, PT ;  /* 0x000000ff0800720c */ /* 0x000fe20003f25070 */
[----:B------:R-:W-:Y:S01]  /*16f0*/  IMAD.X R23, RZ, RZ, R6, P2 ;  /* 0x000000ffff177224 */ /* 0x000fe200010e0606 */
[----:B------:R-:W-:Y:S02]  /*1700*/  ISETP.GE.U32.AND.EX P0, PT, R20, R9, PT, P0 ;  /* 0x000000091400720c */ /* 0x000fe40003f06100 */
[----:B------:R-:W-:-:S02]  /*1710*/  ISETP.NE.AND.EX P1, PT, R9, RZ, PT, P1 ;  /* 0x000000ff0900720c */ /* 0x000fc40003f25310 */
[----:B------:R-:W-:Y:S02]  /*1720*/  SEL R16, R16, R21, P0 ;  /* 0x0000001510107207 */ /* 0x000fe40000000000 */
[----:B------:R-:W-:Y:S02]  /*1730*/  SEL R23, R23, R6, P0 ;  /* 0x0000000617177207 */ /* 0x000fe40000000000 */
[----:B------:R-:W-:Y:S02]  /*1740*/  SEL R16, R16, 0xffffffff, P1 ;  /* 0xffffffff10107807 */ /* 0x000fe40000800000 */
[----:B------:R-:W-:Y:S01]  /*1750*/  SEL R23, R23, 0xffffffff, P1 ;  /* 0xffffffff17177807 */ /* 0x000fe20000800000 */
[----:B------:R-:W-:Y:S06]  /*1760*/  RET.REL.NODEC R24 `(transpose_filters_f64) ;  /* 0xffffffe818247950 */ /* 0x000fec0003c3ffff */
        .weak           $__internal_3_$__cuda_sm20_rem_u64
        .type           $__internal_3_$__cuda_sm20_rem_u64,@function
        .size           $__internal_3_$__cuda_sm20_rem_u64,(.L_x_423 - $__internal_3_$__cuda_sm20_rem_u64)
$__internal_3_$__cuda_sm20_rem_u64:
[----:B------:R-:W0:Y:S01]  /*1770*/  LDCU.64 UR12, c[0x0][0x3b8] ;  /* 0x00007700ff0c77ac */ /* 0x000e220008000a00 */
[----:B------:R-:W1:Y:S01]  /*1780*/  LDC.64 R8, c[0x0][0x3b8] ;  /* 0x0000ee00ff087b82 */ /* 0x000e620000000a00 */
[----:B0-----:R-:W0:Y:S08]  /*1790*/  I2F.U64.RP R22, UR12 ;  /* 0x0000000c00167d12 */ /* 0x001e300008309000 */
[----:B0-----:R-:W0:Y:S02]  /*17a0*/  MUFU.RCP R22, R22 ;  /* 0x0000001600167308 */ /* 0x001e240000001000 */
[----:B0-----:R-:W-:-:S06]  /*17b0*/  IADD3 R16, PT, PT, R22, 0x1ffffffe, RZ ;  /* 0x1ffffffe16107810 */ /* 0x001fcc0007ffe0ff */
[----:B------:R-:W1:Y:S02]  /*17c0*/  F2I.U64.TRUNC R16, R16 ;  /* 0x0000001000107311 */ /* 0x000e64000020d800 */
[----:B-1----:R-:W-:-:S04]  /*17d0*/  IMAD.WIDE.U32 R18, R16, R8, RZ ;  /* 0x0000000810127225 */ /* 0x002fc800078e00ff */
[----:B------:R-:W-:Y:S01]  /*17e0*/  IMAD R19, R16, R9, R19 ;  /* 0x0000000910137224 */ /* 0x000fe200078e0213 */
[----:B------:R-:W-:-:S03]  /*17f0*/  IADD3 R23, P0, PT, RZ, -R18, RZ ;  /* 0x80000012ff177210 */ /* 0x000fc60007f1e0ff */
[----:B------:R-:W-:Y:S02]  /*1800*/  IMAD R19, R17, R8, R19 ;  /* 0x0000000811137224 */ /* 0x000fe400078e0213 */
[----:B------:R-:W-:-:S04]  /*1810*/  IMAD.HI.U32 R18, R16, R23, RZ ;  /* 0x0000001710127227 */ /* 0x000fc800078e00ff */
[----:B------:R-:W-:Y:S01]  /*1820*/  IMAD.X R25, RZ, RZ, ~R19, P0 ;  /* 0x000000ffff197224 */ /* 0x000fe200000e0e13 */
[----:B------:R-:W-:-:S03]  /*1830*/  MOV R19, R16 ;  /* 0x0000001000137202 */ /* 0x000fc60000000f00 */
[-C--:B------:R-:W-:Y:S02]  /*1840*/  IMAD R27, R17, R25.reuse, RZ ;  /* 0x00000019111b7224 */ /* 0x080fe400078e02ff */
[----:B------:R-:W-:-:S04]  /*1850*/  IMAD.WIDE.U32 R18, P0, R16, R25, R18 ;  /* 0x0000001910127225 */ /* 0x000fc80007800012 */
        /* <DEDUP_REMOVED lines=10> */
[----:B------:R-:W-:Y:S02]  /*1900*/  IMAD.X R16, RZ, RZ, ~R17, P0 ;  /* 0x000000ffff107224 */ /* 0x000fe400000e0e11 */
[----:B------:R-:W-:Y:S02]  /*1910*/  HFMA2 R17, -RZ, RZ, 0, 0 ;  /* 0x00000000ff117431 */ /* 0x000fe400000001ff */
[----:B------:R-:W-:-:S04]  /*1920*/  IMAD.WIDE.U32 R18, P0, R19, R16, R18 ;  /* 0x0000001013127225 */ /* 0x000fc80007800012 */
[C---:B------:R-:W-:Y:S02]  /*1930*/  IMAD R22, R23.reuse, R16, RZ ;  /* 0x0000001017167224 */ /* 0x040fe400078e02ff */
[----:B------:R-:W-:-:S04]  /*1940*/  IMAD.HI.U32 R19, P1, R23, R25, R18 ;  /* 0x0000001917137227 */ /* 0x000fc80007820012 */
[----:B------:R-:W-:Y:S01]  /*1950*/  IMAD.HI.U32 R16, R23, R16, RZ ;  /* 0x0000001017107227 */ /* 0x000fe200078e00ff */
[----:B------:R-:W-:-:S04]  /*1960*/  IADD3 R19, P2, PT, R22, R19, RZ ;  /* 0x0000001316137210 */ /* 0x000fc80007f5e0ff */
[----:B------:R-:W-:Y:S01]  /*1970*/  IADD3.X R23, PT, PT, R16, R23, RZ, P0, !PT ;  /* 0x0000001710177210 */ /* 0x000fe200007fe4ff */
        /* <DEDUP_REMOVED lines=8> */
[----:B------:R-:W-:-:S03]  /*1a00*/  IMAD.WIDE.U32 R16, R19, R8, RZ ;  /* 0x0000000813107225 */ /* 0x000fc600078e00ff */
[----:B------:R-:W-:Y:S01]  /*1a10*/  IADD3.X R23, PT, PT, RZ, R18, RZ, P1, !PT ;  /* 0x00000012ff177210 */ /* 0x000fe20000ffe4ff */
[----:B------:R-:W-:Y:S01]  /*1a20*/  IMAD R19, R19, R9, R17 ;  /* 0x0000000913137224 */ /* 0x000fe200078e0211 */
[----:B------:R-:W-:-:S03]  /*1a30*/  IADD3 R25, P1, PT, -R16, R6, RZ ;  /* 0x0000000610197210 */ /* 0x000fc60007f3e1ff */
[-C--:B------:R-:W-:Y:S01]  /*1a40*/  IMAD R6, R23, R8.reuse, R19 ;  /* 0x0000000817067224 */ /* 0x080fe200078e0213 */
[----:B------:R-:W-:-:S04]  /*1a50*/  ISETP.GE.U32.AND P0, PT, R25, R8, PT ;  /* 0x000000081900720c */ /* 0x000fc80003f06070 */
[----:B------:R-:W-:Y:S02]  /*1a60*/  IADD3.X R16, PT, PT, ~R6, R21, RZ, P1, !PT ;  /* 0x0000001506107210 */ /* 0x000fe40000ffe5ff */
[----:B------:R-:W-:Y:S02]  /*1a70*/  IADD3 R17, P1, PT, R25, -R8, RZ ;  /* 0x8000000819117210 */ /* 0x000fe40007f3e0ff */
[C---:B------:R-:W-:Y:S02]  /*1a80*/  ISETP.GE.U32.AND.EX P0, PT, R16.reuse, R9, PT, P0 ;  /* 0x000000091000720c */ /* 0x040fe40003f06100 */
[----:B------:R-:W-:Y:S01]  /*1a90*/  MOV R21, 0x0 ;  /* 0x0000000000157802 */ /* 0x000fe20000000f00 */
[----:B------:R-:W-:Y:S01]  /*1aa0*/  IMAD.X R6, R16, 0x1, ~R9, P1 ;  /* 0x0000000110067824 */ /* 0x000fe200008e0e09 */
[----:B------:R-:W-:Y:S02]  /*1ab0*/  SEL R17, R17, R25, P0 ;  /* 0x0000001911117207 */ /* 0x000fe40000000000 */
[----:B------:R-:W-:-:S02]  /*1ac0*/  ISETP.NE.U32.AND P1, PT, R8, RZ, PT ;  /* 0x000000ff0800720c */ /* 0x000fc40003f25070 */
[----:B------:R-:W-:Y:S02]  /*1ad0*/  SEL R6, R6, R16, P0 ;  /* 0x0000001006067207 */ /* 0x000fe40000000000 */
[CC--:B------:R-:W-:Y:S02]  /*1ae0*/  ISETP.GE.U32.AND P0, PT, R17.reuse, R8.reuse, PT ;  /* 0x000000081100720c */ /* 0x0c0fe40003f06070 */
[----:B------:R-:W-:Y:S02]  /*1af0*/  IADD3 R18, P2, PT, R17, -R8, RZ ;  /* 0x8000000811127210 */ /* 0x000fe40007f5e0ff */
[CC--:B------:R-:W-:Y:S02]  /*1b00*/  ISETP.GE.U32.AND.EX P0, PT, R6.reuse, R9.reuse, PT, P0 ;  /* 0x000000090600720c */ /* 0x0c0fe40003f06100 */
[----:B------:R-:W-:Y:S02]  /*1b10*/  IADD3.X R19, PT, PT, R6, ~R9, RZ, P2, !PT ;  /* 0x8000000906137210 */ /* 0x000fe400017fe4ff */
[----:B------:R-:W-:-:S02]  /*1b20*/  ISETP.NE.AND.EX P1, PT, R9, RZ, PT, P1 ;  /* 0x000000ff0900720c */ /* 0x000fc40003f25310 */
[----:B------:R-:W-:Y:S02]  /*1b30*/  SEL R18, R18, R17, P0 ;  /* 0x0000001112127207 */ /* 0x000fe40000000000 */
[----:B------:R-:W-:Y:S02]  /*1b40*/  SEL R19, R19, R6, P0 ;  /* 0x0000000613137207 */ /* 0x000fe40000000000 */
[----:B------:R-:W-:Y:S02]  /*1b50*/  SEL R18, R18, 0xffffffff, P1 ;  /* 0xffffffff12127807 */ /* 0x000fe40000800000 */
[----:B------:R-:W-:Y:S01]  /*1b60*/  SEL R19, R19, 0xffffffff, P1 ;  /* 0xffffffff13137807 */ /* 0x000fe20000800000 */
[----:B------:R-:W-:Y:S06]  /*1b70*/  RET.REL.NODEC R20 `(transpose_filters_f64) ;  /* 0xffffffe414207950 */ /* 0x000fec0003c3ffff */
.L_x_53:
        /* <DEDUP_REMOVED lines=16> */
.L_x_423:


//--------------------- .text.unfold_output_into_patches_f64 --------------------------
	.section	.text.unfold_output_into_patches_f64,"ax",@progbits
	.align	128
        .global         unfold_output_into_patches_f64
        .type           unfold_output_into_patches_f64,@function
        .size           unfold_output_into_patches_f64,(.L_x_425 - unfold_output_into_patches_f64)
        .other          unfold_output_into_patches_f64,@"STO_CUDA_ENTRY STV_DEFAULT"
unfold_output_into_patches_f64:
.text.unfold_output_into_patches_f64:
[----:B------:R-:W-:Y:S01]  /*0000*/  LDC R1, c[0x0][0x37c] ;  /* 0x0000df00ff017b82 */ /* 0x000fe20000000800 */
[----:B------:R-:W0:Y:S01]  /*0010*/  LDCU.64 UR8, c[0x0][0x3a8] ;  /* 0x00007500ff0877ac */ /* 0x000e220008000a00 */
[----:B------:R-:W1:Y:S06]  /*0020*/  S2R R0, SR_TID.X ;  /* 0x0000000000007919 */ /* 0x000e6c0000002100 */
[----:B------:R-:W1:Y:S01]  /*0030*/  S2UR UR7, SR_CTAID.X ;  /* 0x00000000000779c3 */ /* 0x000e620000002500 */
[----:B------:R-:W0:Y:S01]  /*0040*/  LDCU.64 UR10, c[0x0][0x3b8] ;  /* 0x00007700ff0a77ac */ /* 0x000e220008000a00 */
[----:B------:R-:W2:Y:S06]  /*0050*/  LDCU.64 UR16, c[0x0][0x3c0] ;  /* 0x00007800ff1077ac */ /* 0x000eac0008000a00 */
[----:B------:R-:W1:Y:S01]  /*0060*/  LDC R3, c[0x0][0x360] ;  /* 0x0000d800ff037b82 */ /* 0x000e620000000800 */
[----:B0-----:R-:W-:-:S02]  /*0070*/  UIMAD UR6, UR9, UR10, URZ ;  /* 0x0000000a090672a4 */ /* 0x001fc4000f8e02ff */
[----:B------:R-:W-:Y:S02]  /*0080*/  UIMAD.WIDE.U32 UR4, UR8, UR10, URZ ;  /* 0x0000000a080472a5 */ /* 0x000fe4000f8e00ff */
[----:B------:R-:W-:Y:S02]  /*0090*/  UIMAD UR6, UR8, UR11, UR6 ;  /* 0x0000000b080672a4 */ /* 0x000fe4000f8e0206 */
[----:B--2---:R-:W-:Y:S02]  /*00a0*/  UIMAD.WIDE.U32 UR12, UR4, UR16, URZ ;  /* 0x00000010040c72a5 */ /* 0x004fe4000f8e00ff */
[----:B------:R-:W-:-:S04]  /*00b0*/  UIADD3 UR5, UPT, UPT, UR5, UR6, URZ ;  /* 0x0000000605057290 */ /* 0x000fc8000fffe0ff */
[----:B------:R-:W-:Y:S01]  /*00c0*/  UIMAD UR5, UR5, UR16, URZ ;  /* 0x00000010050572a4 */ /* 0x000fe2000f8e02ff */
[----:B-1----:R-:W-:-:S03]  /*00d0*/  IMAD R0, R3, UR7, R0 ;  /* 0x0000000703007c24 */ /* 0x002fc6000f8e0200 */
[----:B------:R-:W-:Y:S02]  /*00e0*/  UIMAD UR5, UR4, UR17, UR5 ;  /* 0x00000011040572a4 */ /* 0x000fe4000f8e0205 */
[----:B------:R-:W-:Y:S02]  /*00f0*/  ISETP.LT.U32.AND P0, PT, R0, UR12, PT ;  /* 0x0000000c00007c0c */ /* 0x000fe4000bf01070 */
[----:B------:R-:W-:-:S06]  /*0100*/  UIADD3 UR5, UPT, UPT, UR13, UR5, URZ ;  /* 0x000000050d057290 */ /* 0x000fcc000fffe0ff */
[----:B------:R-:W-:-:S05]  /*0110*/  IMAD.U32 R2, RZ, RZ, UR5 ;  /* 0x00000005ff027e24 */ /* 0x000fca000f8e00ff */
[----:B------:R-:W-:-:S13]  /*0120*/  ISETP.GT.U32.AND.EX P0, PT, R2, RZ, PT, P0 ;  /* 0x000000ff0200720c */ /* 0x000fda0003f04100 */
[----:B------:R-:W-:Y:S05]  /*0130*/  @!P0 EXIT ;  /* 0x000000000000894d */ /* 0x000fea0003800000 */
[----:B------:R-:W0:Y:S02]  /*0140*/  LDCU.64 UR6, c[0x0][0x380] ;  /* 0x00007000ff0677ac */ /* 0x000e240008000a00 */
[----:B0-----:R-:W-:-:S04]  /*0150*/  ISETP.NE.U32.AND P0, PT, RZ, UR6, PT ;  /* 0x00000006ff007c0c */ /* 0x001fc8000bf05070 */
[----:B------:R-:W-:-:S13]  /*0160*/  ISETP.NE.AND.EX P0, PT, RZ, UR7, PT, P0 ;  /* 0x00000007ff007c0c */ /* 0x000fda000bf05300 */
[----:B------:R-:W-:Y:S05]  /*0170*/  @!P0 EXIT ;  /* 0x000000000000894d */ /* 0x000fea0003800000 */
[----:B------:R-:W0:Y:S01]  /*0180*/  LDCU UR4, c[0x0][0x370] ;  /* 0x00006e00ff0477ac */ /* 0x000e220008000800 */
[----:B------:R-:W-:Y:S01]  /*0190*/  IMAD.MOV.U32 R24, RZ, RZ, R0 ;  /* 0x000000ffff187224 */ /* 0x000fe200078e0000 */
[----:B------:R-:W-:Y:S02]  /*01a0*/  USHF.L.U64.HI UR7, UR16, 0x3, UR17 ;  /* 0x0000000310077899 */ /* 0x000fe40008010211 */
[----:B------:R-:W-:Y:S01]  /*01b0*/  USHF.L.U32 UR8, UR16, 0x3, URZ ;  /* 0x0000000310087899 */ /* 0x000fe200080006ff */
[----:B------:R-:W1:Y:S03]  /*01c0*/  LDCU.64 UR14, c[0x0][0x358] ;  /* 0x00006b00ff0e77ac */ /* 0x000e660008000a00 */
[----:B------:R-:W-:Y:S02]  /*01d0*/  IMAD.U32 R2, RZ, RZ, UR7 ;  /* 0x00000007ff027e24 */ /* 0x000fe4000f8e00ff */
[----:B------:R-:W-:Y:S01]  /*01e0*/  MOV R4, UR8 ;  /* 0x0000000800047c02 */ /* 0x000fe20008000f00 */
[----:B------:R-:W-:Y:S01]  /*01f0*/  ULOP3.LUT UR6, UR6, 0x3, URZ, 0xc0, !UPT ;  /* 0x0000000306067892 */ /* 0x000fe2000f8ec0ff */
[----:B0-----:R-:W-:Y:S01]  /*0200*/  IMAD R3, R3, UR4, RZ ;  /* 0x0000000403037c24 */ /* 0x001fe2000f8e02ff */
[----:B------:R-:W-:-:S10]  /*0210*/  UMOV UR4, URZ ;  /* 0x000000ff00047c82 */ /* 0x000fd40008000000 */
.L_x_121:
[----:B0-----:R-:W0:Y:S02]  /*0220*/  LDCU UR7, c[0x0][0x3c4] ;  /* 0x00007880ff0777ac */ /* 0x001e240008000800 */
[----:B0-----:R-:W-:-:S09]  /*0230*/  UISETP.NE.U32.AND UP0, UPT, UR7, URZ, UPT ;  /* 0x000000ff0700728c */ /* 0x001fd2000bf05070 */
[----:B-12---:R-:W-:Y:S05]  /*0240*/  BRA.U UP0, `(.L_x_54) ;  /* 0x0000000100607547 */ /* 0x006fea000b800000 */
[----:B------:R-:W0:Y:S02]  /*0250*/  LDCU UR7, c[0x0][0x3c0] ;  /* 0x00007800ff0777ac */ /* 0x000e240008000800 */
[----:B0-----:R-:W0:Y:S01]  /*0260*/  I2F.U32.RP R5, UR7 ;  /* 0x0000000700057d06 */ /* 0x001e220008209000 */
[----:B------:R-:W-:-:S07]  /*0270*/  ISETP.NE.U32.AND P2, PT, RZ, UR7, PT ;  /* 0x00000007ff007c0c */ /* 0x000fce000bf45070 */
[----:B0-----:R-:W0:Y:S02]  /*0280*/  MUFU.RCP R5, R5 ;  /* 0x0000000500057308 */ /* 0x001e240000001000 */
[----:B0-----:R-:W-:-:S06]  /*0290*/  VIADD R6, R5, 0xffffffe ;  /* 0x0ffffffe05067836 */ /* 0x001fcc0000000000 */
[----:B------:R0:W2:Y:S02]  /*02a0*/  F2I.FTZ.U32.TRUNC.NTZ R7, R6 ;  /* 0x0000000600077305 */ /* 0x0000a4000021f000 */
[----:B0-----:R-:W-:Y:S02]  /*02b0*/  IMAD.MOV.U32 R6, RZ, RZ, RZ ;  /* 0x000000ffff067224 */ /* 0x001fe400078e00ff */
[----:B--2---:R-:W-:-:S04]  /*02c0*/  IMAD.MOV R9, RZ, RZ, -R7 ;  /* 0x000000ffff097224 */ /* 0x004fc800078e0a07 */
[----:B------:R-:W-:-:S04]  /*02d0*/  IMAD R9, R9, UR7, RZ ;  /* 0x0000000709097c24 */ /* 0x000fc8000f8e02ff */
[----:B------:R-:W-:-:S04]  /*02e0*/  IMAD.HI.U32 R7, R7, R9, R6 ;  /* 0x0000000907077227 */ /* 0x000fc800078e0006 */
[----:B------:R-:W-:Y:S02]  /*02f0*/  IMAD.MOV.U32 R9, RZ, RZ, RZ ;  /* 0x000000ffff097224 */ /* 0x000fe400078e00ff */
[----:B------:R-:W-:-:S05]  /*0300*/  IMAD.HI.U32 R8, R7, R24, RZ ;  /* 0x0000001807087227 */ /* 0x000fca00078e00ff */
[----:B------:R-:W-:-:S05]  /*0310*/  IADD3 R7, PT, PT, -R8, RZ, RZ ;  /* 0x000000ff08077210 */ /* 0x000fca0007ffe1ff */
[----:B------:R-:W-:-:S05]  /*0320*/  IMAD R7, R7, UR7, R24 ;  /* 0x0000000707077c24 */ /* 0x000fca000f8e0218 */
[----:B------:R-:W-:-:S13]  /*0330*/  ISETP.GE.U32.AND P0, PT, R7, UR7, PT ;  /* 0x0000000707007c0c */ /* 0x000fda000bf06070 */
[----:B------:R-:W-:Y:S02]  /*0340*/  @P0 VIADD R7, R7, -UR7 ;  /* 0x8000000707070c36 */ /* 0x000fe40008000000 */
[----:B------:R-:W-:-:S03]  /*0350*/  @P0 VIADD R8, R8, 0x1 ;  /* 0x0000000108080836 */ /* 0x000fc60000000000 */
[----:B------:R-:W-:Y:S01]  /*0360*/  ISETP.GE.U32.AND P1, PT, R7, UR7, PT ;  /* 0x0000000707007c0c */ /* 0x000fe2000bf26070 */
[----:B------:R-:W-:-:S12]  /*0370*/  IMAD.MOV.U32 R7, RZ, RZ, RZ ;  /* 0x000000ffff077224 */ /* 0x000fd800078e00ff */
[----:B------:R-:W-:Y:S01]  /*0380*/  @P1 VIADD R8, R8, 0x1 ;  /* 0x0000000108081836 */ /* 0x000fe20000000000 */
[----:B------:R-:W-:-:S04]  /*0390*/  @!P2 LOP3.LUT R8, RZ, UR7, RZ, 0x33, !PT ;  /* 0x00000007ff08ac12 */ /* 0x000fc8000f8e33ff */
[----:B------:R-:W-:-:S05]  /*03a0*/  IADD3 R5, PT, PT, -R8, RZ, RZ ;  /* 0x000000ff08057210 */ /* 0x000fca0007ffe1ff */
[----:B------:R-:W-:Y:S01]  /*03b0*/  IMAD R6, R5, UR7, R24 ;  /* 0x0000000705067c24 */ /* 0x000fe2000f8e0218 */
[----:B------:R-:W-:Y:S06]  /*03c0*/  BRA `(.L_x_55) ;  /* 0x0000000000407947 */ /* 0x000fec0003800000 */
.L_x_54:
[----:B------:R-:W0:Y:S01]  /*03d0*/  LDCU.64 UR8, c[0x0][0x3c0] ;  /* 0x00007800ff0877ac */ /* 0x000e220008000a00 */
[----:B------:R-:W-:Y:S01]  /*03e0*/  IMAD.U32 R25, RZ, RZ, UR4 ;  /* 0x00000004ff197e24 */ /* 0x000fe2000f8e00ff */
[----:B------:R-:W-:Y:S01]  /*03f0*/  MOV R26, 0x430 ;  /* 0x00000430001a7802 */ /* 0x000fe20000000f00 */
[----:B0-----:R-:W-:Y:S01]  /*0400*/  IMAD.U32 R22, RZ, RZ, UR8 ;  /* 0x00000008ff167e24 */ /* 0x001fe2000f8e00ff */
[----:B------:R-:W-:-:S07]  /*0410*/  MOV R23, UR9 ;  /* 0x0000000900177c02 */ /* 0x000fce0008000f00 */
[----:B-1----:R-:W-:Y:S05]  /*0420*/  CALL.REL.NOINC `($__internal_4_$__cuda_sm20_div_u64) ;  /* 0x0000003400887944 */ /* 0x002fea0003c00000 */
[----:B------:R-:W0:Y:S01]  /*0430*/  LDCU.64 UR8, c[0x0][0x3c0] ;  /* 0x00007800ff0877ac */ /* 0x000e220008000a00 */
[----:B------:R-:W-:Y:S01]  /*0440*/  IADD3 R8, P0, PT, RZ, -R22, RZ ;  /* 0x80000016ff087210 */ /* 0x000fe20007f1e0ff */
[----:B------:R-:W-:Y:S02]  /*0450*/  IMAD.U32 R25, RZ, RZ, UR4 ;  /* 0x00000004ff197e24 */ /* 0x000fe4000f8e00ff */
[--C-:B------:R-:W-:Y:S02]  /*0460*/  IMAD.MOV.U32 R9, RZ, RZ, R23.reuse ;  /* 0x000000ffff097224 */ /* 0x100fe400078e0017 */
[----:B------:R-:W-:-:S04]  /*0470*/  IMAD.X R5, RZ, RZ, ~R23, P0 ;  /* 0x000000ffff057224 */ /* 0x000fc800000e0e17 */
[----:B0-----:R-:W-:Y:S02]  /*0480*/  IMAD R5, R5, UR8, RZ ;  /* 0x0000000805057c24 */ /* 0x001fe4000f8e02ff */
[----:B------:R-:W-:-:S04]  /*0490*/  IMAD.WIDE.U32 R6, R8, UR8, R24 ;  /* 0x0000000808067c25 */ /* 0x000fc8000f8e0018 */
[----:B------:R-:W-:Y:S02]  /*04a0*/  IMAD R5, R8, UR9, R5 ;  /* 0x0000000908057c24 */ /* 0x000fe4000f8e0205 */
[----:B------:R-:W-:-:S03]  /*04b0*/  IMAD.MOV.U32 R8, RZ, RZ, R22 ;  /* 0x000000ffff087224 */ /* 0x000fc600078e0016 */
[----:B------:R-:W-:-:S07]  /*04c0*/  IADD3 R7, PT, PT, R7, R5, RZ ;  /* 0x0000000507077210 */ /* 0x000fce0007ffe0ff */
.L_x_55:
[----:B------:R-:W0:Y:S01]  /*04d0*/  LDCU UR7, c[0x0][0x3bc] ;  /* 0x00007780ff0777ac */ /* 0x000e220008000800 */
[----:B------:R-:W-:Y:S01]  /*04e0*/  BSSY.RECONVERGENT B0, `(.L_x_56) ;  /* 0x000002a000007945 */ /* 0x000fe20003800200 */
[----:B0-----:R-:W-:-:S04]  /*04f0*/  LOP3.LUT R5, R9, UR7, RZ, 0xfc, !PT ;  /* 0x0000000709057c12 */ /* 0x001fc8000f8efcff */
[----:B------:R-:W-:-:S13]  /*0500*/  ISETP.NE.U32.AND P0, PT, R5, RZ, PT ;  /* 0x000000ff0500720c */ /* 0x000fda0003f05070 */
[----:B------:R-:W-:Y:S05]  /*0510*/  @P0 BRA `(.L_x_57) ;  /* 0x0000000000600947 */ /* 0x000fea0003800000 */
[----:B------:R-:W0:Y:S01]  /*0520*/  LDCU UR7, c[0x0][0x3b8] ;  /* 0x00007700ff0777ac */ /* 0x000e220008000800 */
[----:B------:R-:W-:Y:S01]  /*0530*/  HFMA2 R23, -RZ, RZ, 0, 0 ;  /* 0x00000000ff177431 */ /* 0x000fe200000001ff */
[----:B0-----:R-:W0:Y:S01]  /*0540*/  I2F.U32.RP R5, UR7 ;  /* 0x0000000700057d06 */ /* 0x001e220008209000 */
[----:B------:R-:W-:-:S07]  /*0550*/  ISETP.NE.U32.AND P2, PT, RZ, UR7, PT ;  /* 0x00000007ff007c0c */ /* 0x000fce000bf45070 */
[----:B0-----:R-:W0:Y:S02]  /*0560*/  MUFU.RCP R5, R5 ;  /* 0x0000000500057308 */ /* 0x001e240000001000 */
[----:B0-----:R-:W-:Y:S02]  /*0570*/  VIADD R10, R5, 0xffffffe ;  /* 0x0ffffffe050a7836 */ /* 0x001fe40000000000 */
[----:B------:R-:W-:-:S04]  /*0580*/  IMAD.MOV.U32 R5, RZ, RZ, RZ ;  /* 0x000000ffff057224 */ /* 0x000fc800078e00ff */
[----:B------:R0:W2:Y:S02]  /*0590*/  F2I.FTZ.U32.TRUNC.NTZ R11, R10 ;  /* 0x0000000a000b7305 */ /* 0x0000a4000021f000 */
[----:B0-----:R-:W-:Y:S01]  /*05a0*/  IMAD.MOV.U32 R10, RZ, RZ, RZ ;  /* 0x000000ffff0a7224 */ /* 0x001fe200078e00ff */
[----:B--2---:R-:W-:-:S05]  /*05b0*/  IADD3 R9, PT, PT, RZ, -R11, RZ ;  /* 0x8000000bff097210 */ /* 0x004fca0007ffe0ff */
        /* <DEDUP_REMOVED lines=14> */
.L_x_57:
[----:B------:R-:W0:Y:S01]  /*06a0*/  LDCU.64 UR8, c[0x0][0x3b8] ;  /* 0x00007700ff0877ac */ /* 0x000e220008000a00 */
[----:B------:R-:W-:Y:S01]  /*06b0*/  IMAD.MOV.U32 R24, RZ, RZ, R8 ;  /* 0x000000ffff187224 */ /* 0x000fe200078e0008 */
[----:B------:R-:W-:Y:S02]  /*06c0*/  MOV R25, R9 ;  /* 0x0000000900197202 */ /* 0x000fe40000000f00 */
[----:B------:R-:W-:Y:S01]  /*06d0*/  MOV R26, 0x710 ;  /* 0x00000710001a7802 */ /* 0x000fe20000000f00 */
[----:B0-----:R-:W-:Y:S02]  /*06e0*/  IMAD.U32 R22, RZ, RZ, UR8 ;  /* 0x00000008ff167e24 */ /* 0x001fe4000f8e00ff */
[----:B------:R-:W-:-:S07]  /*06f0*/  IMAD.U32 R23, RZ, RZ, UR9 ;  /* 0x00000009ff177e24 */ /* 0x000fce000f8e00ff */
[----:B-1----:R-:W-:Y:S05]  /*0700*/  CALL.REL.NOINC `($__internal_4_$__cuda_sm20_div_u64) ;  /* 0x0000003000d07944 */ /* 0x002fea0003c00000 */
[----:B------:R-:W0:Y:S01]  /*0710*/  LDCU.64 UR8, c[0x0][0x3b8] ;  /* 0x00007700ff0877ac */ /* 0x000e220008000a00 */
[----:B------:R-:W-:-:S05]  /*0720*/  IADD3 R10, P0, PT, RZ, -R22, RZ ;  /* 0x80000016ff0a7210 */ /* 0x000fca0007f1e0ff */
[----:B------:R-:W-:-:S04]  /*0730*/  IMAD.X R5, RZ, RZ, ~R23, P0 ;  /* 0x000000ffff057224 */ /* 0x000fc800000e0e17 */
[----:B0-----:R-:W-:Y:S02]  /*0740*/  IMAD R5, R5, UR8, RZ ;  /* 0x0000000805057c24 */ /* 0x001fe4000f8e02ff */
[----:B------:R-:W-:-:S04]  /*0750*/  IMAD.WIDE.U32 R8, R10, UR8, R8 ;  /* 0x000000080a087c25 */ /* 0x000fc8000f8e0008 */
[----:B------:R-:W-:-:S04]  /*0760*/  IMAD R5, R10, UR9, R5 ;  /* 0x000000090a057c24 */ /* 0x000fc8000f8e0205 */
[----:B------:R-:W-:-:S07]  /*0770*/  IMAD.IADD R5, R9, 0x1, R5 ;  /* 0x0000000109057824 */ /* 0x000fce00078e0205 */
.L_x_58:
[----:B-1----:R-:W-:Y:S05]  /*0780*/  BSYNC.RECONVERGENT B0 ;  /* 0x0000000000007941 */ /* 0x002fea0003800200 */
.L_x_56:
        /* <DEDUP_REMOVED lines=20> */
[----:B------:R-:W-:-:S05]  /*08d0*/  @P0 VIADD R26, R26, -UR7 ;  /* 0x800000071a1a0c36 */ /* 0x000fca0008000000 */
[----:B------:R-:W-:-:S13]  /*08e0*/  ISETP.GE.U32.AND P0, PT, R26, UR7, PT ;  /* 0x000000071a007c0c */ /* 0x000fda000bf06070 */
[----:B------:R-:W-:Y:S02]  /*08f0*/  @P0 IADD3 R26, PT, PT, R26, -UR7, RZ ;  /* 0x800000071a1a0c10 */ /* 0x000fe4000fffe0ff */
[----:B------:R-:W-:Y:S01]  /*0900*/  @!P1 LOP3.LUT R26, RZ, UR7, RZ, 0x33, !PT ;  /* 0x00000007ff1a9c12 */ /* 0x000fe2000f8e33ff */
[----:B------:R-:W-:Y:S06]  /*0910*/  BRA `(.L_x_61) ;  /* 0x00000000001c7947 */ /* 0x000fec0003800000 */
.L_x_60:
[----:B------:R-:W0:Y:S01]  /*0920*/  LDCU.64 UR8, c[0x0][0x3a8] ;  /* 0x00007500ff0877ac */ /* 0x000e220008000a00 */
[----:B------:R-:W-:Y:S01]  /*0930*/  IMAD.MOV.U32 R24, RZ, RZ, R22 ;  /* 0x000000ffff187224 */ /* 0x000fe200078e0016 */
[----:B------:R-:W-:Y:S01]  /*0940*/  MOV R28, 0x990 ;  /* 0x00000990001c7802 */ /* 0x000fe20000000f00 */
[----:B------:R-:W-:Y:S01]  /*0950*/  IMAD.MOV.U32 R27, RZ, RZ, R23 ;  /* 0x000000ffff1b7224 */ /* 0x000fe200078e0017 */
[----:B0-----:R-:W-:Y:S01]  /*0960*/  MOV R22, UR8 ;  /* 0x0000000800167c02 */ /* 0x001fe20008000f00 */
[----:B------:R-:W-:-:S07]  /*0970*/  IMAD.U32 R23, RZ, RZ, UR9 ;  /* 0x00000009ff177e24 */ /* 0x000fce000f8e00ff */
[----:B------:R-:W-:Y:S05]  /*0980*/  CALL.REL.NOINC `($__internal_5_$__cuda_sm20_rem_u64) ;  /* 0x00000034003c7944 */ /* 0x000fea0003c00000 */
.L_x_61:
[----:B------:R-:W-:Y:S05]  /*0990*/  BSYNC.RECONVERGENT B0 ;  /* 0x0000000000007941 */ /* 0x000fea0003800200 */
.L_x_59:
[----:B------:R-:W0:Y:S01]  /*09a0*/  LDCU.64 UR8, c[0x0][0x380] ;  /* 0x00007000ff0877ac */ /* 0x000e220008000a00 */
[----:B------:R-:W-:Y:S01]  /*09b0*/  IMAD.MOV.U32 R9, RZ, RZ, R5 ;  /* 0x000000ffff097224 */ /* 0x000fe200078e0005 */
[----:B------:R-:W1:Y:S01]  /*09c0*/  LDCU.64 UR10, c[0x0][0x3c0] ;  /* 0x00007800ff0a77ac */ /* 0x000e620008000a00 */
[----:B------:R-:W2:Y:S01]  /*09d0*/  LDCU.64 UR20, c[0x0][0x3b8] ;  /* 0x00007700ff1477ac */ /* 0x000ea20008000a00 */
[----:B------:R-:W3:Y:S01]  /*09e0*/  LDCU.64 UR18, c[0x0][0x390] ;  /* 0x00007200ff1277ac */ /* 0x000ee20008000a00 */
[----:B0-----:R-:W-:Y:S02]  /*09f0*/  UISETP.GE.U32.AND UP0, UPT, UR8, 0x4, UPT ;  /* 0x000000040800788c */ /* 0x001fe4000bf06070 */
[----:B-1----:R-:W-:Y:S02]  /*0a00*/  UIMAD UR7, UR11, UR8, URZ ;  /* 0x000000080b0772a4 */ /* 0x002fe4000f8e02ff */
[----:B------:R-:W-:Y:S02]  /*0a10*/  UIMAD.WIDE.U32 UR16, UR10, UR8, URZ ;  /* 0x000000080a1072a5 */ /* 0x000fe4000f8e00ff */
[----:B------:R-:W-:Y:S01]  /*0a20*/  UIMAD UR7, UR10, UR9, UR7 ;  /* 0x000000090a0772a4 */ /* 0x000fe2000f8e0207 */
[----:B--2---:R-:W-:Y:S01]  /*0a30*/  IMAD R11, R27, UR20, RZ ;  /* 0x000000141b0b7c24 */ /* 0x004fe2000f8e02ff */
[----:B------:R-:W0:Y:S01]  /*0a40*/  LDCU.64 UR10, c[0x0][0x3d8] ;  /* 0x00007b00ff0a77ac */ /* 0x000e220008000a00 */
[----:B------:R-:W-:Y:S01]  /*0a50*/  IMAD.WIDE.U32 R20, R26, UR20, R8 ;  /* 0x000000141a147c25 */ /* 0x000fe2000f8e0008 */
[----:B---3--:R-:W-:Y:S01]  /*0a60*/  IADD3 R18, P1, PT, R6, UR18, RZ ;  /* 0x0000001206127c10 */ /* 0x008fe2000ff3e0ff */
[----:B------:R-:W-:-:S02]  /*0a70*/  UIADD3 UR7, UPT, UPT, UR17, UR7, URZ ;  /* 0x0000000711077290 */ /* 0x000fc4000fffe0ff */
[----:B------:R-:W-:Y:S01]  /*0a80*/  IMAD R5, R26, UR21, R11 ;  /* 0x000000151a057c24 */ /* 0x000fe2000f8e020b */
[----:B------:R-:W-:Y:S01]  /*0a90*/  UISETP.GE.U32.AND.EX UP0, UPT, UR9, URZ, UPT, UP0 ;  /* 0x000000ff0900728c */ /* 0x000fe2000bf06100 */
[C---:B------:R-:W-:Y:S01]  /*0aa0*/  IMAD.WIDE.U32 R8, R20.reuse, UR16, R6 ;  /* 0x0000001014087c25 */ /* 0x040fe2000f8e0006 */
[----:B------:R-:W-:Y:S02]  /*0ab0*/  IADD3.X R19, PT, PT, R7, UR19, RZ, P1, !PT ;  /* 0x0000001307137c10 */ /* 0x000fe40008ffe4ff */
[----:B------:R-:W-:Y:S01]  /*0ac0*/  CS2R R6, SRZ ;  /* 0x0000000000067805 */ /* 0x000fe2000001ff00 */
[----:B------:R-:W-:Y:S02]  /*0ad0*/  IMAD.IADD R5, R21, 0x1, R5 ;  /* 0x0000000115057824 */ /* 0x000fe400078e0205 */
[----:B------:R-:W-:-:S04]  /*0ae0*/  IMAD R10, R20, UR7, RZ ;  /* 0x00000007140a7c24 */ /* 0x000fc8000f8e02ff */
[----:B------:R-:W-:Y:S01]  /*0af0*/  IMAD R35, R5, UR16, R10 ;  /* 0x0000001005237c24 */ /* 0x000fe2000f8e020a */
[----:B0-----:R-:W-:-:S04]  /*0b00*/  LEA R34, P0, R8, UR10, 0x3 ;  /* 0x0000000a08227c11 */ /* 0x001fc8000f8018ff */
[----:B------:R-:W-:-:S04]  /*0b10*/  IADD3 R35, PT, PT, R9, R35, RZ ;  /* 0x0000002309237210 */ /* 0x000fc80007ffe0ff */
[----:B------:R-:W-:Y:S01]  /*0b20*/  LEA.HI.X R35, R8, UR11, R35, 0x3, P0 ;  /* 0x0000000b08237c11 */ /* 0x000fe200080f1c23 */
[----:B------:R-:W-:Y:S06]  /*0b30*/  BRA.U !UP0, `(.L_x_62) ;  /* 0x0000001908e87547 */ /* 0x000fec000b800000 */
[----:B------:R-:W0:Y:S01]  /*0b40*/  LDCU UR9, c[0x0][0x384] ;  /* 0x00007080ff0977ac */ /* 0x000e220008000800 */
[----:B------:R-:W-:Y:S02]  /*0b50*/  CS2R R6, SRZ ;  /* 0x0000000000067805 */ /* 0x000fe4000001ff00 */
[----:B------:R-:W-:Y:S01]  /*0b60*/  CS2R R8, SRZ ;  /* 0x0000000000087805 */ /* 0x000fe2000001ff00 */
[----:B------:R-:W-:-:S06]  /*0b70*/  ULOP3.LUT UR7, UR8, 0xfffffffc, URZ, 0xc0, !UPT ;  /* 0xfffffffc08077892 */ /* 0x000fcc000f8ec0ff */
[----:B------:R-:W-:Y:S02]  /*0b80*/  IMAD.U32 R10, RZ, RZ, UR7 ;  /* 0x00000007ff0a7e24 */ /* 0x000fe4000f8e00ff */
[----:B0-----:R-:W-:-:S07]  /*0b90*/  IMAD.U32 R11, RZ, RZ, UR9 ;  /* 0x00000009ff0b7e24 */ /* 0x001fce000f8e00ff */
.L_x_95:
[----:B------:R-:W0:Y:S01]  /*0ba0*/  LDCU.64 UR8, c[0x0][0x398] ;  /* 0x00007300ff0877ac */ /* 0x000e220008000a00 */
[----:B------:R-:W-:Y:S01]  /*0bb0*/  IADD3 R25, P0, PT, RZ, -R8, RZ ;  /* 0x80000008ff197210 */ /* 0x000fe20007f1e0ff */
[----:B------:R-:W-:Y:S01]  /*0bc0*/  BSSY.RECONVERGENT B0, `(.L_x_63) ;  /* 0x0000027000007945 */ /* 0x000fe20003800200 */
[----:B------:R-:W1:Y:S03]  /*0bd0*/  LDCU UR7, c[0x0][0x38c] ;  /* 0x00007180ff0777ac */ /* 0x000e660008000800 */
[----:B------:R-:W-:-:S04]  /*0be0*/  IMAD.X R14, RZ, RZ, ~R9, P0 ;  /* 0x000000ffff0e7224 */ /* 0x000fc800000e0e09 */
[----:B0-----:R-:W-:Y:S02]  /*0bf0*/  IMAD R14, R14, UR8, RZ ;  /* 0x000000080e0e7c24 */ /* 0x001fe4000f8e02ff */
[----:B------:R-:W-:-:S04]  /*0c00*/  IMAD.WIDE.U32 R12, R25, UR8, R18 ;  /* 0x00000008190c7c25 */ /* 0x000fc8000f8e0012 */
[----:B------:R-:W-:-:S05]  /*0c10*/  IMAD R25, R25, UR9, R14 ;  /* 0x0000000919197c24 */ /* 0x000fca000f8e020e */
[----:B------:R-:W-:-:S04]  /*0c20*/  IADD3 R25, PT, PT, R13, R25, RZ ;  /* 0x000000190d197210 */ /* 0x000fc80007ffe0ff */
[----:B-1----:R-:W-:-:S04]  /*0c30*/  LOP3.LUT R14, R25, UR7, RZ, 0xfc, !PT ;  /* 0x00000007190e7c12 */ /* 0x002fc8000f8efcff */
[----:B------:R-:W-:-:S13]  /*0c40*/  ISETP.NE.U32.AND P0, PT, R14, RZ, PT ;  /* 0x000000ff0e00720c */ /* 0x000fda0003f05070 */
[----:B------:R-:W-:Y:S05]  /*0c50*/  @P0 BRA `(.L_x_64) ;  /* 0x0000000000540947 */ /* 0x000fea0003800000 */
[----:B------:R-:W0:Y:S02]  /*0c60*/  LDCU UR7, c[0x0][0x388] ;  /* 0x00007100ff0777ac */ /* 0x000e240008000800 */
[----:B0-----:R-:W0:Y:S01]  /*0c70*/  I2F.U32.RP R16, UR7 ;  /* 0x0000000700107d06 */ /* 0x001e220008209000 */
[----:B------:R-:W-:-:S07]  /*0c80*/  ISETP.NE.U32.AND P2, PT, RZ, UR7, PT ;  /* 0x00000007ff007c0c */ /* 0x000fce000bf45070 */
[----:B0-----:R-:W0:Y:S02]  /*0c90*/  MUFU.RCP R16, R16 ;  /* 0x0000001000107308 */ /* 0x001e240000001000 */
[----:B0-----:R-:W-:-:S06]  /*0ca0*/  VIADD R14, R16, 0xffffffe ;  /* 0x0ffffffe100e7836 */ /* 0x001fcc0000000000 */
[----:B------:R0:W1:Y:S02]  /*0cb0*/  F2I.FTZ.U32.TRUNC.NTZ R15, R14 ;  /* 0x0000000e000f7305 */ /* 0x000064000021f000 */
[----:B0-----:R-:W-:Y:S02]  /*0cc0*/  IMAD.MOV.U32 R14, RZ, RZ, RZ ;  /* 0x000000ffff0e7224 */ /* 0x001fe400078e00ff */
[----:B-1----:R-:W-:-:S04]  /*0cd0*/  IMAD.MOV R17, RZ, RZ, -R15 ;  /* 0x000000ffff117224 */ /* 0x002fc800078e0a0f */
[----:B------:R-:W-:-:S04]  /*0ce0*/  IMAD R17, R17, UR7, RZ ;  /* 0x0000000711117c24 */ /* 0x000fc8000f8e02ff */
[----:B------:R-:W-:-:S06]  /*0cf0*/  IMAD.HI.U32 R15, R15, R17, R14 ;  /* 0x000000110f0f7227 */ /* 0x000fcc00078e000e */
[----:B------:R-:W-:-:S05]  /*0d00*/  IMAD.HI.U32 R14, R15, R12, RZ ;  /* 0x0000000c0f0e7227 */ /* 0x000fca00078e00ff */
[----:B------:R-:W-:-:S05]  /*0d10*/  IADD3 R15, PT, PT, -R14, RZ, RZ ;  /* 0x000000ff0e0f7210 */ /* 0x000fca0007ffe1ff */
[----:B------:R-:W-:-:S05]  /*0d20*/  IMAD R15, R15, UR7, R12 ;  /* 0x000000070f0f7c24 */ /* 0x000fca000f8e020c */
[----:B------:R-:W-:-:S13]  /*0d30*/  ISETP.GE.U32.AND P0, PT, R15, UR7, PT ;  /* 0x000000070f007c0c */ /* 0x000fda000bf06070 */
[----:B------:R-:W-:Y:S02]  /*0d40*/  @P0 VIADD R15, R15, -UR7 ;  /* 0x800000070f0f0c36 */ /* 0x000fe40008000000 */
[----:B------:R-:W-:-:S03]  /*0d50*/  @P0 VIADD R14, R14, 0x1 ;  /* 0x000000010e0e0836 */ /* 0x000fc60000000000 */
[----:B------:R-:W-:Y:S01]  /*0d60*/  ISETP.GE.U32.AND P1, PT, R15, UR7, PT ;  /* 0x000000070f007c0c */ /* 0x000fe2000bf26070 */
[----:B------:R-:W-:-:S12]  /*0d70*/  HFMA2 R15, -RZ, RZ, 0, 0 ;  /* 0x00000000ff0f7431 */ /* 0x000fd800000001ff */
[----:B------:R-:W-:Y:S01]  /*0d80*/  @P1 VIADD R14, R14, 0x1 ;  /* 0x000000010e0e1836 */ /* 0x000fe20000000000 */
[----:B------:R-:W-:Y:S01]  /*0d90*/  @!P2 LOP3.LUT R14, RZ, UR7, RZ, 0x33, !PT ;  /* 0x00000007ff0eac12 */ /* 0x000fe2000f8e33ff */
[----:B------:R-:W-:Y:S06]  /*0da0*/  BRA `(.L_x_65) ;  /* 0x0000000000207947 */ /* 0x000fec0003800000 */
.L_x_64:
[----:B------:R-:W0:Y:S01]  /*0db0*/  LDCU.64 UR8, c[0x0][0x388] ;  /* 0x00007100ff0877ac */ /* 0x000e220008000a00 */
[----:B------:R-:W-:Y:S01]  /*0dc0*/  IMAD.MOV.U32 R24, RZ, RZ, R12 ;  /* 0x000000ffff187224 */ /* 0x000fe200078e000c */
[----:B------:R-:W-:Y:S01]  /*0dd0*/  MOV R26, 0xe10 ;  /* 0x00000e10001a7802 */ /* 0x000fe20000000f00 */
[----:B0-----:R-:W-:Y:S02]  /*0de0*/  IMAD.U32 R22, RZ, RZ, UR8 ;  /* 0x00000008ff167e24 */ /* 0x001fe4000f8e00ff */
[----:B------:R-:W-:-:S07]  /*0df0*/  IMAD.U32 R23, RZ, RZ, UR9 ;  /* 0x00000009ff177e24 */ /* 0x000fce000f8e00ff */
[----:B------:R-:W-:Y:S05]  /*0e00*/  CALL.REL.NOINC `($__internal_4_$__cuda_sm20_div_u64) ;  /* 0x0000002c00107944 */ /* 0x000fea0003c00000 */
[----:B------:R-:W-:Y:S01]  /*0e10*/  MOV R14, R22 ;  /* 0x00000016000e7202 */ /* 0x000fe20000000f00 */
[----:B------:R-:W-:-:S07]  /*0e20*/  IMAD.MOV.U32 R15, RZ, RZ, R23 ;  /* 0x000000ffff0f7224 */ /* 0x000fce00078e0017 */
.L_x_65:
[----:B------:R-:W-:Y:S05]  /*0e30*/  BSYNC.RECONVERGENT B0 ;  /* 0x0000000000007941 */ /* 0x000fea0003800200 */
.L_x_63:
[----:B------:R-:W-:Y:S01]  /*0e40*/  ISETP.GE.U32.AND P0, PT, R18, R7, PT ;  /* 0x000000071200720c */ /* 0x000fe20003f06070 */
[----:B------:R-:W-:Y:S01]  /*0e50*/  BSSY.RECONVERGENT B0, `(.L_x_66) ;  /* 0x0000034000007945 */ /* 0x000fe20003800200 */
[----:B------:R-:W-:Y:S02]  /*0e60*/  CS2R R16, SRZ ;  /* 0x0000000000107805 */ /* 0x000fe4000001ff00 */
[----:B------:R-:W-:-:S13]  /*0e70*/  ISETP.GE.U32.AND.EX P0, PT, R19, R6, PT, P0 ;  /* 0x000000061300720c */ /* 0x000fda0003f06100 */
[----:B------:R-:W-:Y:S05]  /*0e80*/  @!P0 BRA `(.L_x_67) ;  /* 0x0000000000c08947 */ /* 0x000fea0003800000 */
[----:B------:R-:W0:Y:S01]  /*0e90*/  LDCU UR7, c[0x0][0x38c] ;  /* 0x00007180ff0777ac */ /* 0x000e220008000800 */
[----:B------:R-:W-:Y:S01]  /*0ea0*/  BSSY.RECONVERGENT B1, `(.L_x_68) ;  /* 0x0000022000017945 */ /* 0x000fe20003800200 */
[----:B0-----:R-:W-:-:S04]  /*0eb0*/  LOP3.LUT R22, R25, UR7, RZ, 0xfc, !PT ;  /* 0x0000000719167c12 */ /* 0x001fc8000f8efcff */
        /* <DEDUP_REMOVED lines=18> */
[----:B------:R-:W-:Y:S01]  /*0fe0*/  @P0 VIADD R12, R12, -UR7 ;  /* 0x800000070c0c0c36 */ /* 0x000fe20008000000 */
[----:B------:R-:W-:-:S04]  /*0ff0*/  @!P1 LOP3.LUT R12, RZ, UR7, RZ, 0x33, !PT ;  /* 0x00000007ff0c9c12 */ /* 0x000fc8000f8e33ff */
[----:B------:R-:W-:-:S04]  /*1000*/  ISETP.NE.U32.AND P0, PT, R12, RZ, PT ;  /* 0x000000ff0c00720c */ /* 0x000fc80003f05070 */
[----:B------:R-:W-:Y:S01]  /*1010*/  ISETP.NE.AND.EX P0, PT, RZ, RZ, PT, P0 ;  /* 0x000000ffff00720c */ /* 0x000fe20003f05300 */
[----:B------:R-:W-:-:S12]  /*1020*/  BRA `(.L_x_70) ;  /* 0x0000000000247947 */ /* 0x000fd80003800000 */
.L_x_69:
[----:B------:R-:W0:Y:S01]  /*1030*/  LDCU.64 UR8, c[0x0][0x388] ;  /* 0x00007100ff0877ac */ /* 0x000e220008000a00 */
[----:B------:R-:W-:Y:S01]  /*1040*/  MOV R24, R12 ;  /* 0x0000000c00187202 */ /* 0x000fe20000000f00 */
[----:B------:R-:W-:Y:S01]  /*1050*/  IMAD.MOV.U32 R27, RZ, RZ, R25 ;  /* 0x000000ffff1b7224 */ /* 0x000fe200078e0019 */
[----:B------:R-:W-:Y:S01]  /*1060*/  MOV R28, 0x10a0 ;  /* 0x000010a0001c7802 */ /* 0x000fe20000000f00 */
[----:B0-----:R-:W-:Y:S02]  /*1070*/  IMAD.U32 R22, RZ, RZ, UR8 ;  /* 0x00000008ff167e24 */ /* 0x001fe4000f8e00ff */
[----:B------:R-:W-:-:S07]  /*1080*/  IMAD.U32 R23, RZ, RZ, UR9 ;  /* 0x00000009ff177e24 */ /* 0x000fce000f8e00ff */
[----:B------:R-:W-:Y:S05]  /*1090*/  CALL.REL.NOINC `($__internal_5_$__cuda_sm20_rem_u64) ;  /* 0x0000002c00787944 */ /* 0x000fea0003c00000 */
[----:B------:R-:W-:-:S04]  /*10a0*/  ISETP.NE.U32.AND P0, PT, R26, RZ, PT ;  /* 0x000000ff1a00720c */ /* 0x000fc80003f05070 */
[----:B------:R-:W-:-:S13]  /*10b0*/  ISETP.NE.AND.EX P0, PT, R27, RZ, PT, P0 ;  /* 0x000000ff1b00720c */ /* 0x000fda0003f05300 */
.L_x_70:
[----:B------:R-:W-:Y:S05]  /*10c0*/  BSYNC.RECONVERGENT B1 ;  /* 0x0000000000017941 */ /* 0x000fea0003800200 */
.L_x_68:
[----:B------:R-:W0:Y:S02]  /*10d0*/  LDC.64 R12, c[0x0][0x3c8] ;  /* 0x0000f200ff0c7b82 */ /* 0x000e240000000a00 */
[----:B0-----:R-:W-:-:S04]  /*10e0*/  ISETP.GE.U32.AND P1, PT, R14, R12, PT ;  /* 0x0000000c0e00720c */ /* 0x001fc80003f26070 */
[----:B------:R-:W-:-:S13]  /*10f0*/  ISETP.GE.U32.OR.EX P0, PT, R15, R13, P0, P1 ;  /* 0x0000000d0f00720c */ /* 0x000fda0000706510 */
[----:B------:R-:W-:Y:S05]  /*1100*/  @P0 BRA `(.L_x_67) ;  /* 0x0000000000200947 */ /* 0x000fea0003800000 */
[----:B------:R-:W0:Y:S01]  /*1110*/  LDCU.64 UR8, c[0x0][0x3d0] ;  /* 0x00007a00ff0877ac */ /* 0x000e220008000a00 */
[-C--:B------:R-:W-:Y:S02]  /*1120*/  IMAD R16, R5, R12.reuse, RZ ;  /* 0x0000000c05107224 */ /* 0x080fe400078e02ff */
[----:B------:R-:W-:-:S04]  /*1130*/  IMAD.WIDE.U32 R14, R20, R12, R14 ;  /* 0x0000000c140e7225 */ /* 0x000fc800078e000e */
[----:B------:R-:W-:-:S05]  /*1140*/  IMAD R13, R20, R13, R16 ;  /* 0x0000000d140d7224 */ /* 0x000fca00078e0210 */
[----:B------:R-:W-:Y:S02]  /*1150*/  IADD3 R13, PT, PT, R15, R13, RZ ;  /* 0x0000000d0f0d7210 */ /* 0x000fe40007ffe0ff */
[----:B0-----:R-:W-:-:S04]  /*1160*/  LEA R16, P0, R14, UR8, 0x3 ;  /* 0x000000080e107c11 */ /* 0x001fc8000f8018ff */
[----:B------:R-:W-:-:S06]  /*1170*/  LEA.HI.X R17, R14, UR9, R13, 0x3, P0 ;  /* 0x000000090e117c11 */ /* 0x000fcc00080f1c0d */
[----:B------:R-:W5:Y:S03]  /*1180*/  LDG.E.64 R16, desc[UR14][R16.64] ;  /* 0x0000000e10107981 */ /* 0x000f66000c1e1b00 */
.L_x_67:
[----:B------:R-:W-:Y:S05]  /*1190*/  BSYNC.RECONVERGENT B0 ;  /* 0x0000000000007941 */ /* 0x000fea0003800200 */
.L_x_66:
[----:B------:R-:W0:Y:S01]  /*11a0*/  LDC.64 R14, c[0x0][0x398] ;  /* 0x0000e600ff0e7b82 */ /* 0x000e220000000a00 */
[----:B------:R-:W1:Y:S01]  /*11b0*/  LDCU.64 UR8, c[0x0][0x398] ;  /* 0x00007300ff0877ac */ /* 0x000e620008000a00 */
[----:B-----5:R2:W-:Y:S01]  /*11c0*/  STG.E.64 desc[UR14][R34.64], R16 ;  /* 0x0000001022007986 */ /* 0x0205e2000c101b0e */
[----:B------:R-:W-:Y:S01]  /*11d0*/  BSSY.RECONVERGENT B0, `(.L_x_71) ;  /* 0x0000027000007945 */ /* 0x000fe20003800200 */
[----:B------:R-:W3:Y:S01]  /*11e0*/  LDCU UR7, c[0x0][0x38c] ;  /* 0x00007180ff0777ac */ /* 0x000ee20008000800 */
[----:B-1----:R-:W-:-:S04]  /*11f0*/  IMAD R13, R9, UR8, RZ ;  /* 0x00000008090d7c24 */ /* 0x002fc8000f8e02ff */
[C---:B------:R-:W-:Y:S02]  /*1200*/  IMAD R13, R8.reuse, UR9, R13 ;  /* 0x00000009080d7c24 */ /* 0x040fe4000f8e020d */
[----:B0-----:R-:W-:-:S04]  /*1210*/  IMAD.WIDE.U32 R14, R8, UR8, R14 ;  /* 0x00000008080e7c25 */ /* 0x001fc8000f8e000e */
[----:B------:R-:W-:Y:S01]  /*1220*/  IMAD.IADD R13, R15, 0x1, R13 ;  /* 0x000000010f0d7824 */ /* 0x000fe200078e020d */
[----:B------:R-:W-:-:S05]  /*1230*/  IADD3 R24, P0, PT, R18, -R14, RZ ;  /* 0x8000000e12187210 */ /* 0x000fca0007f1e0ff */
[----:B------:R-:W-:-:S05]  /*1240*/  IMAD.X R25, R19, 0x1, ~R13, P0 ;  /* 0x0000000113197824 */ /* 0x000fca00000e0e0d */
[----:B---3--:R-:W-:-:S04]  /*1250*/  LOP3.LUT R12, R25, UR7, RZ, 0xfc, !PT ;  /* 0x00000007190c7c12 */ /* 0x008fc8000f8efcff */
[----:B------:R-:W-:-:S13]  /*1260*/  ISETP.NE.U32.AND P0, PT, R12, RZ, PT ;  /* 0x000000ff0c00720c */ /* 0x000fda0003f05070 */
[----:B--2---:R-:W-:Y:S05]  /*1270*/  @P0 BRA `(.L_x_72) ;  /* 0x0000000000540947 */ /* 0x004fea0003800000 */
        /* <DEDUP_REMOVED lines=21> */
.L_x_72:
[----:B------:R-:W0:Y:S01]  /*13d0*/  LDCU.64 UR8, c[0x0][0x388] ;  /* 0x00007100ff0877ac */ /* 0x000e220008000a00 */
[----:B------:R-:W-:Y:S01]  /*13e0*/  MOV R26, 0x1420 ;  /* 0x00001420001a7802 */ /* 0x000fe20000000f00 */
[----:B0-----:R-:W-:Y:S01]  /*13f0*/  IMAD.U32 R22, RZ, RZ, UR8 ;  /* 0x00000008ff167e24 */ /* 0x001fe2000f8e00ff */
[----:B------:R-:W-:-:S07]  /*1400*/  MOV R23, UR9 ;  /* 0x0000000900177c02 */ /* 0x000fce0008000f00 */
[----:B------:R-:W-:Y:S05]  /*1410*/  CALL.REL.NOINC `($__internal_4_$__cuda_sm20_div_u64) ;  /* 0x00000024008c7944 */ /* 0x000fea0003c00000 */
[----:B------:R-:W-:Y:S02]  /*1420*/  IMAD.MOV.U32 R36, RZ, RZ, R22 ;  /* 0x000000ffff247224 */ /* 0x000fe400078e0016 */
[----:B------:R-:W-:-:S07]  /*1430*/  IMAD.MOV.U32 R37, RZ, RZ, R23 ;  /* 0x000000ffff257224 */ /* 0x000fce00078e0017 */
.L_x_73:
[----:B------:R-:W-:Y:S05]  /*1440*/  BSYNC.RECONVERGENT B0 ;  /* 0x0000000000007941 */ /* 0x000fea0003800200 */
.L_x_71:
[----:B------:R-:W0:Y:S01]  /*1450*/  LDCU.64 UR8, c[0x0][0x398] ;  /* 0x00007300ff0877ac */ /* 0x000e220008000a00 */
[----:B------:R-:W-:Y:S01]  /*1460*/  BSSY.RECONVERGENT B0, `(.L_x_74) ;  /* 0x0000038000007945 */ /* 0x000fe20003800200 */
[----:B------:R-:W-:Y:S02]  /*1470*/  CS2R R32, SRZ ;  /* 0x0000000000207805 */ /* 0x000fe4000001ff00 */
[----:B0-----:R-:W-:-:S04]  /*1480*/  IADD3 R17, P1, PT, R7, UR8, RZ ;  /* 0x0000000807117c10 */ /* 0x001fc8000ff3e0ff */
[----:B------:R-:W-:Y:S02]  /*1490*/  ISETP.GE.U32.AND P0, PT, R18, R17, PT ;  /* 0x000000111200720c */ /* 0x000fe40003f06070 */
[----:B------:R-:W-:-:S04]  /*14a0*/  IADD3.X R17, PT, PT, R6, UR9, RZ, P1, !PT ;  /* 0x0000000906117c10 */ /* 0x000fc80008ffe4ff */
        /* <DEDUP_REMOVED lines=24> */
[----:B------:R-:W-:-:S04]  /*1630*/  @!P1 LOP3.LUT R23, RZ, UR7, RZ, 0x33, !PT ;  /* 0x00000007ff179c12 */ /* 0x000fc8000f8e33ff */
[----:B------:R-:W-:-:S04]  /*1640*/  ISETP.NE.U32.AND P0, PT, R23, RZ, PT ;  /* 0x000000ff1700720c */ /* 0x000fc80003f05070 */
[----:B------:R-:W-:Y:S01]  /*1650*/  ISETP.NE.AND.EX P0, PT, RZ, RZ, PT, P0 ;  /* 0x000000ffff00720c */ /* 0x000fe20003f05300 */
[----:B------:R-:W-:-:S12]  /*1660*/  BRA `(.L_x_78) ;  /* 0x0000000000207947 */ /* 0x000fd80003800000 */
.L_x_77:
[----:B------:R-:W0:Y:S01]  /*1670*/  LDCU.64 UR8, c[0x0][0x388] ;  /* 0x00007100ff0877ac */ /* 0x000e220008000a00 */
[----:B------:R-:W-:Y:S01]  /*1680*/  IMAD.MOV.U32 R27, RZ, RZ, R25 ;  /* 0x000000ffff1b7224 */ /* 0x000fe200078e0019 */
[----:B------:R-:W-:Y:S01]  /*1690*/  MOV R28, 0x16d0 ;  /* 0x000016d0001c7802 */ /* 0x000fe20000000f00 */
[----:B0-----:R-:W-:Y:S02]  /*16a0*/  IMAD.U32 R22, RZ, RZ, UR8 ;  /* 0x00000008ff167e24 */ /* 0x001fe4000f8e00ff */
[----:B------:R-:W-:-:S07]  /*16b0*/  IMAD.U32 R23, RZ, RZ, UR9 ;  /* 0x00000009ff177e24 */ /* 0x000fce000f8e00ff */
[----:B------:R-:W-:Y:S05]  /*16c0*/  CALL.REL.NOINC `($__internal_5_$__cuda_sm20_rem_u64) ;  /* 0x0000002400ec7944 */ /* 0x000fea0003c00000 */
[----:B------:R-:W-:-:S04]  /*16d0*/  ISETP.NE.U32.AND P0, PT, R26, RZ, PT ;  /* 0x000000ff1a00720c */ /* 0x000fc80003f05070 */
[----:B------:R-:W-:-:S13]  /*16e0*/  ISETP.NE.AND.EX P0, PT, R27, RZ, PT, P0 ;  /* 0x000000ff1b00720c */ /* 0x000fda0003f05300 */
.L_x_78:
[----:B------:R-:W-:Y:S05]  /*16f0*/  BSYNC.RECONVERGENT B1 ;  /* 0x0000000000017941 */ /* 0x000fea0003800200 */
.L_x_76:
[----:B------:R-:W0:Y:S02]  /*1700*/  LDC.64 R16, c[0x0][0x3c8] ;  /* 0x0000f200ff107b82 */ /* 0x000e240000000a00 */
[----:B0-----:R-:W-:-:S04]  /*1710*/  ISETP.GE.U32.AND P1, PT, R36, R16, PT ;  /* 0x000000102400720c */ /* 0x001fc80003f26070 */
[----:B------:R-:W-:-:S13]  /*1720*/  ISETP.GE.U32.OR.EX P0, PT, R37, R17, P0, P1 ;  /* 0x000000112500720c */ /* 0x000fda0000706510 */
[----:B------:R-:W-:Y:S05]  /*1730*/  @P0 BRA `(.L_x_75) ;  /* 0x0000000000280947 */ /* 0x000fea0003800000 */
[----:B------:R-:W0:Y:S01]  /*1740*/  LDCU.64 UR8, c[0x0][0x3d0] ;  /* 0x00007a00ff0877ac */ /* 0x000e220008000a00 */
[----:B------:R-:W-:Y:S01]  /*1750*/  MOV R22, R36 ;  /* 0x0000002400167202 */ /* 0x000fe20000000f00 */
[-C--:B------:R-:W-:Y:S02]  /*1760*/  IMAD R12, R5, R16.reuse, RZ ;  /* 0x00000010050c7224 */ /* 0x080fe400078e02ff */
[----:B------:R-:W-:Y:S02]  /*1770*/  IMAD.MOV.U32 R23, RZ, RZ, R37 ;  /* 0x000000ffff177224 */ /* 0x000fe400078e0025 */
[C---:B------:R-:W-:Y:S02]  /*1780*/  IMAD R17, R20.reuse, R17, R12 ;  /* 0x0000001114117224 */ /* 0x040fe400078e020c */
[----:B------:R-:W-:-:S04]  /*1790*/  IMAD.WIDE.U32 R22, R20, R16, R22 ;  /* 0x0000001014167225 */ /* 0x000fc800078e0016 */
[----:B------:R-:W-:Y:S01]  /*17a0*/  IMAD.IADD R17, R17, 0x1, R23 ;  /* 0x0000000111117824 */ /* 0x000fe200078e0217 */
[----:B0-----:R-:W-:-:S04]  /*17b0*/  LEA R32, P0, R22, UR8, 0x3 ;  /* 0x0000000816207c11 */ /* 0x001fc8000f8018ff */
[----:B------:R-:W-:-:S06]  /*17c0*/  LEA.HI.X R33, R22, UR9, R17, 0x3, P0 ;  /* 0x0000000916217c11 */ /* 0x000fcc00080f1c11 */
[----:B------:R-:W5:Y:S03]  /*17d0*/  LDG.E.64 R32, desc[UR14][R32.64] ;  /* 0x0000000e20207981 */ /* 0x000f66000c1e1b00 */
.L_x_75:
[----:B------:R-:W-:Y:S05]  /*17e0*/  BSYNC.RECONVERGENT B0 ;  /* 0x0000000000007941 */ /* 0x000fea0003800200 */
.L_x_74:
[----:B------:R-:W0:Y:S01]  /*17f0*/  LDCU.64 UR8, c[0x0][0x398] ;  /* 0x00007300ff0877ac */ /* 0x000e220008000a00 */
[----:B------:R-:W-:Y:S01]  /*1800*/  IADD3 R16, P0, PT, R34, R4, RZ ;  /* 0x0000000422107210 */ /* 0x000fe20007f1e0ff */
[----:B------:R-:W1:Y:S01]  /*1810*/  LDC.64 R22, c[0x0][0x3c0] ;  /* 0x0000f000ff167b82 */ /* 0x000e620000000a00 */
[----:B------:R-:W-:Y:S01]  /*1820*/  BSSY.RECONVERGENT B0, `(.L_x_79) ;  /* 0x0000029000007945 */ /* 0x000fe20003800200 */
[----:B------:R-:W2:Y:S02]  /*1830*/  LDCU UR7, c[0x0][0x38c] ;  /* 0x00007180ff0777ac */ /* 0x000ea40008000800 */
[----:B------:R-:W-:-:S05]  /*1840*/  IMAD.X R17, R35, 0x1, R2, P0 ;  /* 0x0000000123117824 */ /* 0x000fca00000e0602 */
[----:B-----5:R3:W-:Y:S01]  /*1850*/  STG.E.64 desc[UR14][R16.64], R32 ;  /* 0x0000002010007986 */ /* 0x0207e2000c101b0e */
[----:B0-----:R-:W-:-:S04]  /*1860*/  IADD3 R12, P1, PT, R14, UR8, RZ ;  /* 0x000000080e0c7c10 */ /* 0x001fc8000ff3e0ff */
[----:B------:R-:W-:Y:S02]  /*1870*/  IADD3.X R13, PT, PT, R13, UR9, RZ, P1, !PT ;  /* 0x000000090d0d7c10 */ /* 0x000fe40008ffe4ff */
[----:B------:R-:W-:Y:S02]  /*1880*/  IADD3 R24, P0, PT, -R12, R18, RZ ;  /* 0x000000120c187210 */ /* 0x000fe40007f1e1ff */
[----:B-1----:R-:W-:Y:S02]  /*1890*/  LEA R15, P1, R22, R34, 0x3 ;  /* 0x00000022160f7211 */ /* 0x002fe400078218ff */
[----:B------:R-:W-:-:S04]  /*18a0*/  IADD3.X R25, PT, PT, ~R13, R19, RZ, P0, !PT ;  /* 0x000000130d197210 */ /* 0x000fc800007fe5ff */
[----:B--2---:R-:W-:-:S04]  /*18b0*/  LOP3.LUT R14, R25, UR7, RZ, 0xfc, !PT ;  /* 0x00000007190e7c12 */ /* 0x004fc8000f8efcff */
[----:B------:R-:W-:Y:S02]  /*18c0*/  ISETP.NE.U32.AND P0, PT, R14, RZ, PT ;  /* 0x000000ff0e00720c */ /* 0x000fe40003f05070 */
[----:B------:R-:W-:-:S11]  /*18d0*/  LEA.HI.X R14, R22, R35, R23, 0x3, P1 ;  /* 0x00000023160e7211 */ /* 0x000fd600008f1c17 */
[----:B---3--:R-:W-:Y:S05]  /*18e0*/  @P0 BRA `(.L_x_80) ;  /* 0x0000000000540947 */ /* 0x008fea0003800000 */
[----:B------:R-:W0:Y:S01]  /*18f0*/  LDCU UR7, c[0x0][0x388] ;  /* 0x00007100ff0777ac */ /* 0x000e220008000800 */
[----:B------:R-:W-:Y:S02]  /*1900*/  IMAD.MOV.U32 R22, RZ, RZ, RZ ;  /* 0x000000ffff167224 */ /* 0x000fe400078e00ff */
[----:B------:R-:W-:Y:S01]  /*1910*/  HFMA2 R35, -RZ, RZ, 0, 0 ;  /* 0x00000000ff237431 */ /* 0x000fe200000001ff */
[----:B0-----:R-:W0:Y:S01]  /*1920*/  I2F.U32.RP R26, UR7 ;  /* 0x00000007001a7d06 */ /* 0x001e220008209000 */
[----:B------:R-:W-:-:S07]  /*1930*/  ISETP.NE.U32.AND P2, PT, RZ, UR7, PT ;  /* 0x00000007ff007c0c */ /* 0x000fce000bf45070 */
[----:B0-----:R-:W0:Y:S02]  /*1940*/  MUFU.RCP R26, R26 ;  /* 0x0000001a001a7308 */ /* 0x001e240000001000 */
[----:B0-----:R-:W-:-:S06]  /*1950*/  VIADD R27, R26, 0xffffffe ;  /* 0x0ffffffe1a1b7836 */ /* 0x001fcc0000000000 */
[----:B------:R-:W0:Y:S02]  /*1960*/  F2I.FTZ.U32.TRUNC.NTZ R23, R27 ;  /* 0x0000001b00177305 */ /* 0x000e24000021f000 */
[----:B0-----:R-:W-:-:S04]  /*1970*/  IMAD.MOV R29, RZ, RZ, -R23 ;  /* 0x000000ffff1d7224 */ /* 0x001fc800078e0a17 */
        /* <DEDUP_REMOVED lines=8> */
[----:B------:R-:W-:-:S13]  /*1a00*/  ISETP.GE.U32.AND P1, PT, R22, UR7, PT ;  /* 0x0000000716007c0c */ /* 0x000fda000bf26070 */
[----:B------:R-:W-:Y:S01]  /*1a10*/  @P1 VIADD R34, R34, 0x1 ;  /* 0x0000000122221836 */ /* 0x000fe20000000000 */
[----:B------:R-:W-:Y:S01]  /*1a20*/  @!P2 LOP3.LUT R34, RZ, UR7, RZ, 0x33, !PT ;  /* 0x00000007ff22ac12 */ /* 0x000fe2000f8e33ff */
[----:B------:R-:W-:Y:S06]  /*1a30*/  BRA `(.L_x_81) ;  /* 0x00000000001c7947 */ /* 0x000fec0003800000 */
.L_x_80:
[----:B------:R-:W0:Y:S01]  /*1a40*/  LDCU.64 UR8, c[0x0][0x388] ;  /* 0x00007100ff0877ac */ /* 0x000e220008000a00 */
[----:B------:R-:W-:Y:S01]  /*1a50*/  MOV R26, 0x1a90 ;  /* 0x00001a90001a7802 */ /* 0x000fe20000000f00 */
[----:B0-----:R-:W-:Y:S02]  /*1a60*/  IMAD.U32 R22, RZ, RZ, UR8 ;  /* 0x00000008ff167e24 */ /* 0x001fe4000f8e00ff */
[----:B------:R-:W-:-:S07]  /*1a70*/  IMAD.U32 R23, RZ, RZ, UR9 ;  /* 0x00000009ff177e24 */ /* 0x000fce000f8e00ff */
[----:B------:R-:W-:Y:S05]  /*1a80*/  CALL.REL.NOINC `($__internal_4_$__cuda_sm20_div_u64) ;  /* 0x0000001c00f07944 */ /* 0x000fea0003c00000 */
[----:B------:R-:W-:Y:S01]  /*1a90*/  IMAD.MOV.U32 R34, RZ, RZ, R22 ;  /* 0x000000ffff227224 */ /* 0x000fe200078e0016 */
[----:B------:R-:W-:-:S07]  /*1aa0*/  MOV R35, R23 ;  /* 0x0000001700237202 */ /* 0x000fce0000000f00 */
.L_x_81:
[----:B------:R-:W-:Y:S05]  /*1ab0*/  BSYNC.RECONVERGENT B0 ;  /* 0x0000000000007941 */ /* 0x000fea0003800200 */
.L_x_79:
[----:B------:R-:W0:Y:S01]  /*1ac0*/  LDC.64 R22, c[0x0][0x398] ;  /* 0x0000e600ff167b82 */ /* 0x000e220000000a00 */
[----:B------:R-:W-:Y:S01]  /*1ad0*/  BSSY.RECONVERGENT B0, `(.L_x_82) ;  /* 0x0000038000007945 */ /* 0x000fe20003800200 */
[----:B------:R-:W-:Y:S02]  /*1ae0*/  CS2R R32, SRZ ;  /* 0x0000000000207805 */ /* 0x000fe4000001ff00 */
[----:B0-----:R-:W-:-:S04]  /*1af0*/  LEA R27, P0, R22, R7, 0x1 ;  /* 0x00000007161b7211 */ /* 0x001fc800078008ff */
[----:B------:R-:W-:Y:S02]  /*1b00*/  LEA.HI.X R23, R22, R6, R23, 0x1, P0 ;  /* 0x0000000616177211 */ /* 0x000fe400000f0c17 */
[----:B------:R-:W-:-:S04]  /*1b10*/  ISETP.GE.U32.AND P0, PT, R18, R27, PT ;  /* 0x0000001b1200720c */ /* 0x000fc80003f06070 */
        /* <DEDUP_REMOVED lines=28> */
.L_x_85:
[----:B------:R-:W0:Y:S01]  /*1ce0*/  LDCU.64 UR8, c[0x0][0x388] ;  /* 0x00007100ff0877ac */ /* 0x000e220008000a00 */
[----:B------:R-:W-:Y:S01]  /*1cf0*/  IMAD.MOV.U32 R27, RZ, RZ, R25 ;  /* 0x000000ffff1b7224 */ /* 0x000fe200078e0019 */
[----:B------:R-:W-:Y:S02]  /*1d00*/  MOV R28, 0x1d40 ;  /* 0x00001d40001c7802 */ /* 0x000fe40000000f00 */
[----:B0-----:R-:W-:Y:S01]  /*1d10*/  MOV R22, UR8 ;  /* 0x0000000800167c02 */ /* 0x001fe20008000f00 */
[----:B------:R-:W-:-:S07]  /*1d20*/  IMAD.U32 R23, RZ, RZ, UR9 ;  /* 0x00000009ff177e24 */ /* 0x000fce000f8e00ff */
[----:B------:R-:W-:Y:S05]  /*1d30*/  CALL.REL.NOINC `($__internal_5_$__cuda_sm20_rem_u64) ;  /* 0x0000002000507944 */ /* 0x000fea0003c00000 */
[----:B------:R-:W-:-:S04]  /*1d40*/  ISETP.NE.U32.AND P0, PT, R26, RZ, PT ;  /* 0x000000ff1a00720c */ /* 0x000fc80003f05070 */
[----:B------:R-:W-:-:S13]  /*1d50*/  ISETP.NE.AND.EX P0, PT, R27, RZ, PT, P0 ;  /* 0x000000ff1b00720c */ /* 0x000fda0003f05300 */
.L_x_86:
[----:B------:R-:W-:Y:S05]  /*1d60*/  BSYNC.RECONVERGENT B1 ;  /* 0x0000000000017941 */ /* 0x000fea0003800200 */
.L_x_84:
        /* <DEDUP_REMOVED lines=14> */
.L_x_83:
[----:B------:R-:W-:Y:S05]  /*1e50*/  BSYNC.RECONVERGENT B0 ;  /* 0x0000000000007941 */ /* 0x000fea0003800200 */
.L_x_82:
[----:B------:R-:W0:Y:S01]  /*1e60*/  LDCU.64 UR8, c[0x0][0x398] ;  /* 0x00007300ff0877ac */ /* 0x000e220008000a00 */
[----:B------:R-:W-:Y:S01]  /*1e70*/  IADD3 R16, P0, PT, R16, R4, RZ ;  /* 0x0000000410107210 */ /* 0x000fe20007f1e0ff */
[----:B------:R-:W1:Y:S01]  /*1e80*/  LDC.64 R22, c[0x0][0x3c0] ;  /* 0x0000f000ff167b82 */ /* 0x000e620000000a00 */
[----:B------:R-:W-:Y:S01]  /*1e90*/  BSSY.RECONVERGENT B0, `(.L_x_87) ;  /* 0x0000029000007945 */ /* 0x000fe20003800200 */
[----:B------:R-:W2:Y:S01]  /*1ea0*/  LDCU UR7, c[0x0][0x38c] ;  /* 0x00007180ff0777ac */ /* 0x000ea20008000800 */
[----:B------:R-:W-:-:S05]  /*1eb0*/  IADD3.X R17, PT, PT, R17, R2, RZ, P0, !PT ;  /* 0x0000000211117210 */ /* 0x000fca00007fe4ff */
[----:B-----5:R3:W-:Y:S01]  /*1ec0*/  STG.E.64 desc[UR14][R16.64], R32 ;  /* 0x0000002010007986 */ /* 0x0207e2000c101b0e */
[----:B0-----:R-:W-:-:S04]  /*1ed0*/  IADD3 R12, P0, P1, R18, -UR8, -R12 ;  /* 0x80000008120c7c10 */ /* 0x001fc8000f91e80c */
[----:B------:R-:W-:-:S04]  /*1ee0*/  IADD3.X R13, PT, PT, R19, ~UR9, ~R13, P0, P1 ;  /* 0x80000009130d7c10 */ /* 0x000fc800087e2c0d */
[----:B--2---:R-:W-:Y:S02]  /*1ef0*/  LOP3.LUT R24, R13, UR7, RZ, 0xfc, !PT ;  /* 0x000000070d187c12 */ /* 0x004fe4000f8efcff */
[----:B-1----:R-:W-:Y:S02]  /*1f00*/  LEA R15, P1, R22, R15, 0x3 ;  /* 0x0000000f160f7211 */ /* 0x002fe400078218ff */
[----:B------:R-:W-:Y:S02]  /*1f10*/  ISETP.NE.U32.AND P0, PT, R24, RZ, PT ;  /* 0x000000ff1800720c */ /* 0x000fe40003f05070 */
[----:B------:R-:W-:-:S11]  /*1f20*/  LEA.HI.X R35, R22, R14, R23, 0x3, P1 ;  /* 0x0000000e16237211 */ /* 0x000fd600008f1c17 */
[----:B---3--:R-:W-:Y:S05]  /*1f30*/  @P0 BRA `(.L_x_88) ;  /* 0x0000000000540947 */ /* 0x008fea0003800000 */
[----:B------:R-:W0:Y:S01]  /*1f40*/  LDCU UR7, c[0x0][0x388] ;  /* 0x00007100ff0777ac */ /* 0x000e220008000800 */
[----:B------:R-:W-:Y:S01]  /*1f50*/  IMAD.MOV.U32 R37, RZ, RZ, RZ ;  /* 0x000000ffff257224 */ /* 0x000fe200078e00ff */
        /* <DEDUP_REMOVED lines=19> */
.L_x_88:
[----:B------:R-:W0:Y:S01]  /*2090*/  LDCU.64 UR8, c[0x0][0x388] ;  /* 0x00007100ff0877ac */ /* 0x000e220008000a00 */
[----:B------:R-:W-:Y:S02]  /*20a0*/  MOV R24, R12 ;  /* 0x0000000c00187202 */ /* 0x000fe40000000f00 */
[----:B------:R-:W-:Y:S02]  /*20b0*/  MOV R25, R13 ;  /* 0x0000000d00197202 */ /* 0x000fe40000000f00 */
[----:B------:R-:W-:Y:S01]  /*20c0*/  MOV R26, 0x2100 ;  /* 0x00002100001a7802 */ /* 0x000fe20000000f00 */
[----:B0-----:R-:W-:Y:S02]  /*20d0*/  IMAD.U32 R22, RZ, RZ, UR8 ;  /* 0x00000008ff167e24 */ /* 0x001fe4000f8e00ff */
[----:B------:R-:W-:-:S07]  /*20e0*/  IMAD.U32 R23, RZ, RZ, UR9 ;  /* 0x00000009ff177e24 */ /* 0x000fce000f8e00ff */
[----:B------:R-:W-:Y:S05]  /*20f0*/  CALL.REL.NOINC `($__internal_4_$__cuda_sm20_div_u64) ;  /* 0x0000001800547944 */ /* 0x000fea0003c00000 */
[----:B------:R-:W-:Y:S02]  /*2100*/  IMAD.MOV.U32 R36, RZ, RZ, R22 ;  /* 0x000000ffff247224 */ /* 0x000fe400078e0016 */
[----:B------:R-:W-:-:S07]  /*2110*/  IMAD.MOV.U32 R37, RZ, RZ, R23 ;  /* 0x000000ffff257224 */ /* 0x000fce00078e0017 */
.L_x_89:
[----:B------:R-:W-:Y:S05]  /*2120*/  BSYNC.RECONVERGENT B0 ;  /* 0x0000000000007941 */ /* 0x000fea0003800200 */
.L_x_87:
[----:B------:R-:W0:Y:S01]  /*2130*/  LDC.64 R22, c[0x0][0x398] ;  /* 0x0000e600ff167b82 */ /* 0x000e220000000a00 */
[----:B------:R-:W-:Y:S01]  /*2140*/  MOV R24, R7 ;  /* 0x0000000700187202 */ /* 0x000fe20000000f00 */
[----:B------:R-:W-:Y:S01]  /*2150*/  IMAD.MOV.U32 R25, RZ, RZ, R6 ;  /* 0x000000ffff197224 */ /* 0x000fe200078e0006 */
[----:B------:R-:W-:Y:S01]  /*2160*/  BSSY.RECONVERGENT B0, `(.L_x_90) ;  /* 0x000003a000007945 */ /* 0x000fe20003800200 */
[----:B------:R-:W-:Y:S02]  /*2170*/  CS2R R32, SRZ ;  /* 0x0000000000207805 */ /* 0x000fe4000001ff00 */
[----:B0-----:R-:W-:-:S04]  /*2180*/  IMAD.WIDE.U32 R24, R22, 0x3, R24 ;  /* 0x0000000316187825 */ /* 0x001fc800078e0018 */
[----:B------:R-:W-:Y:S01]  /*2190*/  IMAD R23, R23, 0x3, RZ ;  /* 0x0000000317177824 */ /* 0x000fe200078e02ff */
[----:B------:R-:W-:-:S03]  /*21a0*/  ISETP.GE.U32.AND P0, PT, R18, R24, PT ;  /* 0x000000181200720c */ /* 0x000fc60003f06070 */
[----:B------:R-:W-:-:S05]  /*21b0*/  IMAD.IADD R23, R25, 0x1, R23 ;  /* 0x0000000119177824 */ /* 0x000fca00078e0217 */
        /* <DEDUP_REMOVED lines=11> */
[----:B0-----:R-:W-:-:S06]  /*2270*/  IADD3 R22, PT, PT, R13, 0xffffffe, RZ ;  /* 0x0ffffffe0d167810 */ /* 0x001fcc0007ffe0ff */
        /* <DEDUP_REMOVED lines=16> */
.L_x_93:
[----:B------:R-:W0:Y:S01]  /*2380*/  LDCU.64 UR8, c[0x0][0x388] ;  /* 0x00007100ff0877ac */ /* 0x000e220008000a00 */
[----:B------:R-:W-:Y:S02]  /*2390*/  MOV R24, R12 ;  /* 0x0000000c00187202 */ /* 0x000fe40000000f00 */
[----:B------:R-:W-:Y:S02]  /*23a0*/  MOV R27, R13 ;  /* 0x0000000d001b7202 */ /* 0x000fe40000000f00 */
[----:B------:R-:W-:Y:S01]  /*23b0*/  MOV R28, 0x23f0 ;  /* 0x000023f0001c7802 */ /* 0x000fe20000000f00 */
[----:B0-----:R-:W-:Y:S02]  /*23c0*/  IMAD.U32 R22, RZ, RZ, UR8 ;  /* 0x00000008ff167e24 */ /* 0x001fe4000f8e00ff */
[----:B------:R-:W-:-:S07]  /*23d0*/  IMAD.U32 R23, RZ, RZ, UR9 ;  /* 0x00000009ff177e24 */ /* 0x000fce000f8e00ff */
[----:B------:R-:W-:Y:S05]  /*23e0*/  CALL.REL.NOINC `($__internal_5_$__cuda_sm20_rem_u64) ;  /* 0x0000001800a47944 */ /* 0x000fea0003c00000 */
[----:B------:R-:W-:-:S04]  /*23f0*/  ISETP.NE.U32.AND P0, PT, R26, RZ, PT ;  /* 0x000000ff1a00720c */ /* 0x000fc80003f05070 */
[----:B------:R-:W-:-:S13]  /*2400*/  ISETP.NE.AND.EX P0, PT, R27, RZ, PT, P0 ;  /* 0x000000ff1b00720c */ /* 0x000fda0003f05300 */
.L_x_94:
[----:B------:R-:W-:Y:S05]  /*2410*/  BSYNC.RECONVERGENT B1 ;  /* 0x0000000000017941 */ /* 0x000fea0003800200 */
.L_x_92:
[----:B------:R-:W0:Y:S02]  /*2420*/  LDC.64 R12, c[0x0][0x3c8] ;  /* 0x0000f200ff0c7b82 */ /* 0x000e240000000a00 */
[----:B0-----:R-:W-:-:S04]  /*2430*/  ISETP.GE.U32.AND P1, PT, R36, R12, PT ;  /* 0x0000000c2400720c */ /* 0x001fc80003f26070 */
[----:B------:R-:W-:-:S13]  /*2440*/  ISETP.GE.U32.OR.EX P0, PT, R37, R13, P0, P1 ;  /* 0x0000000d2500720c */ /* 0x000fda0000706510 */
[----:B------:R-:W-:Y:S05]  /*2450*/  @P0 BRA `(.L_x_91) ;  /* 0x0000000000280947 */ /* 0x000fea0003800000 */
[----:B------:R-:W0:Y:S01]  /*2460*/  LDCU.64 UR8, c[0x0][0x3d0] ;  /* 0x00007a00ff0877ac */ /* 0x000e220008000a00 */
[-C--:B------:R-:W-:Y:S02]  /*2470*/  IMAD R14, R5, R12.reuse, RZ ;  /* 0x0000000c050e7224 */ /* 0x080fe400078e02ff */
[----:B------:R-:W-:Y:S02]  /*2480*/  IMAD.MOV.U32 R22, RZ, RZ, R36 ;  /* 0x000000ffff167224 */ /* 0x000fe400078e0024 */
[----:B------:R-:W-:Y:S02]  /*2490*/  IMAD.MOV.U32 R23, RZ, RZ, R37 ;  /* 0x000000ffff177224 */ /* 0x000fe400078e0025 */
[C---:B------:R-:W-:Y:S02]  /*24a0*/  IMAD R13, R20.reuse, R13, R14 ;  /* 0x0000000d140d7224 */ /* 0x040fe400078e020e */
[----:B------:R-:W-:-:S05]  /*24b0*/  IMAD.WIDE.U32 R22, R20, R12, R22 ;  /* 0x0000000c14167225 */ /* 0x000fca00078e0016 */
[----:B------:R-:W-:Y:S02]  /*24c0*/  IADD3 R13, PT, PT, R13, R23, RZ ;  /* 0x000000170d0d7210 */ /* 0x000fe40007ffe0ff */
[----:B0-----:R-:W-:-:S04]  /*24d0*/  LEA R32, P0, R22, UR8, 0x3 ;  /* 0x0000000816207c11 */ /* 0x001fc8000f8018ff */
[----:B------:R-:W-:-:S06]  /*24e0*/  LEA.HI.X R33, R22, UR9, R13, 0x3, P0 ;  /* 0x0000000916217c11 */ /* 0x000fcc00080f1c0d */
[----:B------:R-:W5:Y:S03]  /*24f0*/  LDG.E.64 R32, desc[UR14][R32.64] ;  /* 0x0000000e20207981 */ /* 0x000f66000c1e1b00 */
.L_x_91:
[----:B------:R-:W-:Y:S05]  /*2500*/  BSYNC.RECONVERGENT B0 ;  /* 0x0000000000007941 */ /* 0x000fea0003800200 */
.L_x_90:
[----:B------:R-:W0:Y:S01]  /*2510*/  LDCU.64 UR8, c[0x0][0x3c0] ;  /* 0x00007800ff0877ac */ /* 0x000e220008000a00 */
[----:B------:R-:W1:Y:S01]  /*2520*/  LDC.64 R12, c[0x0][0x398] ;  /* 0x0000e600ff0c7b82 */ /* 0x000e620000000a00 */
[----:B------:R-:W-:Y:S02]  /*2530*/  IADD3 R16, P0, PT, R16, R4, RZ ;  /* 0x0000000410107210 */ /* 0x000fe40007f1e0ff */
[----:B------:R-:W-:-:S03]  /*2540*/  IADD3 R8, P1, PT, R8, 0x4, RZ ;  /* 0x0000000408087810 */ /* 0x000fc60007f3e0ff */
[----:B------:R-:W-:Y:S01]  /*2550*/  IMAD.X R17, R17, 0x1, R2, P0 ;  /* 0x0000000111117824 */ /* 0x000fe200000e0602 */
[----:B------:R-:W-:Y:S01]  /*2560*/  IADD3 R10, P0, PT, R10, -0x4, RZ ;  /* 0xfffffffc0a0a7810 */ /* 0x000fe20007f1e0ff */
[----:B------:R-:W-:-:S03]  /*2570*/  IMAD.X R9, RZ, RZ, R9, P1 ;  /* 0x000000ffff097224 */ /* 0x000fc600008e0609 */
[----:B-----5:R2:W-:Y:S01]  /*2580*/  STG.E.64 desc[UR14][R16.64], R32 ;  /* 0x0000002010007986 */ /* 0x0205e2000c101b0e */
[----:B------:R-:W-:Y:S02]  /*2590*/  IADD3.X R11, PT, PT, R11, -0x1, RZ, P0, !PT ;  /* 0xffffffff0b0b7810 */ /* 0x000fe400007fe4ff */
[----:B------:R-:W-:Y:S01]  /*25a0*/  ISETP.NE.U32.AND P0, PT, R10, RZ, PT ;  /* 0x000000ff0a00720c */ /* 0x000fe20003f05070 */
[----:B0-----:R-:W-:-:S03]  /*25b0*/  USHF.L.U32 UR7, UR8, 0x3, URZ ;  /* 0x0000000308077899 */ /* 0x001fc600080006ff */
[----:B------:R-:W-:Y:S01]  /*25c0*/  ISETP.NE.AND.EX P0, PT, R11, RZ, PT, P0 ;  /* 0x000000ff0b00720c */ /* 0x000fe20003f05300 */
[----:B------:R-:W-:Y:S02]  /*25d0*/  USHF.L.U64.HI UR9, UR8, 0x3, UR9 ;  /* 0x0000000308097899 */ /* 0x000fe40008010209 */
[----:B------:R-:W-:Y:S01]  /*25e0*/  IMAD.U32 R4, RZ, RZ, UR7 ;  /* 0x00000007ff047e24 */ /* 0x000fe2000f8e00ff */
[----:B-1----:R-:W-:-:S03]  /*25f0*/  LEA R7, P2, R12, R7, 0x2 ;  /* 0x000000070c077211 */ /* 0x002fc600078410ff */
[----:B------:R-:W-:Y:S02]  /*2600*/  MOV R2, UR9 ;  /* 0x0000000900027c02 */ /* 0x000fe40008000f00 */
[----:B------:R-:W-:Y:S02]  /*2610*/  IADD3 R15, P3, P4, R4, R15, R4 ;  /* 0x0000000f040f7210 */ /* 0x000fe40007c7e004 */
[----:B------:R-:W-:Y:S02]  /*2620*/  IADD3 R34, P5, PT, R16, R4, RZ ;  /* 0x0000000410227210 */ /* 0x000fe40007fbe0ff */
[----:B------:R-:W-:Y:S02]  /*2630*/  LEA.HI.X R6, R12, R6, R13, 0x2, P2 ;  /* 0x000000060c067211 */ /* 0x000fe400010f140d */
[--C-:B------:R-:W-:Y:S01]  /*2640*/  IADD3.X R12, PT, PT, R2, R35, R2.reuse, P3, P4 ;  /* 0x00000023020c7210 */ /* 0x100fe20001fe8402 */
[----:B------:R-:W-:Y:S01]  /*2650*/  IMAD.X R35, R17, 0x1, R2, P5 ;  /* 0x0000000111237824 */ /* 0x000fe200028e0602 */
[----:B--2---:R-:W-:Y:S07]  /*2660*/  @P0 BRA `(.L_x_95) ;  /* 0xffffffe4004c0947 */ /* 0x004fee000383ffff */
[----:B------:R-:W0:Y:S01]  /*2670*/  LDCU UR7, c[0x0][0x380] ;  /* 0x00007000ff0777ac */ /* 0x000e220008000800 */
[----:B------:R-:W-:Y:S01]  /*2680*/  MOV R34, R15 ;  /* 0x0000000f00227202 */ /* 0x000fe20000000f00 */
[----:B------:R-:W-:Y:S01]  /*2690*/  IMAD.MOV.U32 R35, RZ, RZ, R12 ;  /* 0x000000ffff237224 */ /* 0x000fe200078e000c */
[----:B------:R-:W1:Y:S01]  /*26a0*/  LDCU UR8, c[0x0][0x384] ;  /* 0x00007080ff0877ac */ /* 0x000e620008000800 */
[----:B0-----:R-:W-:Y:S01]  /*26b0*/  ULOP3.LUT UR7, UR7, 0xfffffffc, URZ, 0xc0, !UPT ;  /* 0xfffffffc07077892 */ /* 0x001fe2000f8ec0ff */
[----:B-1----:R-:W-:-:S05]  /*26c0*/  IMAD.U32 R7, RZ, RZ, UR8 ;  /* 0x00000008ff077e24 */ /* 0x002fca000f8e00ff */
[----:B------:R-:W-:-:S07]  /*26d0*/  MOV R6, UR7 ;  /* 0x0000000700067c02 */ /* 0x000fce0008000f00 */
.L_x_62:
[----:B------:R-:W-:-:S04]  /*26e0*/  UISETP.NE.U32.AND UP0, UPT, UR6, URZ, UPT ;  /* 0x000000ff0600728c */ /* 0x000fc8000bf05070 */
[----:B------:R-:W-:-:S09]  /*26f0*/  UISETP.NE.AND.EX UP0, UPT, URZ, URZ, UPT, UP0 ;  /* 0x000000ffff00728c */ /* 0x000fd2000bf05300 */
[----:B------:R-:W-:Y:S05]  /*2700*/  BRA.U !UP0, `(.L_x_96) ;  /* 0x0000001108b47547 */ /* 0x000fea000b800000 */
[----:B------:R-:W0:Y:S01]  /*2710*/  LDCU.64 UR8, c[0x0][0x398] ;  /* 0x00007300ff0877ac */ /* 0x000e220008000a00 */
[----:B------:R-:W-:Y:S01]  /*2720*/  BSSY.RECONVERGENT B0, `(.L_x_97) ;  /* 0x0000027000007945 */ /* 0x000fe20003800200 */
[----:B------:R-:W1:Y:S01]  /*2730*/  LDCU UR7, c[0x0][0x38c] ;  /* 0x00007180ff0777ac */ /* 0x000e620008000800 */
[----:B0-----:R-:W-:Y:S02]  /*2740*/  IMAD R7, R7, UR8, RZ ;  /* 0x0000000807077c24 */ /* 0x001fe4000f8e02ff */
[----:B------:R-:W-:-:S04]  /*2750*/  IMAD.WIDE.U32 R8, R6, UR8, RZ ;  /* 0x0000000806087c25 */ /* 0x000fc8000f8e00ff */
[----:B------:R-:W-:Y:S01]  /*2760*/  IMAD R7, R6, UR9, R7 ;  /* 0x0000000906077c24 */ /* 0x000fe2000f8e0207 */
[----:B------:R-:W-:-:S03]  /*2770*/  IADD3 R24, P0, PT, R18, -R8, RZ ;  /* 0x8000000812187210 */ /* 0x000fc60007f1e0ff */
[----:B------:R-:W-:-:S04]  /*2780*/  IMAD.IADD R7, R9, 0x1, R7 ;  /* 0x0000000109077824 */ /* 0x000fc800078e0207 */
[----:B------:R-:W-:-:S05]  /*2790*/  IMAD.X R25, R19, 0x1, ~R7, P0 ;  /* 0x0000000113197824 */ /* 0x000fca00000e0e07 */
[----:B-1----:R-:W-:-:S04]  /*27a0*/  LOP3.LUT R10, R25, UR7, RZ, 0xfc, !PT ;  /* 0x00000007190a7c12 */ /* 0x002fc8000f8efcff */
[----:B------:R-:W-:-:S13]  /*27b0*/  ISETP.NE.U32.AND P0, PT, R10, RZ, PT ;  /* 0x000000ff0a00720c */ /* 0x000fda0003f05070 */
[----:B------:R-:W-:Y:S05]  /*27c0*/  @P0 BRA `(.L_x_98) ;  /* 0x0000000000540947 */ /* 0x000fea0003800000 */
[----:B------:R-:W0:Y:S01]  /*27d0*/  LDCU UR7, c[0x0][0x388] ;  /* 0x00007100ff0777ac */ /* 0x000e220008000800 */
[----:B------:R-:W-:Y:S01]  /*27e0*/  IMAD.MOV.U32 R10, RZ, RZ, RZ ;  /* 0x000000ffff0a7224 */ /* 0x000fe200078e00ff */
[----:B0-----:R-:W0:Y:S01]  /*27f0*/  I2F.U32.RP R12, UR7 ;  /* 0x00000007000c7d06 */ /* 0x001e220008209000 */
[----:B------:R-:W-:-:S07]  /*2800*/  ISETP.NE.U32.AND P2, PT, RZ, UR7, PT ;  /* 0x00000007ff007c0c */ /* 0x000fce000bf45070 */
[----:B0-----:R-:W0:Y:S02]  /*2810*/  MUFU.RCP R12, R12 ;  /* 0x0000000c000c7308 */ /* 0x001e240000001000 */
[----:B0-----:R-:W-:-:S06]  /*2820*/  IADD3 R13, PT, PT, R12, 0xffffffe, RZ ;  /* 0x0ffffffe0c0d7810 */ /* 0x001fcc0007ffe0ff */
        /* <DEDUP_REMOVED lines=12> */
[----:B------:R-:W-:Y:S02]  /*28f0*/  @P1 IADD3 R10, PT, PT, R10, 0x1, RZ ;  /* 0x000000010a0a1810 */ /* 0x000fe40007ffe0ff */
[----:B------:R-:W-:Y:S01]  /*2900*/  @!P2 LOP3.LUT R10, RZ, UR7, RZ, 0x33, !PT ;  /* 0x00000007ff0aac12 */ /* 0x000fe2000f8e33ff */
[----:B------:R-:W-:Y:S06]  /*2910*/  BRA `(.L_x_99) ;  /* 0x00000000001c7947 */ /* 0x000fec0003800000 */
.L_x_98:
[----:B------:R-:W0:Y:S01]  /*2920*/  LDCU.64 UR8, c[0x0][0x388] ;  /* 0x00007100ff0877ac */ /* 0x000e220008000a00 */
[----:B------:R-:W-:Y:S01]  /*2930*/  MOV R26, 0x2970 ;  /* 0x00002970001a7802 */ /* 0x000fe20000000f00 */
[----:B0-----:R-:W-:Y:S01]  /*2940*/  IMAD.U32 R22, RZ, RZ, UR8 ;  /* 0x00000008ff167e24 */ /* 0x001fe2000f8e00ff */
[----:B------:R-:W-:-:S07]  /*2950*/  MOV R23, UR9 ;  /* 0x0000000900177c02 */ /* 0x000fce0008000f00 */
[----:B------:R-:W-:Y:S05]  /*2960*/  CALL.REL.NOINC `($__internal_4_$__cuda_sm20_div_u64) ;  /* 0x0000001000387944 */ /* 0x000fea0003c00000 */
[----:B------:R-:W-:Y:S02]  /*2970*/  IMAD.MOV.U32 R10, RZ, RZ, R22 ;  /* 0x000000ffff0a7224 */ /* 0x000fe400078e0016 */
[----:B------:R-:W-:-:S07]  /*2980*/  IMAD.MOV.U32 R11, RZ, RZ, R23 ;  /* 0x000000ffff0b7224 */ /* 0x000fce00078e0017 */
.L_x_99:
[----:B------:R-:W-:Y:S05]  /*2990*/  BSYNC.RECONVERGENT B0 ;  /* 0x0000000000007941 */ /* 0x000fea0003800200 */
.L_x_97:
        /* <DEDUP_REMOVED lines=31> */
.L_x_103:
        /* <DEDUP_REMOVED lines=8> */
.L_x_104:
[----:B------:R-:W-:Y:S05]  /*2c10*/  BSYNC.RECONVERGENT B1 ;  /* 0x0000000000017941 */ /* 0x000fea0003800200 */
.L_x_102:
        /* <DEDUP_REMOVED lines=12> */
[----:B------:R-:W-:-:S05]  /*2ce0*/  LEA.HI.X R11, R8, UR9, R7, 0x3, P0 ;  /* 0x00000009080b7c11 */ /* 0x000fca00080f1c07 */
[----:B------:R0:W5:Y:S04]  /*2cf0*/  LDG.E.64 R8, desc[UR14][R10.64] ;  /* 0x0000000e0a087981 */ /* 0x000168000c1e1b00 */
.L_x_101:
[----:B------:R-:W-:Y:S05]  /*2d00*/  BSYNC.RECONVERGENT B0 ;  /* 0x0000000000007941 */ /* 0x000fea0003800200 */
.L_x_100:
[----:B-----5:R1:W-:Y:S01]  /*2d10*/  STG.E.64 desc[UR14][R34.64], R8 ;  /* 0x0000000822007986 */ /* 0x0203e2000c101b0e */
[----:B------:R-:W-:-:S04]  /*2d20*/  UISETP.NE.U32.AND UP0, UPT, UR6, 0x1, UPT ;  /* 0x000000010600788c */ /* 0x000fc8000bf05070 */
[----:B------:R-:W-:-:S09]  /*2d30*/  UISETP.NE.AND.EX UP0, UPT, URZ, URZ, UPT, UP0 ;  /* 0x000000ffff00728c */ /* 0x000fd2000bf05300 */
[----:B-1----:R-:W-:Y:S05]  /*2d40*/  BRA.U !UP0, `(.L_x_96) ;  /* 0x0000000d08247547 */ /* 0x002fea000b800000 */
[----:B------:R-:W1:Y:S01]  /*2d50*/  LDCU.64 UR8, c[0x0][0x398] ;  /* 0x00007300ff0877ac */ /* 0x000e620008000a00 */
[----:B------:R-:W-:Y:S01]  /*2d60*/  IADD3 R7, PT, PT, R6, 0x1, RZ ;  /* 0x0000000106077810 */ /* 0x000fe20007ffe0ff */
[----:B------:R-:W-:Y:S01]  /*2d70*/  BSSY.RECONVERGENT B0, `(.L_x_105) ;  /* 0x0000025000007945 */ /* 0x000fe20003800200 */
[----:B------:R-:W2:Y:S03]  /*2d80*/  LDCU UR7, c[0x0][0x38c] ;  /* 0x00007180ff0777ac */ /* 0x000ea60008000800 */
[----:B-1----:R-:W-:-:S04]  /*2d90*/  IMAD.WIDE.U32 R8, R7, UR8, RZ ;  /* 0x0000000807087c25 */ /* 0x002fc8000f8e00ff */
[----:B------:R-:W-:Y:S01]  /*2da0*/  IMAD R7, R7, UR9, R9 ;  /* 0x0000000907077c24 */ /* 0x000fe2000f8e0209 */
[----:B------:R-:W-:-:S05]  /*2db0*/  IADD3 R24, P0, PT, R18, -R8, RZ ;  /* 0x8000000812187210 */ /* 0x000fca0007f1e0ff */
[----:B------:R-:W-:-:S05]  /*2dc0*/  IMAD.X R25, R19, 0x1, ~R7, P0 ;  /* 0x0000000113197824 */ /* 0x000fca00000e0e07 */
[----:B--2---:R-:W-:-:S04]  /*2dd0*/  LOP3.LUT R2, R25, UR7, RZ, 0xfc, !PT ;  /* 0x0000000719027c12 */ /* 0x004fc8000f8efcff */
[----:B------:R-:W-:-:S13]  /*2de0*/  ISETP.NE.U32.AND P0, PT, R2, RZ, PT ;  /* 0x000000ff0200720c */ /* 0x000fda0003f05070 */
[----:B------:R-:W-:Y:S05]  /*2df0*/  @P0 BRA `(.L_x_106) ;  /* 0x0000000000540947 */ /* 0x000fea0003800000 */
[----:B------:R-:W1:Y:S02]  /*2e00*/  LDCU UR7, c[0x0][0x388] ;  /* 0x00007100ff0777ac */ /* 0x000e640008000800 */
[----:B-1----:R-:W1:Y:S01]  /*2e10*/  I2F.U32.RP R4, UR7 ;  /* 0x0000000700047d06 */ /* 0x002e620008209000 */
[----:B------:R-:W-:-:S07]  /*2e20*/  ISETP.NE.U32.AND P2, PT, RZ, UR7, PT ;  /* 0x00000007ff007c0c */ /* 0x000fce000bf45070 */
[----:B-1----:R-:W0:Y:S02]  /*2e30*/  MUFU.RCP R4, R4 ;  /* 0x0000000400047308 */ /* 0x002e240000001000 */
[----:B0-----:R-:W-:-:S06]  /*2e40*/  VIADD R10, R4, 0xffffffe ;  /* 0x0ffffffe040a7836 */ /* 0x001fcc0000000000 */
[----:B------:R0:W1:Y:S02]  /*2e50*/  F2I.FTZ.U32.TRUNC.NTZ R11, R10 ;  /* 0x0000000a000b7305 */ /* 0x000064000021f000 */
[----:B0-----:R-:W-:Y:S01]  /*2e60*/  IMAD.MOV.U32 R10, RZ, RZ, RZ ;  /* 0x000000ffff0a7224 */ /* 0x001fe200078e00ff */
[----:B-1----:R-:W-:-:S05]  /*2e70*/  IADD3 R13, PT, PT, RZ, -R11, RZ ;  /* 0x8000000bff0d7210 */ /* 0x002fca0007ffe0ff */
[----:B------:R-:W-:-:S04]  /*2e80*/  IMAD R13, R13, UR7, RZ ;  /* 0x000000070d0d7c24 */ /* 0x000fc8000f8e02ff */
[----:B------:R-:W-:-:S06]  /*2e90*/  IMAD.HI.U32 R13, R11, R13, R10 ;  /* 0x0000000d0b0d7227 */ /* 0x000fcc00078e000a */
[----:B------:R-:W-:-:S04]  /*2ea0*/  IMAD.HI.U32 R12, R13, R24, RZ ;  /* 0x000000180d0c7227 */ /* 0x000fc800078e00ff */
[----:B------:R-:W-:Y:S02]  /*2eb0*/  HFMA2 R13, -RZ, RZ, 0, 0 ;  /* 0x00000000ff0d7431 */ /* 0x000fe400000001ff */
[----:B------:R-:W-:-:S04]  /*2ec0*/  IMAD.MOV R11, RZ, RZ, -R12 ;  /* 0x000000ffff0b7224 */ /* 0x000fc800078e0a0c */
[----:B------:R-:W-:-:S05]  /*2ed0*/  IMAD R2, R11, UR7, R24 ;  /* 0x000000070b027c24 */ /* 0x000fca000f8e0218 */
[----:B------:R-:W-:-:S13]  /*2ee0*/  ISETP.GE.U32.AND P0, PT, R2, UR7, PT ;  /* 0x0000000702007c0c */ /* 0x000fda000bf06070 */
[----:B------:R-:W-:Y:S01]  /*2ef0*/  @P0 IADD3 R2, PT, PT, R2, -UR7, RZ ;  /* 0x8000000702020c10 */ /* 0x000fe2000fffe0ff */
[----:B------:R-:W-:-:S03]  /*2f00*/  @P0 VIADD R12, R12, 0x1 ;  /* 0x000000010c0c0836 */ /* 0x000fc60000000000 */
[----:B------:R-:W-:-:S13]  /*2f10*/  ISETP.GE.U32.AND P1, PT, R2, UR7, PT ;  /* 0x0000000702007c0c */ /* 0x000fda000bf26070 */
[----:B------:R-:W-:Y:S01]  /*2f20*/  @P1 VIADD R12, R12, 0x1 ;  /* 0x000000010c0c1836 */ /* 0x000fe20000000000 */
[----:B------:R-:W-:Y:S01]  /*2f30*/  @!P2 LOP3.LUT R12, RZ, UR7, RZ, 0x33, !PT ;  /* 0x00000007ff0cac12 */ /* 0x000fe2000f8e33ff */
[----:B------:R-:W-:Y:S06]  /*2f40*/  BRA `(.L_x_107) ;  /* 0x00000000001c7947 */ /* 0x000fec0003800000 */
.L_x_106:
[----:B------:R-:W1:Y:S01]  /*2f50*/  LDCU.64 UR8, c[0x0][0x388] ;  /* 0x00007100ff0877ac */ /* 0x000e620008000a00 */
[----:B------:R-:W-:Y:S01]  /*2f60*/  MOV R26, 0x2fa0 ;  /* 0x00002fa0001a7802 */ /* 0x000fe20000000f00 */
[----:B-1----:R-:W-:Y:S02]  /*2f70*/  IMAD.U32 R22, RZ, RZ, UR8 ;  /* 0x00000008ff167e24 */ /* 0x002fe4000f8e00ff */
[----:B------:R-:W-:-:S07]  /*2f80*/  IMAD.U32 R23, RZ, RZ, UR9 ;  /* 0x00000009ff177e24 */ /* 0x000fce000f8e00ff */
[----:B0-----:R-:W-:Y:S05]  /*2f90*/  CALL.REL.NOINC `($__internal_4_$__cuda_sm20_div_u64) ;  /* 0x0000000800ac7944 */ /* 0x001fea0003c00000 */
[----:B------:R-:W-:Y:S01]  /*2fa0*/  MOV R12, R22 ;  /* 0x00000016000c7202 */ /* 0x000fe20000000f00 */
[----:B------:R-:W-:-:S07]  /*2fb0*/  IMAD.MOV.U32 R13, RZ, RZ, R23 ;  /* 0x000000ffff0d7224 */ /* 0x000fce00078e0017 */
.L_x_107:
[----:B------:R-:W-:Y:S05]  /*2fc0*/  BSYNC.RECONVERGENT B0 ;  /* 0x0000000000007941 */ /* 0x000fea0003800200 */
.L_x_105:
        /* <DEDUP_REMOVED lines=27> */
[----:B------:R-:W-:-:S04]  /*3180*/  @!P1 LOP3.LUT R7, RZ, UR7, RZ, 0x33, !PT ;  /* 0x00000007ff079c12 */ /* 0x000fc8000f8e33ff */
[----:B------:R-:W-:-:S04]  /*3190*/  ISETP.NE.U32.AND P0, PT, R7, RZ, PT ;  /* 0x000000ff0700720c */ /* 0x000fc80003f05070 */
[----:B------:R-:W-:Y:S01]  /*31a0*/  ISETP.NE.AND.EX P0, PT, RZ, RZ, PT, P0 ;  /* 0x000000ffff00720c */ /* 0x000fe20003f05300 */
[----:B------:R-:W-:-:S12]  /*31b0*/  BRA `(.L_x_112) ;  /* 0x0000000000207947 */ /* 0x000fd80003800000 */
.L_x_111:
[----:B------:R-:W0:Y:S01]  /*31c0*/  LDCU.64 UR8, c[0x0][0x388] ;  /* 0x00007100ff0877ac */ /* 0x000e220008000a00 */
[----:B------:R-:W-:Y:S01]  /*31d0*/  IMAD.MOV.U32 R27, RZ, RZ, R25 ;  /* 0x000000ffff1b7224 */ /* 0x000fe200078e0019 */
[----:B------:R-:W-:Y:S01]  /*31e0*/  MOV R28, 0x3220 ;  /* 0x00003220001c7802 */ /* 0x000fe20000000f00 */
[----:B0-----:R-:W-:Y:S01]  /*31f0*/  IMAD.U32 R22, RZ, RZ, UR8 ;  /* 0x00000008ff167e24 */ /* 0x001fe2000f8e00ff */
[----:B------:R-:W-:-:S07]  /*3200*/  MOV R23, UR9 ;  /* 0x0000000900177c02 */ /* 0x000fce0008000f00 */
[----:B------:R-:W-:Y:S05]  /*3210*/  CALL.REL.NOINC `($__internal_5_$__cuda_sm20_rem_u64) ;  /* 0x0000000c00187944 */ /* 0x000fea0003c00000 */
[----:B------:R-:W-:-:S04]  /*3220*/  ISETP.NE.U32.AND P0, PT, R26, RZ, PT ;  /* 0x000000ff1a00720c */ /* 0x000fc80003f05070 */
[----:B------:R-:W-:-:S13]  /*3230*/  ISETP.NE.AND.EX P0, PT, R27, RZ, PT, P0 ;  /* 0x000000ff1b00720c */ /* 0x000fda0003f05300 */
.L_x_112:
[----:B------:R-:W-:Y:S05]  /*3240*/  BSYNC.RECONVERGENT B1 ;  /* 0x0000000000017941 */ /* 0x000fea0003800200 */
.L_x_110:
        /* <DEDUP_REMOVED lines=14> */
.L_x_109:
[----:B------:R-:W-:Y:S05]  /*3330*/  BSYNC.RECONVERGENT B0 ;  /* 0x0000000000007941 */ /* 0x000fea0003800200 */
.L_x_108:
[----:B------:R-:W0:Y:S01]  /*3340*/  LDCU.64 UR8, c[0x0][0x3c0] ;  /* 0x00007800ff0877ac */ /* 0x000e220008000a00 */
[----:B------:R-:W-:-:S04]  /*3350*/  UISETP.NE.U32.AND UP0, UPT, UR6, 0x2, UPT ;  /* 0x000000020600788c */ /* 0x000fc8000bf05070 */
[----:B------:R-:W-:Y:S02]  /*3360*/  UISETP.NE.AND.EX UP0, UPT, URZ, URZ, UPT, UP0 ;  /* 0x000000ffff00728c */ /* 0x000fe4000bf05300 */
[----:B0-----:R-:W-:Y:S02]  /*3370*/  USHF.L.U32 UR7, UR8, 0x3, URZ ;  /* 0x0000000308077899 */ /* 0x001fe400080006ff */
[----:B------:R-:W-:-:S04]  /*3380*/  USHF.L.U64.HI UR9, UR8, 0x3, UR9 ;  /* 0x0000000308097899 */ /* 0x000fc80008010209 */
[----:B------:R-:W-:Y:S02]  /*3390*/  IMAD.U32 R4, RZ, RZ, UR7 ;  /* 0x00000007ff047e24 */ /* 0x000fe4000f8e00ff */
[----:B------:R-:W-:-:S03]  /*33a0*/  MOV R2, UR9 ;  /* 0x0000000900027c02 */ /* 0x000fc60008000f00 */
[----:B------:R-:W-:-:S05]  /*33b0*/  IADD3 R34, P0, PT, R34, R4, RZ ;  /* 0x0000000422227210 */ /* 0x000fca0007f1e0ff */
[----:B------:R-:W-:Y:S01]  /*33c0*/  IMAD.X R35, R35, 0x1, R2, P0 ;  /* 0x0000000123237824 */ /* 0x000fe200000e0602 */
[----:B------:R-:W-:-:S04]  /*33d0*/  IADD3 R8, P0, PT, R34, R4, RZ ;  /* 0x0000000422087210 */ /* 0x000fc80007f1e0ff */
[----:B-----5:R1:W-:Y:S01]  /*33e0*/  STG.E.64 desc[UR14][R34.64], R10 ;  /* 0x0000000a22007986 */ /* 0x0203e2000c101b0e */
[----:B------:R-:W-:Y:S01]  /*33f0*/  IMAD.X R9, R35, 0x1, R2, P0 ;  /* 0x0000000123097824 */ /* 0x000fe200000e0602 */
[----:B------:R-:W-:Y:S07]  /*3400*/  BRA.U !UP0, `(.L_x_96) ;  /* 0x0000000508747547 */ /* 0x000fee000b800000 */
[----:B------:R-:W1:Y:S01]  /*3410*/  LDCU.64 UR8, c[0x0][0x398] ;  /* 0x00007300ff0877ac */ /* 0x000e620008000a00 */
[----:B------:R-:W-:Y:S01]  /*3420*/  IADD3 R7, PT, PT, R6, 0x2, RZ ;  /* 0x0000000206077810 */ /* 0x000fe20007ffe0ff */
[----:B------:R-:W-:Y:S01]  /*3430*/  BSSY.RECONVERGENT B0, `(.L_x_113) ;  /* 0x0000025000007945 */ /* 0x000fe20003800200 */
[----:B------:R-:W0:Y:S03]  /*3440*/  LDCU UR7, c[0x0][0x38c] ;  /* 0x00007180ff0777ac */ /* 0x000e260008000800 */
[----:B-1----:R-:W-:-:S04]  /*3450*/  IMAD.WIDE.U32 R10, R7, UR8, RZ ;  /* 0x00000008070a7c25 */ /* 0x002fc8000f8e00ff */
[----:B------:R-:W-:Y:S01]  /*3460*/  IMAD R7, R7, UR9, R11 ;  /* 0x0000000907077c24 */ /* 0x000fe2000f8e020b */
[----:B------:R-:W-:-:S05]  /*3470*/  IADD3 R24, P0, PT, R18, -R10, RZ ;  /* 0x8000000a12187210 */ /* 0x000fca0007f1e0ff */
[----:B------:R-:W-:-:S05]  /*3480*/  IMAD.X R25, R19, 0x1, ~R7, P0 ;  /* 0x0000000113197824 */ /* 0x000fca00000e0e07 */
        /* <DEDUP_REMOVED lines=9> */
[----:B------:R-:W0:Y:S02]  /*3520*/  F2I.FTZ.U32.TRUNC.NTZ R13, R15 ;  /* 0x0000000f000d7305 */ /* 0x000e24000021f000 */
[----:B0-----:R-:W-:-:S05]  /*3530*/  IADD3 R17, PT, PT, RZ, -R13, RZ ;  /* 0x8000000dff117210 */ /* 0x001fca0007ffe0ff */
[----:B------:R-:W-:-:S04]  /*3540*/  IMAD R17, R17, UR7, RZ ;  /* 0x0000000711117c24 */ /* 0x000fc8000f8e02ff */
[----:B------:R-:W-:-:S06]  /*3550*/  IMAD.HI.U32 R17, R13, R17, R12 ;  /* 0x000000110d117227 */ /* 0x000fcc00078e000c */
[----:B------:R-:W-:-:S04]  /*3560*/  IMAD.HI.U32 R12, R17, R24, RZ ;  /* 0x00000018110c7227 */ /* 0x000fc800078e00ff */
[----:B------:R-:W-:-:S04]  /*3570*/  IMAD.MOV R13, RZ, RZ, -R12 ;  /* 0x000000ffff0d7224 */ /* 0x000fc800078e0a0c */
[----:B------:R-:W-:Y:S02]  /*3580*/  IMAD R6, R13, UR7, R24 ;  /* 0x000000070d067c24 */ /* 0x000fe4000f8e0218 */
[----:B------:R-:W-:-:S03]  /*3590*/  HFMA2 R13, -RZ, RZ, 0, 0 ;  /* 0x00000000ff0d7431 */ /* 0x000fc600000001ff */
[----:B------:R-:W-:-:S13]  /*35a0*/  ISETP.GE.U32.AND P0, PT, R6, UR7, PT ;  /* 0x0000000706007c0c */ /* 0x000fda000bf06070 */
[----:B------:R-:W-:Y:S01]  /*35b0*/  @P0 IADD3 R6, PT, PT, R6, -UR7, RZ ;  /* 0x8000000706060c10 */ /* 0x000fe2000fffe0ff */
[----:B------:R-:W-:-:S03]  /*35c0*/  @P0 VIADD R12, R12, 0x1 ;  /* 0x000000010c0c0836 */ /* 0x000fc60000000000 */
[----:B------:R-:W-:-:S13]  /*35d0*/  ISETP.GE.U32.AND P1, PT, R6, UR7, PT ;  /* 0x0000000706007c0c */ /* 0x000fda000bf26070 */
[----:B------:R-:W-:Y:S01]  /*35e0*/  @P1 VIADD R12, R12, 0x1 ;  /* 0x000000010c0c1836 */ /* 0x000fe20000000000 */
[----:B------:R-:W-:Y:S01]  /*35f0*/  @!P3 LOP3.LUT R12, RZ, UR7, RZ, 0x33, !PT ;  /* 0x00000007ff0cbc12 */ /* 0x000fe2000f8e33ff */
[----:B------:R-:W-:Y:S06]  /*3600*/  BRA `(.L_x_115) ;  /* 0x00000000001c7947 */ /* 0x000fec0003800000 */
.L_x_114:
[----:B------:R-:W0:Y:S01]  /*3610*/  LDCU.64 UR8, c[0x0][0x388] ;  /* 0x00007100ff0877ac */ /* 0x000e220008000a00 */
[----:B------:R-:W-:Y:S01]  /*3620*/  MOV R26, 0x3660 ;  /* 0x00003660001a7802 */ /* 0x000fe20000000f00 */
[----:B0-----:R-:W-:Y:S02]  /*3630*/  IMAD.U32 R22, RZ, RZ, UR8 ;  /* 0x00000008ff167e24 */ /* 0x001fe4000f8e00ff */
[----:B------:R-:W-:-:S07]  /*3640*/  IMAD.U32 R23, RZ, RZ, UR9 ;  /* 0x00000009ff177e24 */ /* 0x000fce000f8e00ff */
[----:B------:R-:W-:Y:S05]  /*3650*/  CALL.REL.NOINC `($__internal_4_$__cuda_sm20_div_u64) ;  /* 0x0000000000fc7944 */ /* 0x000fea0003c00000 */
[----:B------:R-:W-:Y:S01]  /*3660*/  MOV R12, R22 ;  /* 0x00000016000c7202 */ /* 0x000fe20000000f00 */
[----:B------:R-:W-:-:S07]  /*3670*/  IMAD.MOV.U32 R13, RZ, RZ, R23 ;  /* 0x000000ffff0d7224 */ /* 0x000fce00078e0017 */
.L_x_115:
[----:B------:R-:W-:Y:S05]  /*3680*/  BSYNC.RECONVERGENT B0 ;  /* 0x0000000000007941 */ /* 0x000fea0003800200 */
.L_x_113:
[----:B------:R-:W-:Y:S01]  /*3690*/  ISETP.GE.U32.AND P0, PT, R18, R10, PT ;  /* 0x0000000a1200720c */ /* 0x000fe20003f06070 */
[----:B------:R-:W-:Y:S03]  /*36a0*/  BSSY.RECONVERGENT B0, `(.L_x_116) ;  /* 0x0000032000007945 */ /* 0x000fe60003800200 */
[----:B------:R-:W-:Y:S02]  /*36b0*/  ISETP.GE.U32.AND.EX P0, PT, R19, R7, PT, P0 ;  /* 0x000000071300720c */ /* 0x000fe40003f06100 */
[----:B------:R-:W-:-:S11]  /*36c0*/  CS2R R6, SRZ ;  /* 0x0000000000067805 */ /* 0x000fd6000001ff00 */
[----:B------:R-:W-:Y:S05]  /*36d0*/  @!P0 BRA `(.L_x_117) ;  /* 0x0000000000b88947 */ /* 0x000fea0003800000 */
[----:B------:R-:W-:Y:S04]  /*36e0*/  BSSY.RECONVERGENT B1, `(.L_x_118) ;  /* 0x000001f000017945 */ /* 0x000fe80003800200 */
        /* <DEDUP_REMOVED lines=22> */
.L_x_119:
        /* <DEDUP_REMOVED lines=8> */
.L_x_120:
[----:B------:R-:W-:Y:S05]  /*38d0*/  BSYNC.RECONVERGENT B1 ;  /* 0x0000000000017941 */ /* 0x000fea0003800200 */
.L_x_118:
        /* <DEDUP_REMOVED lines=14> */
.L_x_117:
[----:B------:R-:W-:Y:S05]  /*39c0*/  BSYNC.RECONVERGENT B0 ;  /* 0x0000000000007941 */ /* 0x000fea0003800200 */
.L_x_116:
[----:B-----5:R2:W-:Y:S02]  /*39d0*/  STG.E.64 desc[UR14][R8.64], R6 ;  /* 0x0000000608007986 */ /* 0x0205e4000c101b0e */
.L_x_96:
[----:B------:R-:W-:Y:S01]  /*39e0*/  IMAD.IADD R24, R3, 0x1, R0 ;  /* 0x0000000103187824 */ /* 0x000fe200078e0200 */
[----:B------:R-:W-:-:S04]  /*39f0*/  MOV R0, UR5 ;  /* 0x0000000500007c02 */ /* 0x000fc80008000f00 */
[----:B------:R-:W-:-:S04]  /*3a00*/  ISETP.LT.U32.AND P0, PT, R24, UR12, PT ;  /* 0x0000000c18007c0c */ /* 0x000fc8000bf01070 */
[----:B------:R-:W-:Y:S01]  /*3a10*/  ISETP.GT.U32.AND.EX P0, PT, R0, RZ, PT, P0 ;  /* 0x000000ff0000720c */ /* 0x000fe20003f04100 */
[----:B------:R-:W-:-:S12]  /*3a20*/  IMAD.MOV.U32 R0, RZ, RZ, R24 ;  /* 0x000000ffff007224 */ /* 0x000fd800078e0018 */
[----:B------:R-:W-:Y:S05]  /*3a30*/  @P0 BRA `(.L_x_121) ;  /* 0xffffffc400f80947 */ /* 0x000fea000383ffff */
[----:B------:R-:W-:Y:S05]  /*3a40*/  EXIT ;  /* 0x000000000000794d */ /* 0x000fea0003800000 */
        .weak           $__internal_4_$__cuda_sm20_div_u64
        .type           $__internal_4_$__cuda_sm20_div_u64,@function
        .size           $__internal_4_$__cuda_sm20_div_u64,($__internal_5_$__cuda_sm20_rem_u64 - $__internal_4_$__cuda_sm20_div_u64)
$__internal_4_$__cuda_sm20_div_u64:
        /* <DEDUP_REMOVED lines=16> */
[----:B------:R-:W-:Y:S02]  /*3b50*/  IMAD.X R28, R28, 0x1, R37, P0 ;  /* 0x000000011c1c7824 */ /* 0x000fe400000e0625 */
[----:B------:R-:W-:-:S03]  /*3b60*/  IMAD.WIDE.U32 R30, R33, R22, RZ ;  /* 0x00000016211e7225 */ /* 0x000fc600078e00ff */
[----:B------:R-:W-:Y:S01]  /*3b70*/  IADD3.X R29, PT, PT, RZ, RZ, R28, P3, P1 ;  /* 0x000000ffff1d7210 */ /* 0x000fe20001fe241c */
[----:B------:R-:W-:Y:S01]  /*3b80*/  IMAD R28, R33, R23, R31 ;  /* 0x00000017211c7224 */ /* 0x000fe200078e021f */
[----:B------:R-:W-:Y:S01]  /*3b90*/  IADD3 R30, P0, PT, RZ, -R30, RZ ;  /* 0x8000001eff1e7210 */ /* 0x000fe20007f1e0ff */
[----:B------:R-:W-:Y:S02]  /*3ba0*/  IMAD.MOV.U32 R31, RZ, RZ, RZ ;  /* 0x000000ffff1f7224 */ /* 0x000fe400078e00ff */
        /* <DEDUP_REMOVED lines=18> */
[----:B------:R-:W-:Y:S02]  /*3cd0*/  IMAD.X R29, RZ, RZ, R28, P1 ;  /* 0x000000ffff1d7224 */ /* 0x000fe400008e061c */
[C---:B------:R-:W-:Y:S01]  /*3ce0*/  IMAD R28, R27.reuse, R23, R31 ;  /* 0x000000171b1c7224 */ /* 0x040fe200078e021f */
[----:B------:R-:W-:Y:S02]  /*3cf0*/  IADD3 R31, P1, PT, -R30, R24, RZ ;  /* 0x000000181e1f7210 */ /* 0x000fe40007f3e1ff */
[----:B------:R-:W-:Y:S01]  /*3d00*/  IADD3 R30, P3, PT, R27, 0x1, RZ ;  /* 0x000000011b1e7810 */ /* 0x000fe20007f7e0ff */
[-C--:B------:R-:W-:Y:S01]  /*3d10*/  IMAD R28, R29, R22.reuse, R28 ;  /* 0x000000161d1c7224 */ /* 0x080fe200078e021c */
[----:B------:R-:W-:-:S03]  /*3d20*/  ISETP.GE.U32.AND P0, PT, R31, R22, PT ;  /* 0x000000161f00720c */ /* 0x000fc60003f06070 */
[----:B------:R-:W-:Y:S01]  /*3d30*/  IMAD.X R28, R25, 0x1, ~R28, P1 ;  /* 0x00000001191c7824 */ /* 0x000fe200008e0e1c */
[----:B------:R-:W-:-:S04]  /*3d40*/  IADD3 R32, P1, PT, -R22, R31, RZ ;  /* 0x0000001f16207210 */ /* 0x000fc80007f3e1ff */
[----:B------:R-:W-:Y:S02]  /*3d50*/  ISETP.GE.U32.AND.EX P0, PT, R28, R23, PT, P0 ;  /* 0x000000171c00720c */ /* 0x000fe40003f06100 */
[-C--:B------:R-:W-:Y:S02]  /*3d60*/  IADD3.X R33, PT, PT, ~R23, R28.reuse, RZ, P1, !PT ;  /* 0x0000001c17217210 */ /* 0x080fe40000ffe5ff */
[----:B------:R-:W-:Y:S01]  /*3d70*/  SEL R31, R32, R31, P0 ;  /* 0x0000001f201f7207 */ /* 0x000fe20000000000 */
[----:B------:R-:W-:Y:S01]  /*3d80*/  IMAD.X R32, RZ, RZ, R29, P3 ;  /* 0x000000ffff207224 */ /* 0x000fe200018e061d */
[----:B------:R-:W-:Y:S02]  /*3d90*/  SEL R30, R30, R27, P0 ;  /* 0x0000001b1e1e7207 */ /* 0x000fe40000000000 */
[----:B------:R-:W-:Y:S02]  /*3da0*/  SEL R28, R33, R28, P0 ;  /* 0x0000001c211c7207 */ /* 0x000fe40000000000 */
[----:B------:R-:W-:-:S02]  /*3db0*/  SEL R32, R32, R29, P0 ;  /* 0x0000001d20207207 */ /* 0x000fc40000000000 */
[----:B------:R-:W-:Y:S02]  /*3dc0*/  ISETP.GE.U32.AND P0, PT, R31, R22, PT ;  /* 0x000000161f00720c */ /* 0x000fe40003f06070 */
[----:B------:R-:W-:Y:S02]  /*3dd0*/  IADD3 R27, P3, PT, R30, 0x1, RZ ;  /* 0x000000011e1b7810 */ /* 0x000fe40007f7e0ff */
[----:B------:R-:W-:Y:S02]  /*3de0*/  ISETP.NE.U32.AND P1, PT, R22, RZ, PT ;  /* 0x000000ff1600720c */ /* 0x000fe40003f25070 */
[----:B------:R-:W-:Y:S01]  /*3df0*/  ISETP.GE.U32.AND.EX P0, PT, R28, R23, PT, P0 ;  /* 0x000000171c00720c */ /* 0x000fe20003f06100 */
[----:B------:R-:W-:Y:S01]  /*3e00*/  IMAD.X R29, RZ, RZ, R32, P3 ;  /* 0x000000ffff1d7224 */ /* 0x000fe200018e0620 */
[----:B------:R-:W-:Y:S02]  /*3e10*/  ISETP.NE.AND.EX P1, PT, R23, RZ, PT, P1 ;  /* 0x000000ff1700720c */ /* 0x000fe40003f25310 */
[----:B------:R-:W-:-:S02]  /*3e20*/  SEL R27, R27, R30, P0 ;  /* 0x0000001e1b1b7207 */ /* 0x000fc40000000000 */
[----:B------:R-:W-:Y:S02]  /*3e30*/  SEL R29, R29, R32, P0 ;  /* 0x000000201d1d7207 */ /* 0x000fe40000000000 */
[----:B------:R-:W-:Y:S01]  /*3e40*/  SEL R22, R27, 0xffffffff, P1 ;  /* 0xffffffff1b167807 */ /* 0x000fe20000800000 */
[----:B------:R-:W-:Y:S01]  /*3e50*/  HFMA2 R27, -RZ, RZ, 0, 0 ;  /* 0x00000000ff1b7431 */ /* 0x000fe200000001ff */
[----:B------:R-:W-:-:S03]  /*3e60*/  SEL R23, R29, 0xffffffff, P1 ;  /* 0xffffffff1d177807 */ /* 0x000fc60000800000 */
[----:B------:R-:W-:Y:S05]  /*3e70*/  RET.REL.NODEC R26 `(unfold_output_into_patches_f64) ;  /* 0xffffffc01a607950 */ /* 0x000fea0003c3ffff */
        .weak           $__internal_5_$__cuda_sm20_rem_u64
        .type           $__internal_5_$__cuda_sm20_rem_u64,@function
        .size           $__internal_5_$__cuda_sm20_rem_u64,(.L_x_425 - $__internal_5_$__cuda_sm20_rem_u64)
$__internal_5_$__cuda_sm20_rem_u64:
[----:B------:R-:W0:Y:S08]  /*3e80*/  I2F.U64.RP R31, R22 ;  /* 0x00000016001f7312 */ /* 0x000e300000309000 */
[----:B0-----:R-:W0:Y:S02]  /*3e90*/  MUFU.RCP R29, R31 ;  /* 0x0000001f001d7308 */ /* 0x001e240000001000 */
[----:B0-----:R-:W-:-:S06]  /*3ea0*/  VIADD R29, R29, 0x1ffffffe ;  /* 0x1ffffffe1d1d7836 */ /* 0x001fcc0000000000 */
[----:B------:R-:W0:Y:S02]  /*3eb0*/  F2I.U64.TRUNC R40, R29 ;  /* 0x0000001d00287311 */ /* 0x000e24000020d800 */
[----:B0-----:R-:W-:-:S04]  /*3ec0*/  IMAD.WIDE.U32 R38, R40, R22, RZ ;  /* 0x0000001628267225 */ /* 0x001fc800078e00ff */
[C---:B------:R-:W-:Y:S01]  /*3ed0*/  IMAD R25, R40.reuse, R23, R39 ;  /* 0x0000001728197224 */ /* 0x040fe200078e0227 */
[----:B------:R-:W-:Y:S02]  /*3ee0*/  IADD3 R30, P0, PT, RZ, -R38, RZ ;  /* 0x80000026ff1e7210 */ /* 0x000fe40007f1e0ff */
[----:B------:R-:W-:Y:S01]  /*3ef0*/  MOV R39, R40 ;  /* 0x0000002800277202 */ /* 0x000fe20000000f00 */
        /* <DEDUP_REMOVED lines=36> */
[----:B------:R-:W-:Y:S01]  /*4140*/  ISETP.GE.U32.AND P0, PT, R31, R22, PT ;  /* 0x000000161f00720c */ /* 0x000fe20003f06070 */
[----:B------:R-:W-:Y:S02]  /*4150*/  IMAD.MOV.U32 R29, RZ, RZ, 0x0 ;  /* 0x00000000ff1d7424 */ /* 0x000fe400078e00ff */
[----:B------:R-:W-:Y:S01]  /*4160*/  IMAD.X R24, R27, 0x1, ~R24, P1 ;  /* 0x000000011b187824 */ /* 0x000fe200008e0e18 */
[----:B------:R-:W-:-:S04]  /*4170*/  IADD3 R26, P1, PT, -R22, R31, RZ ;  /* 0x0000001f161a7210 */ /* 0x000fc80007f3e1ff */
[C---:B------:R-:W-:Y:S01]  /*4180*/  ISETP.GE.U32.AND.EX P0, PT, R24.reuse, R23, PT, P0 ;  /* 0x000000171800720c */ /* 0x040fe20003f06100 */
[----:B------:R-:W-:Y:S01]  /*4190*/  IMAD.X R25, R24, 0x1, ~R23, P1 ;  /* 0x0000000118197824 */ /* 0x000fe200008e0e17 */
[----:B------:R-:W-:Y:S02]  /*41a0*/  ISETP.NE.U32.AND P1, PT, R22, RZ, PT ;  /* 0x000000ff1600720c */ /* 0x000fe40003f25070 */
[----:B------:R-:W-:Y:S02]  /*41b0*/  SEL R31, R26, R31, P0 ;  /* 0x0000001f1a1f7207 */ /* 0x000fe40000000000 */
[----:B------:R-:W-:Y:S02]  /*41c0*/  SEL R24, R25, R24, P0 ;  /* 0x0000001819187207 */ /* 0x000fe40000000000 */
[----:B------:R-:W-:Y:S02]  /*41d0*/  ISETP.GE.U32.AND P0, PT, R31, R22, PT ;  /* 0x000000161f00720c */ /* 0x000fe40003f06070 */
[----:B------:R-:W-:-:S02]  /*41e0*/  IADD3 R26, P2, PT, -R22, R31, RZ ;  /* 0x0000001f161a7210 */ /* 0x000fc40007f5e1ff */
[----:B------:R-:W-:Y:S02]  /*41f0*/  ISETP.GE.U32.AND.EX P0, PT, R24, R23, PT, P0 ;  /* 0x000000171800720c */ /* 0x000fe40003f06100 */
[CC--:B------:R-:W-:Y:S02]  /*4200*/  IADD3.X R25, PT, PT, ~R23.reuse, R24.reuse, RZ, P2, !PT ;  /* 0x0000001817197210 */ /* 0x0c0fe400017fe5ff */
[----:B------:R-:W-:Y:S02]  /*4210*/  ISETP.NE.AND.EX P1, PT, R23, RZ, PT, P1 ;  /* 0x000000ff1700720c */ /* 0x000fe40003f25310 */
[----:B------:R-:W-:Y:S02]  /*4220*/  SEL R26, R26, R31, P0 ;  /* 0x0000001f1a1a7207 */ /* 0x000fe40000000000 */
[----:B------:R-:W-:Y:S02]  /*4230*/  SEL R25, R25, R24, P0 ;  /* 0x0000001819197207 */ /* 0x000fe40000000000 */
[----:B------:R-:W-:-:S02]  /*4240*/  SEL R26, R26, 0xffffffff, P1 ;  /* 0xffffffff1a1a7807 */ /* 0x000fc40000800000 */
[----:B------:R-:W-:Y:S01]  /*4250*/  SEL R27, R25, 0xffffffff, P1 ;  /* 0xffffffff191b7807 */ /* 0x000fe20000800000 */
[----:B------:R-:W-:Y:S06]  /*4260*/  RET.REL.NODEC R28 `(unfold_output_into_patches_f64) ;  /* 0xffffffbc1c647950 */ /* 0x000fec0003c3ffff */
.L_x_122:
        /* <DEDUP_REMOVED lines=9> */
.L_x_425:


//--------------------- .text.unfold_input_into_patches_f64 --------------------------
	.section	.text.unfold_input_into_patches_f64,"ax",@progbits
	.align	128
        .global         unfold_input_into_patches_f64
        .type           unfold_input_into_patches_f64,@function
        .size           unfold_input_into_patches_f64,(.L_x_427 - unfold_input_into_patches_f64)
        .other          unfold_input_into_patches_f64,@"STO_CUDA_ENTRY STV_DEFAULT"
unfold_input_into_patches_f64:
.text.unfold_input_into_patches_f64:
        /* <DEDUP_REMOVED lines=9> */
[----:B------:R-:W-:-:S04]  /*0090*/  UIMAD UR6, UR8, UR11, UR6 ;  /* 0x0000000b080672a4 */ /* 0x000fc8000f8e0206 */
[----:B------:R-:W-:Y:S02]  /*00a0*/  UIADD3 UR5, UPT, UPT, UR5, UR6, URZ ;  /* 0x0000000605057290 */ /* 0x000fe4000fffe0ff */
[----:B--2---:R-:W-:Y:S02]  /*00b0*/  UIMAD.WIDE.U32 UR6, UR4, UR12, URZ ;  /* 0x0000000c040672a5 */ /* 0x004fe4000f8e00ff */
        /* <DEDUP_REMOVED lines=14> */
[----:B------:R-:W1:Y:S01]  /*01a0*/  LDCU.64 UR12, c[0x0][0x358] ;  /* 0x00006b00ff0c77ac */ /* 0x000e620008000a00 */
[----:B0-----:R-:W-:-:S07]  /*01b0*/  IMAD R3, R3, UR4, RZ ;  /* 0x0000000403037c24 */ /* 0x001fce000f8e02ff */
.L_x_138:
[----:B0-----:R-:W0:Y:S01]  /*01c0*/  LDCU UR4, c[0x0][0x3cc] ;  /* 0x00007980ff0477ac */ /* 0x001e220008000800 */
[----:B------:R-:W-:Y:S01]  /*01d0*/  HFMA2 R11, -RZ, RZ, 0, 0 ;  /* 0x00000000ff0b7431 */ /* 0x000fe200000001ff */
[----:B0-----:R-:W-:-:S09]  /*01e0*/  UISETP.NE.U32.AND UP0, UPT, UR4, URZ, UPT ;  /* 0x000000ff0400728c */ /* 0x001fd2000bf05070 */
[----:B-1--4-:R-:W-:Y:S05]  /*01f0*/  BRA.U UP0, `(.L_x_123) ;  /* 0x0000000100607547 */ /* 0x012fea000b800000 */
[----:B------:R-:W0:Y:S01]  /*0200*/  LDCU UR4, c[0x0][0x3c8] ;  /* 0x00007900ff0477ac */ /* 0x000e220008000800 */
[----:B------:R-:W-:Y:S01]  /*0210*/  MOV R13, RZ ;  /* 0x000000ff000d7202 */ /* 0x000fe20000000f00 */
[----:B------:R-:W-:Y:S01]  /*0220*/  IMAD.MOV.U32 R17, RZ, RZ, RZ ;  /* 0x000000ffff117224 */ /* 0x000fe200078e00ff */
[----:B0-----:R-:W0:Y:S01]  /*0230*/  I2F.U32.RP R2, UR4 ;  /* 0x0000000400027d06 */ /* 0x001e220008209000 */
[----:B------:R-:W-:-:S07]  /*0240*/  ISETP.NE.U32.AND P2, PT, RZ, UR4, PT ;  /* 0x00000004ff007c0c */ /* 0x000fce000bf45070 */
[----:B0-----:R-:W0:Y:S02]  /*0250*/  MUFU.RCP R2, R2 ;  /* 0x0000000200027308 */ /* 0x001e240000001000 */
[----:B0-----:R-:W-:-:S06]  /*0260*/  VIADD R4, R2, 0xffffffe ;  /* 0x0ffffffe02047836 */ /* 0x001fcc0000000000 */
[----:B------:R0:W2:Y:S02]  /*0270*/  F2I.FTZ.U32.TRUNC.NTZ R5, R4 ;  /* 0x0000000400057305 */ /* 0x0000a4000021f000 */
[----:B0-----:R-:W-:Y:S01]  /*0280*/  MOV R4, RZ ;  /* 0x000000ff00047202 */ /* 0x001fe20000000f00 */
[----:B--2---:R-:W-:-:S04]  /*0290*/  IMAD.MOV R7, RZ, RZ, -R5 ;  /* 0x000000ffff077224 */ /* 0x004fc800078e0a05 */
        /* <DEDUP_REMOVED lines=14> */
.L_x_123:
[----:B------:R-:W0:Y:S01]  /*0380*/  LDCU.64 UR4, c[0x0][0x3c8] ;  /* 0x00007900ff0477ac */ /* 0x000e220008000a00 */
[----:B------:R-:W-:Y:S01]  /*0390*/  MOV R2, 0x3d0 ;  /* 0x000003d000027802 */ /* 0x000fe20000000f00 */
[----:B0-----:R-:W-:Y:S01]  /*03a0*/  IMAD.U32 R8, RZ, RZ, UR4 ;  /* 0x00000004ff087e24 */ /* 0x001fe2000f8e00ff */
[----:B------:R-:W-:-:S07]  /*03b0*/  MOV R9, UR5 ;  /* 0x0000000500097c02 */ /* 0x000fce0008000f00 */
[----:B-1----:R-:W-:Y:S05]  /*03c0*/  CALL.REL.NOINC `($__internal_6_$__cuda_sm20_div_u64) ;  /* 0x0000002000287944 */ /* 0x002fea0003c00000 */
[----:B------:R-:W0:Y:S01]  /*03d0*/  LDCU.64 UR4, c[0x0][0x3c8] ;  /* 0x00007900ff0477ac */ /* 0x000e220008000a00 */
[-C--:B------:R-:W-:Y:S01]  /*03e0*/  IADD3 R7, P0, PT, RZ, -R4.reuse, RZ ;  /* 0x80000004ff077210 */ /* 0x080fe20007f1e0ff */
[----:B------:R-:W-:Y:S01]  /*03f0*/  IMAD.MOV.U32 R17, RZ, RZ, R5 ;  /* 0x000000ffff117224 */ /* 0x000fe200078e0005 */
[----:B------:R-:W-:-:S03]  /*0400*/  MOV R16, R4 ;  /* 0x0000000400107202 */ /* 0x000fc60000000f00 */
[----:B------:R-:W-:-:S04]  /*0410*/  IMAD.X R2, RZ, RZ, ~R5, P0 ;  /* 0x000000ffff027224 */ /* 0x000fc800000e0e05 */
[----:B0-----:R-:W-:Y:S02]  /*0420*/  IMAD R2, R2, UR4, RZ ;  /* 0x0000000402027c24 */ /* 0x001fe4000f8e02ff */
[----:B------:R-:W-:-:S04]  /*0430*/  IMAD.WIDE.U32 R12, R7, UR4, R10 ;  /* 0x00000004070c7c25 */ /* 0x000fc8000f8e000a */
[----:B------:R-:W-:-:S04]  /*0440*/  IMAD R7, R7, UR5, R2 ;  /* 0x0000000507077c24 */ /* 0x000fc8000f8e0202 */
[----:B------:R-:W-:-:S07]  /*0450*/  IMAD.IADD R13, R13, 0x1, R7 ;  /* 0x000000010d0d7824 */ /* 0x000fce00078e0207 */
.L_x_124:
        /* <DEDUP_REMOVED lines=23> */
[----:B------:R-:W-:Y:S01]  /*05d0*/  @P1 VIADD R4, R4, 0x1 ;  /* 0x0000000104041836 */ /* 0x000fe20000000000 */
[----:B------:R-:W-:-:S04]  /*05e0*/  @!P2 LOP3.LUT R4, RZ, UR4, RZ, 0x33, !PT ;  /* 0x00000004ff04ac12 */ /* 0x000fc8000f8e33ff */
[----:B------:R-:W-:-:S05]  /*05f0*/  IADD3 R5, PT, PT, -R4, RZ, RZ ;  /* 0x000000ff04057210 */ /* 0x000fca0007ffe1ff */
[----:B------:R-:W-:Y:S02]  /*0600*/  IMAD R16, R5, UR4, R16 ;  /* 0x0000000405107c24 */ /* 0x000fe4000f8e0210 */
[----:B------:R-:W-:Y:S01]  /*0610*/  IMAD.MOV.U32 R5, RZ, RZ, RZ ;  /* 0x000000ffff057224 */ /* 0x000fe200078e00ff */
[----:B------:R-:W-:Y:S06]  /*0620*/  BRA `(.L_x_127) ;  /* 0x0000000000387947 */ /* 0x000fec0003800000 */
.L_x_126:
[----:B------:R-:W0:Y:S01]  /*0630*/  LDCU.64 UR4, c[0x0][0x3b0] ;  /* 0x00007600ff0477ac */ /* 0x000e220008000a00 */
[----:B------:R-:W-:Y:S02]  /*0640*/  MOV R10, R16 ;  /* 0x00000010000a7202 */ /* 0x000fe40000000f00 */
[----:B------:R-:W-:Y:S02]  /*0650*/  MOV R11, R17 ;  /* 0x00000011000b7202 */ /* 0x000fe40000000f00 */
[----:B------:R-:W-:Y:S01]  /*0660*/  MOV R2, 0x6a0 ;  /* 0x000006a000027802 */ /* 0x000fe20000000f00 */
[----:B0-----:R-:W-:Y:S02]  /*0670*/  IMAD.U32 R8, RZ, RZ, UR4 ;  /* 0x00000004ff087e24 */ /* 0x001fe4000f8e00ff */
[----:B------:R-:W-:-:S07]  /*0680*/  IMAD.U32 R9, RZ, RZ, UR5 ;  /* 0x00000005ff097e24 */ /* 0x000fce000f8e00ff */
[----:B-1----:R-:W-:Y:S05]  /*0690*/  CALL.REL.NOINC `($__internal_6_$__cuda_sm20_div_u64) ;  /* 0x0000001c00747944 */ /* 0x002fea0003c00000 */
[----:B------:R-:W0:Y:S01]  /*06a0*/  LDCU.64 UR4, c[0x0][0x3b0] ;  /* 0x00007600ff0477ac */ /* 0x000e220008000a00 */
[----:B------:R-:W-:-:S05]  /*06b0*/  IADD3 R7, P0, PT, RZ, -R4, RZ ;  /* 0x80000004ff077210 */ /* 0x000fca0007f1e0ff */
[----:B------:R-:W-:-:S04]  /*06c0*/  IMAD.X R2, RZ, RZ, ~R5, P0 ;  /* 0x000000ffff027224 */ /* 0x000fc800000e0e05 */
[----:B0-----:R-:W-:Y:S02]  /*06d0*/  IMAD R2, R2, UR4, RZ ;  /* 0x0000000402027c24 */ /* 0x001fe4000f8e02ff */
[----:B------:R-:W-:-:S04]  /*06e0*/  IMAD.WIDE.U32 R16, R7, UR4, R16 ;  /* 0x0000000407107c25 */ /* 0x000fc8000f8e0010 */
[----:B------:R-:W-:-:S04]  /*06f0*/  IMAD R7, R7, UR5, R2 ;  /* 0x0000000507077c24 */ /* 0x000fc8000f8e0202 */
[----:B------:R-:W-:-:S07]  /*0700*/  IMAD.IADD R17, R17, 0x1, R7 ;  /* 0x0000000111117824 */ /* 0x000fce00078e0207 */
.L_x_127:
[----:B-1----:R-:W-:Y:S05]  /*0710*/  BSYNC.RECONVERGENT B0 ;  /* 0x0000000000007941 */ /* 0x002fea0003800200 */
.L_x_125:
        /* <DEDUP_REMOVED lines=14> */
[----:B------:R-:W-:-:S04]  /*0800*/  IMAD.HI.U32 R7, R7, R5, R6 ;  /* 0x0000000507077227 */ /* 0x000fc800078e0006 */
[----:B------:R-:W-:Y:S02]  /*0810*/  HFMA2 R5, -RZ, RZ, 0, 0 ;  /* 0x00000000ff057431 */ /* 0x000fe400000001ff */
[----:B------:R-:W-:-:S05]  /*0820*/  IMAD.HI.U32 R7, R7, R4, RZ ;  /* 0x0000000407077227 */ /* 0x000fca00078e00ff */
[----:B------:R-:W-:-:S05]  /*0830*/  IADD3 R7, PT, PT, -R7, RZ, RZ ;  /* 0x000000ff07077210 */ /* 0x000fca0007ffe1ff */
[----:B------:R-:W-:-:S05]  /*0840*/  IMAD R4, R7, UR4, R4 ;  /* 0x0000000407047c24 */ /* 0x000fca000f8e0204 */
[----:B------:R-:W-:-:S13]  /*0850*/  ISETP.GE.U32.AND P0, PT, R4, UR4, PT ;  /* 0x0000000404007c0c */ /* 0x000fda000bf06070 */
[----:B------:R-:W-:-:S05]  /*0860*/  @P0 VIADD R4, R4, -UR4 ;  /* 0x8000000404040c36 */ /* 0x000fca0008000000 */
[----:B------:R-:W-:-:S13]  /*0870*/  ISETP.GE.U32.AND P0, PT, R4, UR4, PT ;  /* 0x0000000404007c0c */ /* 0x000fda000bf06070 */
[----:B------:R-:W-:Y:S01]  /*0880*/  @P0 VIADD R4, R4, -UR4 ;  /* 0x8000000404040c36 */ /* 0x000fe20008000000 */
[----:B------:R-:W-:Y:S01]  /*0890*/  @!P1 LOP3.LUT R4, RZ, UR4, RZ, 0x33, !PT ;  /* 0x00000004ff049c12 */ /* 0x000fe2000f8e33ff */
[----:B------:R-:W-:Y:S06]  /*08a0*/  BRA `(.L_x_130) ;  /* 0x0000000000107947 */ /* 0x000fec0003800000 */
.L_x_129:
[----:B------:R-:W-:Y:S01]  /*08b0*/  IMAD.MOV.U32 R2, RZ, RZ, R4 ;  /* 0x000000ffff027224 */ /* 0x000fe200078e0004 */
[----:B------:R-:W-:Y:S01]  /*08c0*/  MOV R8, 0x8f0 ;  /* 0x000008f000087802 */ /* 0x000fe20000000f00 */
[----:B------:R-:W-:-:S07]  /*08d0*/  IMAD.MOV.U32 R9, RZ, RZ, R5 ;  /* 0x000000ffff097224 */ /* 0x000fce00078e0005 */
[----:B------:R-:W-:Y:S05]  /*08e0*/  CALL.REL.NOINC `($__internal_7_$__cuda_sm20_rem_u64) ;  /* 0x0000001c00f07944 */ /* 0x000fea0003c00000 */
.L_x_130:
[----:B------:R-:W-:Y:S05]  /*08f0*/  BSYNC.RECONVERGENT B0 ;  /* 0x0000000000007941 */ /* 0x000fea0003800200 */
.L_x_128:
[----:B------:R-:W0:Y:S01]  /*0900*/  LDC.64 R6, c[0x0][0x3d8] ;  /* 0x0000f600ff067b82 */ /* 0x000e220000000a00 */
[----:B------:R-:W1:Y:S01]  /*0910*/  LDCU.64 UR14, c[0x0][0x3c8] ;  /* 0x00007900ff0e77ac */ /* 0x000e620008000a00 */
[----:B------:R-:W2:Y:S01]  /*0920*/  LDCU.64 UR6, c[0x0][0x3b0] ;  /* 0x00007600ff0677ac */ /* 0x000ea20008000a00 */
[----:B------:R-:W3:Y:S01]  /*0930*/  LDCU.128 UR8, c[0x0][0x380] ;  /* 0x00007000ff0877ac */ /* 0x000ee20008000c00 */
[----:B------:R-:W4:Y:S01]  /*0940*/  LDCU.64 UR4, c[0x0][0x390] ;  /* 0x00007200ff0477ac */ /* 0x000f220008000a00 */
[----:B0-----:R-:W5:Y:S04]  /*0950*/  LDG.E.64 R20, desc[UR12][R6.64] ;  /* 0x0000000c06147981 */ /* 0x001f68000c1e1b00 */
[----:B------:R0:W5:Y:S01]  /*0960*/  LDG.E.64 R14, desc[UR12][R6.64+0x8] ;  /* 0x0000080c060e7981 */ /* 0x000162000c1e1b00 */
[----:B-1----:R-:W-:Y:S01]  /*0970*/  MOV R11, UR15 ;  /* 0x0000000f000b7c02 */ /* 0x002fe20008000f00 */
[----:B--2---:R-:W-:Y:S01]  /*0980*/  IMAD R23, R5, UR6, RZ ;  /* 0x0000000605177c24 */ /* 0x004fe2000f8e02ff */
[----:B----4-:R-:W-:Y:S01]  /*0990*/  UIADD3 UR4, UP0, UPT, URZ, -UR4, URZ ;  /* 0x80000004ff047290 */ /* 0x010fe2000ff1e0ff */
[----:B------:R-:W-:-:S02]  /*09a0*/  IMAD.U32 R10, RZ, RZ, UR14 ;  /* 0x0000000eff0a7e24 */ /* 0x000fc4000f8e00ff */
[----:B---3--:R-:W-:Y:S01]  /*09b0*/  IMAD R27, R11, UR8, RZ ;  /* 0x000000080b1b7c24 */ /* 0x008fe2000f8e02ff */
[----:B------:R-:W-:Y:S01]  /*09c0*/  UIADD3.X UR5, UPT, UPT, URZ, ~UR5, URZ, UP0, !UPT ;  /* 0x80000005ff057290 */ /* 0x000fe200087fe4ff */
[----:B------:R-:W-:Y:S01]  /*09d0*/  IMAD.WIDE.U32 R18, R4, UR6, R16 ;  /* 0x0000000604127c25 */ /* 0x000fe2000f8e0010 */
[----:B------:R-:W-:-:S03]  /*09e0*/  UISETP.GE.U32.AND UP0, UPT, UR8, 0x8, UPT ;  /* 0x000000080800788c */ /* 0x000fc6000bf06070 */
[----:B------:R-:W-:Y:S01]  /*09f0*/  IMAD R23, R4, UR7, R23 ;  /* 0x0000000704177c24 */ /* 0x000fe2000f8e0217 */
[----:B------:R-:W1:Y:S01]  /*0a00*/  LDCU.64 UR6, c[0x0][0x3e0] ;  /* 0x00007c00ff0677ac */ /* 0x000e620008000a00 */
[----:B------:R-:W-:Y:S01]  /*0a10*/  IMAD.WIDE.U32 R8, R10, UR8, RZ ;  /* 0x000000080a087c25 */ /* 0x000fe2000f8e00ff */
[----:B------:R-:W-:-:S03]  /*0a20*/  UISETP.GE.U32.AND.EX UP0, UPT, UR9, URZ, UPT, UP0 ;  /* 0x000000ff0900728c */ /* 0x000fc6000bf06100 */
[----:B------:R-:W-:Y:S02]  /*0a30*/  IMAD R27, R10, UR9, R27 ;  /* 0x000000090a1b7c24 */ /* 0x000fe4000f8e021b */
[----:B------:R-:W-:Y:S02]  /*0a40*/  IMAD.IADD R19, R19, 0x1, R23 ;  /* 0x0000000113137824 */ /* 0x000fe400078e0217 */
[----:B------:R-:W-:Y:S02]  /*0a50*/  IMAD.IADD R9, R9, 0x1, R27 ;  /* 0x0000000109097824 */ /* 0x000fe400078e021b */
[----:B------:R-:W-:Y:S02]  /*0a60*/  IMAD R29, R13, UR10, RZ ;  /* 0x0000000a0d1d7c24 */ /* 0x000fe4000f8e02ff */
[-C--:B-----5:R-:W-:Y:S02]  /*0a70*/  IMAD R25, R21, R4.reuse, RZ ;  /* 0x0000000415197224 */ /* 0x0a0fe400078e02ff */
[----:B0-----:R-:W-:-:S04]  /*0a80*/  IMAD.WIDE.U32 R6, R20, R4, RZ ;  /* 0x0000000414067225 */ /* 0x001fc800078e00ff */
[----:B------:R-:W-:Y:S01]  /*0a90*/  IMAD R25, R20, R5, R25 ;  /* 0x0000000514197224 */ /* 0x000fe200078e0219 */
[----:B------:R-:W-:Y:S01]  /*0aa0*/  MOV R20, UR4 ;  /* 0x0000000400147c02 */ /* 0x000fe20008000f00 */
[----:B------:R-:W-:Y:S01]  /*0ab0*/  IMAD.WIDE.U32 R4, R18, R8, R12 ;  /* 0x0000000812047225 */ /* 0x000fe200078e000c */
[----:B------:R-:W-:Y:S02]  /*0ac0*/  UMOV UR4, URZ ;  /* 0x000000ff00047c82 */ /* 0x000fe40008000000 */
[----:B------:R-:W-:Y:S01]  /*0ad0*/  IADD3 R7, PT, PT, R7, R25, RZ ;  /* 0x0000001907077210 */ /* 0x000fe20007ffe0ff */
[----:B------:R-:W-:Y:S01]  /*0ae0*/  IMAD R18, R9, R18, RZ ;  /* 0x0000001209127224 */ /* 0x000fe200078e02ff */
[----:B-1----:R-:W-:Y:S01]  /*0af0*/  LEA R24, P0, R4, UR6, 0x3 ;  /* 0x0000000604187c11 */ /* 0x002fe2000f8018ff */
[----:B------:R-:W-:Y:S02]  /*0b00*/  IMAD R2, R15, R16, RZ ;  /* 0x000000100f027224 */ /* 0x000fe400078e02ff */
[----:B------:R-:W-:-:S02]  /*0b10*/  IMAD R19, R19, R8, R18 ;  /* 0x0000000813137224 */ /* 0x000fc400078e0212 */
[----:B------:R-:W-:Y:S01]  /*0b20*/  IMAD.U32 R21, RZ, RZ, UR5 ;  /* 0x00000005ff157e24 */ /* 0x000fe2000f8e00ff */
[----:B------:R-:W-:Y:S01]  /*0b30*/  UMOV UR5, URZ ;  /* 0x000000ff00057c82 */ /* 0x000fe20008000000 */
[----:B------:R-:W-:Y:S02]  /*0b40*/  IMAD R17, R14, R17, R2 ;  /* 0x000000110e117224 */ /* 0x000fe400078e0202 */
[----:B------:R-:W-:Y:S02]  /*0b50*/  IMAD R9, R12, UR11, R29 ;  /* 0x0000000b0c097c24 */ /* 0x000fe4000f8e021d */
[----:B------:R-:W-:Y:S02]  /*0b60*/  IMAD.IADD R25, R5, 0x1, R19 ;  /* 0x0000000105197824 */ /* 0x000fe400078e0213 */
[----:B------:R-:W-:-:S03]  /*0b70*/  IMAD.WIDE.U32 R14, R14, R16, R6 ;  /* 0x000000100e0e7225 */ /* 0x000fc600078e0006 */
[----:B------:R-:W-:Y:S01]  /*0b80*/  LEA.HI.X R25, R4, UR7, R25, 0x3, P0 ;  /* 0x0000000704197c11 */ /* 0x000fe200080f1c19 */
[----:B------:R-:W-:Y:S01]  /*0b90*/  IMAD.WIDE.U32 R12, R12, UR10, R20 ;  /* 0x0000000a0c0c7c25 */ /* 0x000fe2000f8e0014 */
[----:B------:R-:W-:-:S03]  /*0ba0*/  IADD3 R7, PT, PT, R15, R17, RZ ;  /* 0x000000110f077210 */ /* 0x000fc60007ffe0ff */
[----:B------:R-:W-:Y:S01]  /*0bb0*/  IMAD.IADD R5, R13, 0x1, R9 ;  /* 0x000000010d057824 */ /* 0x000fe200078e0209 */
[----:B------:R-:W-:Y:S06]  /*0bc0*/  BRA.U !UP0, `(.L_x_131) ;  /* 0x0000000d08047547 */ /* 0x000fec000b800000 */
[----:B------:R-:W0:Y:S01]  /*0bd0*/  LDCU UR6, c[0x0][0x380] ;  /* 0x00007000ff0677ac */ /* 0x000e220008000800 */
[C---:B------:R-:W-:Y:S01]  /*0be0*/  SHF.L.U64.HI R4, R10.reuse, 0x3, R11 ;  /* 0x000000030a047819 */ /* 0x040fe2000001020b */
[----:B------:R-:W-:Y:S02]  /*0bf0*/  IMAD.SHL.U32 R9, R10, 0x8, RZ ;  /* 0x000000080a097824 */ /* 0x000fe400078e00ff */
[----:B------:R-:W-:Y:S01]  /*0c00*/  IMAD.MOV.U32 R2, RZ, RZ, R24 ;  /* 0x000000ffff027224 */ /* 0x000fe200078e0018 */
[----:B------:R-:W1:Y:S01]  /*0c10*/  LDCU UR7, c[0x0][0x384] ;  /* 0x00007080ff0777ac */ /* 0x000e620008000800 */
[----:B------:R-:W2:Y:S01]  /*0c20*/  LDCU.64 UR8, c[0x0][0x3c0] ;  /* 0x00007800ff0877ac */ /* 0x000ea20008000a00 */
[----:B------:R-:W-:Y:S01]  /*0c30*/  UMOV UR4, URZ ;  /* 0x000000ff00047c82 */ /* 0x000fe20008000000 */
[----:B------:R-:W-:Y:S01]  /*0c40*/  UMOV UR5, URZ ;  /* 0x000000ff00057c82 */ /* 0x000fe20008000000 */
[----:B0-----:R-:W-:-:S12]  /*0c50*/  ULOP3.LUT UR6, UR6, 0xfffffff8, URZ, 0xc0, !UPT ;  /* 0xfffffff806067892 */ /* 0x001fd8000f8ec0ff */
.L_x_132:
[----:B0-----:R-:W0:Y:S01]  /*0c60*/  LDC.64 R16, c[0x0][0x398] ;  /* 0x0000e600ff107b82 */ /* 0x001e220000000a00 */
[----:B------:R-:W-:Y:S01]  /*0c70*/  MOV R10, R12 ;  /* 0x0000000c000a7202 */ /* 0x000fe20000000f00 */
[----:B------:R-:W-:Y:S02]  /*0c80*/  IMAD.MOV.U32 R11, RZ, RZ, R5 ;  /* 0x000000ffff0b7224 */ /* 0x000fe400078e0005 */
[C---:B0-----:R-:W-:Y:S02]  /*0c90*/  IMAD R6, R16.reuse, UR5, RZ ;  /* 0x0000000510067c24 */ /* 0x041fe4000f8e02ff */
[----:B------:R-:W-:-:S04]  /*0ca0*/  IMAD.WIDE.U32 R18, R16, UR4, R10 ;  /* 0x0000000410127c25 */ /* 0x000fc8000f8e000a */
[----:B------:R-:W-:Y:S01]  /*0cb0*/  IMAD R11, R17, UR4, R6 ;  /* 0x00000004110b7c24 */ /* 0x000fe2000f8e0206 */
[----:B--2---:R-:W-:-:S03]  /*0cc0*/  ISETP.GE.U32.AND P0, PT, R18, UR8, PT ;  /* 0x0000000812007c0c */ /* 0x004fc6000bf06070 */
[----:B------:R-:W-:-:S05]  /*0cd0*/  IMAD.IADD R8, R19, 0x1, R11 ;  /* 0x0000000113087824 */ /* 0x000fca00078e020b */
[----:B------:R-:W-:-:S13]  /*0ce0*/  ISETP.GE.U32.AND.EX P0, PT, R8, UR9, PT, P0 ;  /* 0x0000000908007c0c */ /* 0x000fda000bf06100 */
[----:B------:R-:W0:Y:S08]  /*0cf0*/  @!P0 LDC.64 R22, c[0x0][0x3d8] ;  /* 0x0000f600ff168b82 */ /* 0x000e300000000a00 */
[----:B------:R-:W2:Y:S01]  /*0d00*/  @!P0 LDC.64 R10, c[0x0][0x3d0] ;  /* 0x0000f400ff0a8b82 */ /* 0x000ea20000000a00 */
[----:B0-----:R-:W3:Y:S01]  /*0d10*/  @!P0 LDG.E.64 R22, desc[UR12][R22.64+0x10] ;  /* 0x0000100c16168981 */ /* 0x001ee2000c1e1b00 */
[----:B------:R-:W-:-:S02]  /*0d20*/  @!P0 MOV R6, R14 ;  /* 0x0000000e00068202 */ /* 0x000fc40000000f00 */
[----:B------:R-:W-:Y:S01]  /*0d30*/  CS2R R28, SRZ ;  /* 0x00000000001c7805 */ /* 0x000fe2000001ff00 */
[-C--:B---3--:R-:W-:Y:S02]  /*0d40*/  @!P0 IMAD R19, R23, R18.reuse, RZ ;  /* 0x0000001217138224 */ /* 0x088fe400078e02ff */
[----:B------:R-:W-:-:S04]  /*0d50*/  @!P0 IMAD.WIDE.U32 R20, R22, R18, R6 ;  /* 0x0000001216148225 */ /* 0x000fc800078e0006 */
[----:B------:R-:W-:Y:S01]  /*0d60*/  @!P0 IMAD R19, R22, R8, R19 ;  /* 0x0000000816138224 */ /* 0x000fe200078e0213 */
[----:B--2---:R-:W-:-:S03]  /*0d70*/  @!P0 LEA R10, P1, R20, R10, 0x3 ;  /* 0x0000000a140a8211 */ /* 0x004fc600078218ff */
[----:B------:R-:W-:-:S05]  /*0d80*/  @!P0 IMAD.IADD R6, R21, 0x1, R19 ;  /* 0x0000000115068824 */ /* 0x000fca00078e0213 */
[----:B------:R-:W-:-:S05]  /*0d90*/  @!P0 LEA.HI.X R11, R20, R11, R6, 0x3, P1 ;  /* 0x0000000b140b8211 */ /* 0x000fca00008f1c06 */
[----:B------:R-:W2:Y:S01]  /*0da0*/  @!P0 LDG.E.64 R28, desc[UR12][R10.64] ;  /* 0x0000000c0a1c8981 */ /* 0x000ea2000c1e1b00 */
[----:B------:R-:W-:Y:S02]  /*0db0*/  IADD3 R27, P1, PT, R18, R16, RZ ;  /* 0x00000010121b7210 */ /* 0x000fe40007f3e0ff */
[----:B------:R-:W-:Y:S02]  /*0dc0*/  MOV R24, R2 ;  /* 0x0000000200187202 */ /* 0x000fe40000000f00 */
[----:B------:R-:W-:Y:S01]  /*0dd0*/  ISETP.GE.U32.AND P0, PT, R27, UR8, PT ;  /* 0x000000081b007c0c */ /* 0x000fe2000bf06070 */
[----:B------:R-:W-:-:S05]  /*0de0*/  IMAD.X R8, R8, 0x1, R17, P1 ;  /* 0x0000000108087824 */ /* 0x000fca00008e0611 */
[----:B------:R-:W-:-:S13]  /*0df0*/  ISETP.GE.U32.AND.EX P0, PT, R8, UR9, PT, P0 ;  /* 0x0000000908007c0c */ /* 0x000fda000bf06100 */
[----:B------:R-:W0:Y:S08]  /*0e00*/  @!P0 LDC.64 R18, c[0x0][0x3d8] ;  /* 0x0000f600ff128b82 */ /* 0x000e300000000a00 */
[----:B------:R-:W3:Y:S01]  /*0e10*/  @!P0 LDC.64 R20, c[0x0][0x3d0] ;  /* 0x0000f400ff148b82 */ /* 0x000ee20000000a00 */
[----:B--2---:R2:W-:Y:S04]  /*0e20*/  STG.E.64 desc[UR12][R24.64], R28 ;  /* 0x0000001c18007986 */ /* 0x0045e8000c101b0c */
[----:B0-----:R-:W4:Y:S01]  /*0e30*/  @!P0 LDG.E.64 R18, desc[UR12][R18.64+0x10] ;  /* 0x0000100c12128981 */ /* 0x001f22000c1e1b00 */
[----:B------:R-:W-:-:S02]  /*0e40*/  @!P0 IMAD.MOV.U32 R6, RZ, RZ, R14 ;  /* 0x000000ffff068224 */ /* 0x000fc400078e000e */
[-C--:B----4-:R-:W-:Y:S02]  /*0e50*/  @!P0 IMAD R23, R19, R27.reuse, RZ ;  /* 0x0000001b13178224 */ /* 0x090fe400078e02ff */
[----:B------:R-:W-:-:S04]  /*0e60*/  @!P0 IMAD.WIDE.U32 R10, R18, R27, R6 ;  /* 0x0000001b120a8225 */ /* 0x000fc800078e0006 */
[----:B------:R-:W-:Y:S01]  /*0e70*/  @!P0 IMAD R23, R18, R8, R23 ;  /* 0x0000000812178224 */ /* 0x000fe200078e0217 */
[----:B---3--:R-:W-:-:S03]  /*0e80*/  @!P0 LEA R20, P1, R10, R20, 0x3 ;  /* 0x000000140a148211 */ /* 0x008fc600078218ff */
[----:B------:R-:W-:Y:S01]  /*0e90*/  @!P0 IMAD.IADD R6, R11, 0x1, R23 ;  /* 0x000000010b068824 */ /* 0x000fe200078e0217 */
[----:B------:R-:W-:-:S04]  /*0ea0*/  CS2R R22, SRZ ;  /* 0x0000000000167805 */ /* 0x000fc8000001ff00 */
[----:B------:R-:W-:-:S05]  /*0eb0*/  @!P0 LEA.HI.X R21, R10, R21, R6, 0x3, P1 ;  /* 0x000000150a158211 */ /* 0x000fca00008f1c06 */
[----:B------:R-:W3:Y:S01]  /*0ec0*/  @!P0 LDG.E.64 R22, desc[UR12][R20.64] ;  /* 0x0000000c14168981 */ /* 0x000ee2000c1e1b00 */
[----:B------:R-:W-:-:S04]  /*0ed0*/  IADD3 R27, P1, PT, R27, R16, RZ ;  /* 0x000000101b1b7210 */ /* 0x000fc80007f3e0ff */
[----:B------:R-:W-:Y:S02]  /*0ee0*/  ISETP.GE.U32.AND P0, PT, R27, UR8, PT ;  /* 0x000000081b007c0c */ /* 0x000fe4000bf06070 */
[----:B------:R-:W-:Y:S02]  /*0ef0*/  IADD3.X R8, PT, PT, R8, R17, RZ, P1, !PT ;  /* 0x0000001108087210 */ /* 0x000fe40000ffe4ff */
[----:B------:R-:W-:Y:S02]  /*0f00*/  IADD3 R10, P1, PT, R2, R9, RZ ;  /* 0x00000009020a7210 */ /* 0x000fe40007f3e0ff */
[----:B------:R-:W-:-:S03]  /*0f10*/  ISETP.GE.U32.AND.EX P0, PT, R8, UR9, PT, P0 ;  /* 0x0000000908007c0c */ /* 0x000fc6000bf06100 */
[----:B------:R-:W-:-:S10]  /*0f20*/  IMAD.X R11, R25, 0x1, R4, P1 ;  /* 0x00000001190b7824 */ /* 0x000fd400008e0604 */
[----:B--2---:R-:W0:Y:S08]  /*0f30*/  @!P0 LDC.64 R28, c[0x0][0x3d8] ;  /* 0x0000f600ff1c8b82 */ /* 0x004e300000000a00 */
[----:B------:R-:W2:Y:S01]  /*0f40*/  @!P0 LDC.64 R18, c[0x0][0x3d0] ;  /* 0x0000f400ff128b82 */ /* 0x000ea20000000a00 */
[----:B---3--:R3:W-:Y:S04]  /*0f50*/  STG.E.64 desc[UR12][R10.64], R22 ;  /* 0x000000160a007986 */ /* 0x0087e8000c101b0c */
[----:B0-----:R-:W4:Y:S01]  /*0f60*/  @!P0 LDG.E.64 R20, desc[UR12][R28.64+0x10] ;  /* 0x0000100c1c148981 */ /* 0x001f22000c1e1b00 */
[----:B------:R-:W-:-:S02]  /*0f70*/  @!P0 IMAD.MOV.U32 R6, RZ, RZ, R14 ;  /* 0x000000ffff068224 */ /* 0x000fc400078e000e */
[-C--:B----4-:R-:W-:Y:S02]  /*0f80*/  @!P0 IMAD R21, R21, R27.reuse, RZ ;  /* 0x0000001b15158224 */ /* 0x090fe400078e02ff */
[----:B---3--:R-:W-:-:S04]  /*0f90*/  @!P0 IMAD.WIDE.U32 R22, R20, R27, R6 ;  /* 0x0000001b14168225 */ /* 0x008fc800078e0006 */
[----:B------:R-:W-:Y:S01]  /*0fa0*/  @!P0 IMAD R21, R20, R8, R21 ;  /* 0x0000000814158224 */ /* 0x000fe200078e0215 */
[----:B--2---:R-:W-:-:S04]  /*0fb0*/  @!P0 LEA R18, P1, R22, R18, 0x3 ;  /* 0x0000001216128211 */ /* 0x004fc800078218ff */
[----:B------:R-:W-:Y:S02]  /*0fc0*/  @!P0 IADD3 R6, PT, PT, R23, R21, RZ ;  /* 0x0000001517068210 */ /* 0x000fe40007ffe0ff */
[----:B------:R-:W-:Y:S02]  /*0fd0*/  CS2R R20, SRZ ;  /* 0x0000000000147805 */ /* 0x000fe4000001ff00 */
[----:B------:R-:W-:-:S05]  /*0fe0*/  @!P0 LEA.HI.X R19, R22, R19, R6, 0x3, P1 ;  /* 0x0000001316138211 */ /* 0x000fca00008f1c06 */
[----:B------:R-:W2:Y:S01]  /*0ff0*/  @!P0 LDG.E.64 R20, desc[UR12][R18.64] ;  /* 0x0000000c12148981 */ /* 0x000ea2000c1e1b00 */
[----:B------:R-:W-:-:S04]  /*1000*/  IADD3 R29, P1, PT, R27, R16, RZ ;  /* 0x000000101b1d7210 */ /* 0x000fc80007f3e0ff */
[----:B------:R-:W-:Y:S01]  /*1010*/  ISETP.GE.U32.AND P0, PT, R29, UR8, PT ;  /* 0x000000081d007c0c */ /* 0x000fe2000bf06070 */
[----:B------:R-:W-:Y:S01]  /*1020*/  IMAD.X R8, R8, 0x1, R17, P1 ;  /* 0x0000000108087824 */ /* 0x000fe200008e0611 */
[----:B------:R-:W-:-:S04]  /*1030*/  IADD3 R10, P1, PT, R10, R9, RZ ;  /* 0x000000090a0a7210 */ /* 0x000fc80007f3e0ff */
[----:B------:R-:W-:Y:S01]  /*1040*/  ISETP.GE.U32.AND.EX P0, PT, R8, UR9, PT, P0 ;  /* 0x0000000908007c0c */ /* 0x000fe2000bf06100 */
[----:B------:R-:W-:-:S12]  /*1050*/  IMAD.X R11, R11, 0x1, R4, P1 ;  /* 0x000000010b0b7824 */ /* 0x000fd800008e0604 */
[----:B------:R-:W0:Y:S08]  /*1060*/  @!P0 LDC.64 R22, c[0x0][0x3d8] ;  /* 0x0000f600ff168b82 */ /* 0x000e300000000a00 */
[----:B------:R-:W3:Y:S01]  /*1070*/  @!P0 LDC.64 R26, c[0x0][0x3d0] ;  /* 0x0000f400ff1a8b82 */ /* 0x000ee20000000a00 */
[----:B--2---:R2:W-:Y:S04]  /*1080*/  STG.E.64 desc[UR12][R10.64], R20 ;  /* 0x000000140a007986 */ /* 0x0045e8000c101b0c */
[----:B0-----:R-:W4:Y:S01]  /*1090*/  @!P0 LDG.E.64 R22, desc[UR12][R22.64+0x10] ;  /* 0x0000100c16168981 */ /* 0x001f22000c1e1b00 */
[----:B------:R-:W-:Y:S01]  /*10a0*/  @!P0 MOV R6, R14 ;  /* 0x0000000e00068202 */ /* 0x000fe20000000f00 */
[----:B----4-:R-:W-:-:S04]  /*10b0*/  @!P0 IMAD R24, R23, R29, RZ ;  /* 0x0000001d17188224 */ /* 0x010fc800078e02ff */
[----:B------:R-:W-:-:S04]  /*10c0*/  @!P0 IMAD.WIDE.U32 R18, R22, R29, R6 ;  /* 0x0000001d16128225 */ /* 0x000fc800078e0006 */
[----:B------:R-:W-:Y:S01]  /*10d0*/  @!P0 IMAD R6, R22, R8, R24 ;  /* 0x0000000816068224 */ /* 0x000fe200078e0218 */
[----:B---3--:R-:W-:-:S03]  /*10e0*/  @!P0 LEA R26, P1, R18, R26, 0x3 ;  /* 0x0000001a121a8211 */ /* 0x008fc600078218ff */
[----:B------:R-:W-:-:S05]  /*10f0*/  @!P0 IMAD.IADD R6, R19, 0x1, R6 ;  /* 0x0000000113068824 */ /* 0x000fca00078e0206 */
[----:B------:R-:W-:Y:S02]  /*1100*/  @!P0 LEA.HI.X R27, R18, R27, R6, 0x3, P1 ;  /* 0x0000001b121b8211 */ /* 0x000fe400008f1c06 */
[----:B------:R-:W-:-:S06]  /*1110*/  CS2R R18, SRZ ;  /* 0x0000000000127805 */ /* 0x000fcc000001ff00 */
[----:B------:R-:W3:Y:S01]  /*1120*/  @!P0 LDG.E.64 R18, desc[UR12][R26.64] ;  /* 0x0000000c1a128981 */ /* 0x000ee2000c1e1b00 */
[----:B------:R-:W-:-:S04]  /*1130*/  IADD3 R29, P1, PT, R29, R16, RZ ;  /* 0x000000101d1d7210 */ /* 0x000fc80007f3e0ff */
[----:B------:R-:W-:Y:S01]  /*1140*/  ISETP.GE.U32.AND P0, PT, R29, UR8, PT ;  /* 0x000000081d007c0c */ /* 0x000fe2000bf06070 */
[----:B------:R-:W-:Y:S01]  /*1150*/  IMAD.X R8, R8, 0x1, R17, P1 ;  /* 0x0000000108087824 */ /* 0x000fe200008e0611 */
[----:B--2---:R-:W-:-:S04]  /*1160*/  IADD3 R10, P1, PT, R10, R9, RZ ;  /* 0x000000090a0a7210 */ /* 0x004fc80007f3e0ff */
[----:B------:R-:W-:Y:S02]  /*1170*/  ISETP.GE.U32.AND.EX P0, PT, R8, UR9, PT, P0 ;  /* 0x0000000908007c0c */ /* 0x000fe4000bf06100 */
[----:B------:R-:W-:-:S11]  /*1180*/  IADD3.X R11, PT, PT, R11, R4, RZ, P1, !PT ;  /* 0x000000040b0b7210 */ /* 0x000fd60000ffe4ff */
[----:B------:R-:W0:Y:S08]  /*1190*/  @!P0 LDC.64 R20, c[0x0][0x3d8] ;  /* 0x0000f600ff148b82 */ /* 0x000e300000000a00 */
[----:B------:R-:W2:Y:S01]  /*11a0*/  @!P0 LDC.64 R22, c[0x0][0x3d0] ;  /* 0x0000f400ff168b82 */ /* 0x000ea20000000a00 */
[----:B---3--:R3:W-:Y:S04]  /*11b0*/  STG.E.64 desc[UR12][R10.64], R18 ;  /* 0x000000120a007986 */ /* 0x0087e8000c101b0c */
[----:B0-----:R-:W4:Y:S01]  /*11c0*/  @!P0 LDG.E.64 R20, desc[UR12][R20.64+0x10] ;  /* 0x0000100c14148981 */ /* 0x001f22000c1e1b00 */
[----:B------:R-:W-:-:S02]  /*11d0*/  @!P0 IMAD.MOV.U32 R6, RZ, RZ, R14 ;  /* 0x000000ffff068224 */ /* 0x000fc400078e000e */
[-C--:B----4-:R-:W-:Y:S02]  /*11e0*/  @!P0 IMAD R24, R21, R29.reuse, RZ ;  /* 0x0000001d15188224 */ /* 0x090fe400078e02ff */
[----:B------:R-:W-:-:S04]  /*11f0*/  @!P0 IMAD.WIDE.U32 R26, R20, R29, R6 ;  /* 0x0000001d141a8225 */ /* 0x000fc800078e0006 */
[----:B------:R-:W-:Y:S01]  /*1200*/  @!P0 IMAD R6, R20, R8, R24 ;  /* 0x0000000814068224 */ /* 0x000fe200078e0218 */
[----:B--2---:R-:W-:-:S03]  /*1210*/  @!P0 LEA R22, P1, R26, R22, 0x3 ;  /* 0x000000161a168211 */ /* 0x004fc600078218ff */
[----:B------:R-:W-:-:S05]  /*1220*/  @!P0 IMAD.IADD R6, R27, 0x1, R6 ;  /* 0x000000011b068824 */ /* 0x000fca00078e0206 */
[----:B------:R-:W-:Y:S02]  /*1230*/  @!P0 LEA.HI.X R23, R26, R23, R6, 0x3, P1 ;  /* 0x000000171a178211 */ /* 0x000fe400008f1c06 */
[----:B------:R-:W-:-:S06]  /*1240*/  CS2R R26, SRZ ;  /* 0x00000000001a7805 */ /* 0x000fcc000001ff00 */
[----:B------:R-:W2:Y:S01]  /*1250*/  @!P0 LDG.E.64 R26, desc[UR12][R22.64] ;  /* 0x0000000c161a8981 */ /* 0x000ea2000c1e1b00 */
[----:B------:R-:W-:-:S04]  /*1260*/  IADD3 R29, P1, PT, R29, R16, RZ ;  /* 0x000000101d1d7210 */ /* 0x000fc80007f3e0ff */
[----:B------:R-:W-:Y:S02]  /*1270*/  ISETP.GE.U32.AND P0, PT, R29, UR8, PT ;  /* 0x000000081d007c0c */ /* 0x000fe4000bf06070 */
[----:B------:R-:W-:Y:S02]  /*1280*/  IADD3.X R8, PT, PT, R8, R17, RZ, P1, !PT ;  /* 0x0000001108087210 */ /* 0x000fe40000ffe4ff */
[----:B---3--:R-:W-:Y:S02]  /*1290*/  IADD3 R10, P1, PT, R10, R9, RZ ;  /* 0x000000090a0a7210 */ /* 0x008fe40007f3e0ff */
[----:B------:R-:W-:-:S03]  /*12a0*/  ISETP.GE.U32.AND.EX P0, PT, R8, UR9, PT, P0 ;  /* 0x0000000908007c0c */ /* 0x000fc6000bf06100 */
[----:B------:R-:W-:-:S10]  /*12b0*/  IMAD.X R11, R11, 0x1, R4, P1 ;  /* 0x000000010b0b7824 */ /* 0x000fd400008e0604 */
        /* <DEDUP_REMOVED lines=8> */
[----:B---3--:R-:W-:-:S04]  /*1340*/  @!P0 LEA R20, P1, R22, R20, 0x3 ;  /* 0x0000001416148211 */ /* 0x008fc800078218ff */
[----:B------:R-:W-:-:S04]  /*1350*/  @!P0 IADD3 R6, PT, PT, R23, R6, RZ ;  /* 0x0000000617068210 */ /* 0x000fc80007ffe0ff */
[----:B------:R-:W-:Y:S02]  /*1360*/  @!P0 LEA.HI.X R21, R22, R21, R6, 0x3, P1 ;  /* 0x0000001516158211 */ /* 0x000fe400008f1c06 */
[----:B------:R-:W-:-:S06]  /*1370*/  CS2R R22, SRZ ;  /* 0x0000000000167805 */ /* 0x000fcc000001ff00 */
[----:B------:R-:W3:Y:S01]  /*1380*/  @!P0 LDG.E.64 R22, desc[UR12][R20.64] ;  /* 0x0000000c14168981 */ /* 0x000ee2000c1e1b00 */
[----:B------:R-:W-:-:S04]  /*1390*/  IADD3 R29, P1, PT, R29, R16, RZ ;  /* 0x000000101d1d7210 */ /* 0x000fc80007f3e0ff */
[----:B------:R-:W-:Y:S01]  /*13a0*/  ISETP.GE.U32.AND P0, PT, R29, UR8, PT ;  /* 0x000000081d007c0c */ /* 0x000fe2000bf06070 */
[----:B------:R-:W-:Y:S01]  /*13b0*/  IMAD.X R8, R8, 0x1, R17, P1 ;  /* 0x0000000108087824 */ /* 0x000fe200008e0611 */
[----:B--2---:R-:W-:-:S04]  /*13c0*/  IADD3 R10, P1, PT, R10, R9, RZ ;  /* 0x000000090a0a7210 */ /* 0x004fc80007f3e0ff */
[----:B------:R-:W-:Y:S01]  /*13d0*/  ISETP.GE.U32.AND.EX P0, PT, R8, UR9, PT, P0 ;  /* 0x0000000908007c0c */ /* 0x000fe2000bf06100 */
[----:B------:R-:W-:-:S12]  /*13e0*/  IMAD.X R11, R11, 0x1, R4, P1 ;  /* 0x000000010b0b7824 */ /* 0x000fd800008e0604 */
[----:B------:R-:W0:Y:S08]  /*13f0*/  @!P0 LDC.64 R18, c[0x0][0x3d8] ;  /* 0x0000f600ff128b82 */ /* 0x000e300000000a00 */
[----:B------:R-:W2:Y:S01]  /*1400*/  @!P0 LDC.64 R26, c[0x0][0x3d0] ;  /* 0x0000f400ff1a8b82 */ /* 0x000ea20000000a00 */
[----:B---3--:R3:W-:Y:S04]  /*1410*/  STG.E.64 desc[UR12][R10.64], R22 ;  /* 0x000000160a007986 */ /* 0x0087e8000c101b0c */
[----:B0-----:R-:W4:Y:S01]  /*1420*/  @!P0 LDG.E.64 R18, desc[UR12][R18.64+0x10] ;  /* 0x0000100c12128981 */ /* 0x001f22000c1e1b00 */
[----:B------:R-:W-:Y:S01]  /*1430*/  @!P0 MOV R6, R14 ;  /* 0x0000000e00068202 */ /* 0x000fe20000000f00 */
[----:B----4-:R-:W-:-:S04]  /*1440*/  @!P0 IMAD R24, R19, R29, RZ ;  /* 0x0000001d13188224 */ /* 0x010fc800078e02ff */
        /* <DEDUP_REMOVED lines=8> */
[----:B------:R-:W-:Y:S01]  /*14d0*/  ISETP.GE.U32.AND P0, PT, R29, UR8, PT ;  /* 0x000000081d007c0c */ /* 0x000fe2000bf06070 */
[----:B---3--:R-:W-:Y:S01]  /*14e0*/  IMAD.X R23, R8, 0x1, R17, P1 ;  /* 0x0000000108177824 */ /* 0x008fe200008e0611 */
[----:B------:R-:W-:-:S04]  /*14f0*/  IADD3 R16, P1, PT, R10, R9, RZ ;  /* 0x000000090a107210 */ /* 0x000fc80007f3e0ff */
[----:B------:R-:W-:Y:S02]  /*1500*/  ISETP.GE.U32.AND.EX P0, PT, R23, UR9, PT, P0 ;  /* 0x0000000917007c0c */ /* 0x000fe4000bf06100 */
[----:B------:R-:W-:-:S11]  /*1510*/  IADD3.X R17, PT, PT, R11, R4, RZ, P1, !PT ;  /* 0x000000040b117210 */ /* 0x000fd60000ffe4ff */
        /* <DEDUP_REMOVED lines=9> */
[----:B------:R-:W-:-:S05]  /*15b0*/  @!P0 IMAD.IADD R6, R27, 0x1, R23 ;  /* 0x000000011b068824 */ /* 0x000fca00078e0217 */
[----:B------:R-:W-:Y:S02]  /*15c0*/  @!P0 LEA.HI.X R23, R26, R11, R6, 0x3, P1 ;  /* 0x0000000b1a178211 */ /* 0x000fe400008f1c06 */
[----:B------:R-:W-:Y:S01]  /*15d0*/  CS2R R26, SRZ ;  /* 0x00000000001a7805 */ /* 0x000fe2000001ff00 */
[----:B------:R-:W0:Y:S05]  /*15e0*/  LDC.64 R10, c[0x0][0x3c8] ;  /* 0x0000f200ff0a7b82 */ /* 0x000e2a0000000a00 */
[----:B------:R-:W3:Y:S01]  /*15f0*/  @!P0 LDG.E.64 R26, desc[UR12][R22.64] ;  /* 0x0000000c161a8981 */ /* 0x000ee2000c1e1b00 */
[----:B--2---:R-:W-:Y:S01]  /*1600*/  IADD3 R16, P2, PT, R16, R9, RZ ;  /* 0x0000000910107210 */ /* 0x004fe20007f5e0ff */
[----:B------:R-:W-:-:S02]  /*1610*/  UIADD3 UR6, UP0, UPT, UR6, -0x8, URZ ;  /* 0xfffffff806067890 */ /* 0x000fc4000ff1e0ff */
[----:B------:R-:W-:Y:S01]  /*1620*/  UIADD3 UR4, UP1, UPT, UR4, 0x8, URZ ;  /* 0x0000000804047890 */ /* 0x000fe2000ff3e0ff */
[----:B------:R-:W-:Y:S01]  /*1630*/  IADD3.X R17, PT, PT, R17, R4, RZ, P2, !PT ;  /* 0x0000000411117210 */ /* 0x000fe200017fe4ff */
[----:B-1----:R-:W-:Y:S02]  /*1640*/  UIADD3.X UR7, UPT, UPT, UR7, -0x1, URZ, UP0, !UPT ;  /* 0xffffffff07077890 */ /* 0x002fe400087fe4ff */
[----:B------:R-:W-:Y:S02]  /*1650*/  UISETP.NE.U32.AND UP0, UPT, UR6, URZ, UPT ;  /* 0x000000ff0600728c */ /* 0x000fe4000bf05070 */
[----:B------:R-:W-:Y:S02]  /*1660*/  UIADD3.X UR5, UPT, UPT, URZ, UR5, URZ, UP1, !UPT ;  /* 0x00000005ff057290 */ /* 0x000fe40008ffe4ff */
[----:B------:R-:W-:Y:S01]  /*1670*/  UISETP.NE.AND.EX UP0, UPT, UR7, URZ, UPT, UP0 ;  /* 0x000000ff0700728c */ /* 0x000fe2000bf05300 */
[----:B0-----:R-:W-:Y:S02]  /*1680*/  LEA R19, P0, R10, R2, 0x3 ;  /* 0x000000020a137211 */ /* 0x001fe400078018ff */
[----:B------:R-:W-:-:S02]  /*1690*/  IADD3 R2, P3, PT, R16, R9, RZ ;  /* 0x0000000910027210 */ /* 0x000fc40007f7e0ff */
[C---:B------:R-:W-:Y:S02]  /*16a0*/  LEA R19, P1, R10.reuse, R19, 0x3 ;  /* 0x000000130a137211 */ /* 0x040fe400078218ff */
[C-C-:B------:R-:W-:Y:S02]  /*16b0*/  LEA.HI.X R25, R10.reuse, R25, R11.reuse, 0x3, P0 ;  /* 0x000000190a197211 */ /* 0x140fe400000f1c0b */
[C---:B------:R-:W-:Y:S02]  /*16c0*/  LEA R19, P0, R10.reuse, R19, 0x3 ;  /* 0x000000130a137211 */ /* 0x040fe400078018ff */
[C-C-:B------:R-:W-:Y:S02]  /*16d0*/  LEA.HI.X R25, R10.reuse, R25, R11.reuse, 0x3, P1 ;  /* 0x000000190a197211 */ /* 0x140fe400008f1c0b */
[C---:B------:R-:W-:Y:S02]  /*16e0*/  LEA R19, P1, R10.reuse, R19, 0x3 ;  /* 0x000000130a137211 */ /* 0x040fe400078218ff */
[----:B------:R-:W-:-:S02]  /*16f0*/  LEA.HI.X R25, R10, R25, R11, 0x3, P0 ;  /* 0x000000190a197211 */ /* 0x000fc400000f1c0b */
[C---:B------:R-:W-:Y:S02]  /*1700*/  LEA R19, P2, R10.reuse, R19, 0x3 ;  /* 0x000000130a137211 */ /* 0x040fe400078418ff */
[C-C-:B------:R-:W-:Y:S02]  /*1710*/  LEA.HI.X R25, R10.reuse, R25, R11.reuse, 0x3, P1 ;  /* 0x000000190a197211 */ /* 0x140fe400008f1c0b */
[C---:B------:R-:W-:Y:S02]  /*1720*/  LEA R24, P0, R10.reuse, R19, 0x3 ;  /* 0x000000130a187211 */ /* 0x040fe400078018ff */
[C---:B------:R-:W-:Y:S02]  /*1730*/  LEA.HI.X R25, R10.reuse, R25, R11, 0x3, P2 ;  /* 0x000000190a197211 */ /* 0x040fe400010f1c0b */
[----:B------:R-:W-:Y:S02]  /*1740*/  IADD3 R24, P1, P2, R9, R24, R9 ;  /* 0x0000001809187210 */ /* 0x000fe40007a3e009 */
[----:B------:R-:W-:-:S04]  /*1750*/  LEA.HI.X R25, R10, R25, R11, 0x3, P0 ;  /* 0x000000190a197211 */ /* 0x000fc800000f1c0b */
[--C-:B------:R-:W-:Y:S01]  /*1760*/  IADD3.X R6, PT, PT, R4, R25, R4.reuse, P1, P2 ;  /* 0x0000001904067210 */ /* 0x100fe20000fe4404 */
[----:B------:R-:W-:Y:S01]  /*1770*/  IMAD.X R25, R17, 0x1, R4, P3 ;  /* 0x0000000111197824 */ /* 0x000fe200018e0604 */
[----:B---3--:R0:W-:Y:S01]  /*1780*/  STG.E.64 desc[UR12][R16.64], R26 ;  /* 0x0000001a10007986 */ /* 0x0081e2000c101b0c */
[----:B------:R-:W-:Y:S05]  /*1790*/  BRA.U UP0, `(.L_x_132) ;  /* 0xfffffff500307547 */ /* 0x000fea000b83ffff */
[----:B------:R-:W1:Y:S01]  /*17a0*/  LDCU UR4, c[0x0][0x380] ;  /* 0x00007000ff0477ac */ /* 0x000e620008000800 */
[----:B------:R-:W-:Y:S01]  /*17b0*/  IMAD.MOV.U32 R25, RZ, RZ, R6 ;  /* 0x000000ffff197224 */ /* 0x000fe200078e0006 */
[----:B------:R-:W2:Y:S01]  /*17c0*/  LDCU UR5, c[0x0][0x384] ;  /* 0x00007080ff0577ac */ /* 0x000ea20008000800 */
[----:B-1----:R-:W-:-:S12]  /*17d0*/  ULOP3.LUT UR4, UR4, 0xfffffff8, URZ, 0xc0, !UPT ;  /* 0xfffffff804047892 */ /* 0x002fd8000f8ec0ff */
.L_x_131:
[----:B------:R-:W1:Y:S02]  /*17e0*/  LDCU UR7, c[0x0][0x380] ;  /* 0x00007000ff0777ac */ /* 0x000e640008000800 */
[----:B-1----:R-:W-:-:S04]  /*17f0*/  ULOP3.LUT UR6, UR7, 0x7, URZ, 0xc0, !UPT ;  /* 0x0000000707067892 */ /* 0x002fc8000f8ec0ff */
[----:B------:R-:W-:-:S04]  /*1800*/  UISETP.NE.U32.AND UP0, UPT, UR6, URZ, UPT ;  /* 0x000000ff0600728c */ /* 0x000fc8000bf05070 */
[----:B------:R-:W-:-:S09]  /*1810*/  UISETP.NE.AND.EX UP0, UPT, URZ, URZ, UPT, UP0 ;  /* 0x000000ffff00728c */ /* 0x000fd2000bf05300 */
[----:B------:R-:W-:Y:S05]  /*1820*/  BRA.U !UP0, `(.L_x_133) ;  /* 0x0000000908c87547 */ /* 0x000fea000b800000 */
[----:B------:R-:W-:Y:S02]  /*1830*/  UIADD3 UR6, UP0, UPT, UR6, -0x1, URZ ;  /* 0xffffffff06067890 */ /* 0x000fe4000ff1e0ff */
[----:B------:R-:W-:Y:S02]  /*1840*/  ULOP3.LUT UR7, UR7, 0x3, URZ, 0xc0, !UPT ;  /* 0x0000000307077892 */ /* 0x000fe4000f8ec0ff */
[----:B------:R-:W-:Y:S02]  /*1850*/  UIADD3.X UR8, UPT, UPT, URZ, -0x1, URZ, UP0, !UPT ;  /* 0xffffffffff087890 */ /* 0x000fe400087fe4ff */
[----:B------:R-:W-:Y:S02]  /*1860*/  UISETP.GE.U32.AND UP1, UPT, UR6, 0x3, UPT ;  /* 0x000000030600788c */ /* 0x000fe4000bf26070 */
[----:B------:R-:W-:Y:S02]  /*1870*/  UISETP.NE.U32.AND UP0, UPT, UR7, URZ, UPT ;  /* 0x000000ff0700728c */ /* 0x000fe4000bf05070 */
[----:B------:R-:W-:-:S02]  /*1880*/  UISETP.GE.U32.AND.EX UP1, UPT, UR8, URZ, UPT, UP1 ;  /* 0x000000ff0800728c */ /* 0x000fc4000bf26110 */
[----:B------:R-:W-:-:S07]  /*1890*/  UISETP.NE.AND.EX UP0, UPT, URZ, URZ, UPT, UP0 ;  /* 0x000000ffff00728c */ /* 0x000fce000bf05300 */
[----:B------:R-:W-:Y:S05]  /*18a0*/  BRA.U !UP1, `(.L_x_134) ;  /* 0x0000000509607547 */ /* 0x000fea000b800000 */
[----:B------:R-:W2:Y:S01]  /*18b0*/  LDC.64 R8, c[0x0][0x398] ;  /* 0x0000e600ff087b82 */ /* 0x000ea20000000a00 */
[----:B------:R-:W1:Y:S01]  /*18c0*/  LDCU.64 UR8, c[0x0][0x3c0] ;  /* 0x00007800ff0877ac */ /* 0x000e620008000a00 */
[----:B------:R-:W-:Y:S01]  /*18d0*/  MOV R4, R12 ;  /* 0x0000000c00047202 */ /* 0x000fe20000000f00 */
[----:B--2---:R-:W-:-:S04]  /*18e0*/  IMAD R2, R8, UR5, RZ ;  /* 0x0000000508027c24 */ /* 0x004fc8000f8e02ff */
[----:B0-----:R-:W-:-:S04]  /*18f0*/  IMAD.WIDE.U32 R16, R8, UR4, R4 ;  /* 0x0000000408107c25 */ /* 0x001fc8000f8e0004 */
[----:B------:R-:W-:Y:S01]  /*1900*/  IMAD R23, R9, UR4, R2 ;  /* 0x0000000409177c24 */ /* 0x000fe2000f8e0202 */
[----:B-1----:R-:W-:-:S03]  /*1910*/  ISETP.GE.U32.AND P0, PT, R16, UR8, PT ;  /* 0x0000000810007c0c */ /* 0x002fc6000bf06070 */
[----:B------:R-:W-:-:S05]  /*1920*/  IMAD.IADD R23, R17, 0x1, R23 ;  /* 0x0000000111177824 */ /* 0x000fca00078e0217 */
[----:B------:R-:W-:-:S13]  /*1930*/  ISETP.GE.U32.AND.EX P0, PT, R23, UR9, PT, P0 ;  /* 0x0000000917007c0c */ /* 0x000fda000bf06100 */
[----:B------:R-:W0:Y:S08]  /*1940*/  @!P0 LDC.64 R20, c[0x0][0x3d8] ;  /* 0x0000f600ff148b82 */ /* 0x000e300000000a00 */
[----:B------:R-:W1:Y:S01]  /*1950*/  @!P0 LDC.64 R18, c[0x0][0x3d0] ;  /* 0x0000f400ff128b82 */ /* 0x000e620000000a00 */
[----:B0-----:R-:W2:Y:S01]  /*1960*/  @!P0 LDG.E.64 R20, desc[UR12][R20.64+0x10] ;  /* 0x0000100c14148981 */ /* 0x001ea2000c1e1b00 */
[----:B------:R-:W-:Y:S01]  /*1970*/  @!P0 IMAD.MOV.U32 R6, RZ, RZ, R14 ;  /* 0x000000ffff068224 */ /* 0x000fe200078e000e */
[----:B------:R-:W-:Y:S01]  /*1980*/  UIADD3 UR5, UPT, UPT, UR4, 0x1, URZ ;  /* 0x0000000104057890 */ /* 0x000fe2000fffe0ff */
[----:B--2---:R-:W-:-:S02]  /*1990*/  @!P0 IMAD R2, R21, R16, RZ ;  /* 0x0000001015028224 */ /* 0x004fc400078e02ff */
[----:B------:R-:W-:-:S04]  /*19a0*/  @!P0 IMAD.WIDE.U32 R16, R20, R16, R6 ;  /* 0x0000001014108225 */ /* 0x000fc800078e0006 */
[----:B------:R-:W-:Y:S01]  /*19b0*/  @!P0 IMAD R23, R20, R23, R2 ;  /* 0x0000001714178224 */ /* 0x000fe200078e0202 */
[----:B-1----:R-:W-:-:S04]  /*19c0*/  @!P0 LEA R26, P1, R16, R18, 0x3 ;  /* 0x00000012101a8211 */ /* 0x002fc800078218ff */
[----:B------:R-:W-:Y:S02]  /*19d0*/  @!P0 IADD3 R2, PT, PT, R17, R23, RZ ;  /* 0x0000001711028210 */ /* 0x000fe40007ffe0ff */
[----:B------:R-:W-:Y:S02]  /*19e0*/  CS2R R22, SRZ ;  /* 0x0000000000167805 */ /* 0x000fe4000001ff00 */
[----:B------:R-:W-:-:S05]  /*19f0*/  @!P0 LEA.HI.X R27, R16, R19, R2, 0x3, P1 ;  /* 0x00000013101b8211 */ /* 0x000fca00008f1c02 */
[----:B------:R-:W2:Y:S01]  /*1a00*/  @!P0 LDG.E.64 R22, desc[UR12][R26.64] ;  /* 0x0000000c1a168981 */ /* 0x000ea2000c1e1b00 */
[----:B------:R-:W-:-:S04]  /*1a10*/  IMAD.WIDE.U32 R16, R8, UR5, R4 ;  /* 0x0000000508107c25 */ /* 0x000fc8000f8e0004 */
[----:B------:R-:W-:Y:S01]  /*1a20*/  IMAD R17, R9, UR5, R17 ;  /* 0x0000000509117c24 */ /* 0x000fe2000f8e0211 */
[----:B------:R-:W-:-:S04]  /*1a30*/  ISETP.GE.U32.AND P0, PT, R16, UR8, PT ;  /* 0x0000000810007c0c */ /* 0x000fc8000bf06070 */
[----:B------:R-:W-:-:S13]  /*1a40*/  ISETP.GE.U32.AND.EX P0, PT, R17, UR9, PT, P0 ;  /* 0x0000000911007c0c */ /* 0x000fda000bf06100 */
[----:B------:R-:W0:Y:S08]  /*1a50*/  @!P0 LDC.64 R18, c[0x0][0x3d8] ;  /* 0x0000f600ff128b82 */ /* 0x000e300000000a00 */
[----:B------:R-:W1:Y:S01]  /*1a60*/  @!P0 LDC.64 R20, c[0x0][0x3d0] ;  /* 0x0000f400ff148b82 */ /* 0x000e620000000a00 */
[----:B--2---:R2:W-:Y:S04]  /*1a70*/  STG.E.64 desc[UR12][R24.64], R22 ;  /* 0x0000001618007986 */ /* 0x0045e8000c101b0c */
[----:B0-----:R-:W3:Y:S01]  /*1a80*/  @!P0 LDG.E.64 R18, desc[UR12][R18.64+0x10] ;  /* 0x0000100c12128981 */ /* 0x001ee2000c1e1b00 */
[----:B------:R-:W-:Y:S01]  /*1a90*/  @!P0 IMAD.MOV.U32 R6, RZ, RZ, R14 ;  /* 0x000000ffff068224 */ /* 0x000fe200078e000e */
[----:B------:R-:W-:-:S06]  /*1aa0*/  UIADD3 UR5, UPT, UPT, UR4, 0x2, URZ ;  /* 0x0000000204057890 */ /* 0x000fcc000fffe0ff */
[----:B--2---:R-:W-:-:S04]  /*1ab0*/  IMAD.WIDE.U32 R22, R8, UR5, R4 ;  /* 0x0000000508167c25 */ /* 0x004fc8000f8e0004 */
[-C--:B---3--:R-:W-:Y:S02]  /*1ac0*/  @!P0 IMAD R2, R19, R16.reuse, RZ ;  /* 0x0000001013028224 */ /* 0x088fe400078e02ff */
[----:B------:R-:W-:-:S04]  /*1ad0*/  @!P0 IMAD.WIDE.U32 R26, R18, R16, R6 ;  /* 0x00000010121a8225 */ /* 0x000fc800078e0006 */
[----:B------:R-:W-:Y:S01]  /*1ae0*/  @!P0 IMAD R17, R18, R17, R2 ;  /* 0x0000001112118224 */ /* 0x000fe200078e0202 */
[----:B-1----:R-:W-:-:S03]  /*1af0*/  @!P0 LEA R20, P1, R26, R20, 0x3 ;  /* 0x000000141a148211 */ /* 0x002fc600078218ff */
[----:B------:R-:W-:Y:S01]  /*1b00*/  @!P0 IMAD.IADD R2, R27, 0x1, R17 ;  /* 0x000000011b028824 */ /* 0x000fe200078e0211 */
[----:B------:R-:W-:-:S04]  /*1b10*/  CS2R R16, SRZ ;  /* 0x0000000000107805 */ /* 0x000fc8000001ff00 */
[----:B------:R-:W-:-:S05]  /*1b20*/  @!P0 LEA.HI.X R21, R26, R21, R2, 0x3, P1 ;  /* 0x000000151a158211 */ /* 0x000fca00008f1c02 */
[----:B------:R0:W2:Y:S01]  /*1b30*/  @!P0 LDG.E.64 R16, desc[UR12][R20.64] ;  /* 0x0000000c14108981 */ /* 0x0000a2000c1e1b00 */
[----:B------:R-:W-:Y:S01]  /*1b40*/  IMAD R2, R9, UR5, R23 ;  /* 0x0000000509027c24 */ /* 0x000fe2000f8e0217 */
[----:B------:R-:W-:Y:S02]  /*1b50*/  ISETP.GE.U32.AND P0, PT, R22, UR8, PT ;  /* 0x0000000816007c0c */ /* 0x000fe4000bf06070 */
[----:B------:R-:W-:Y:S02]  /*1b60*/  LEA R24, P1, R10, R24, 0x3 ;  /* 0x000000180a187211 */ /* 0x000fe400078218ff */
[----:B------:R-:W-:Y:S02]  /*1b70*/  ISETP.GE.U32.AND.EX P0, PT, R2, UR9, PT, P0 ;  /* 0x0000000902007c0c */ /* 0x000fe4000bf06100 */
[----:B------:R-:W-:-:S11]  /*1b80*/  LEA.HI.X R25, R10, R25, R11, 0x3, P1 ;  /* 0x000000190a197211 */ /* 0x000fd600008f1c0b */
[----:B------:R-:W1:Y:S08]  /*1b90*/  @!P0 LDC.64 R18, c[0x0][0x3d8] ;  /* 0x0000f600ff128b82 */ /* 0x000e700000000a00 */
[----:B0-----:R-:W0:Y:S01]  /*1ba0*/  @!P0 LDC.64 R20, c[0x0][0x3d0] ;  /* 0x0000f400ff148b82 */ /* 0x001e220000000a00 */
[----:B--2---:R2:W-:Y:S04]  /*1bb0*/  STG.E.64 desc[UR12][R24.64], R16 ;  /* 0x0000001018007986 */ /* 0x0045e8000c101b0c */
[----:B-1----:R-:W3:Y:S01]  /*1bc0*/  @!P0 LDG.E.64 R18, desc[UR12][R18.64+0x10] ;  /* 0x0000100c12128981 */ /* 0x002ee2000c1e1b00 */
[----:B------:R-:W-:Y:S01]  /*1bd0*/  @!P0 MOV R6, R14 ;  /* 0x0000000e00068202 */ /* 0x000fe20000000f00 */
[----:B------:R-:W-:-:S06]  /*1be0*/  UIADD3 UR5, UPT, UPT, UR4, 0x3, URZ ;  /* 0x0000000304057890 */ /* 0x000fcc000fffe0ff */
[----:B--2---:R-:W-:-:S04]  /*1bf0*/  IMAD.WIDE.U32 R16, R8, UR5, R4 ;  /* 0x0000000508107c25 */ /* 0x004fc8000f8e0004 */
[----:B------:R-:W-:Y:S02]  /*1c00*/  IMAD R17, R9, UR5, R17 ;  /* 0x0000000509117c24 */ /* 0x000fe4000f8e0211 */
[-C--:B---3--:R-:W-:Y:S02]  /*1c10*/  @!P0 IMAD R27, R19, R22.reuse, RZ ;  /* 0x00000016131b8224 */ /* 0x088fe400078e02ff */
[----:B------:R-:W-:-:S04]  /*1c20*/  @!P0 IMAD.WIDE.U32 R22, R18, R22, R6 ;  /* 0x0000001612168225 */ /* 0x000fc800078e0006 */
[----:B------:R-:W-:Y:S01]  /*1c30*/  @!P0 IMAD R27, R18, R2, R27 ;  /* 0x00000002121b8224 */ /* 0x000fe200078e021b */
[----:B0-----:R-:W-:-:S03]  /*1c40*/  @!P0 LEA R26, P1, R22, R20, 0x3 ;  /* 0x00000014161a8211 */ /* 0x001fc600078218ff */
[----:B------:R-:W-:-:S05]  /*1c50*/  @!P0 IMAD.IADD R2, R23, 0x1, R27 ;  /* 0x0000000117028824 */ /* 0x000fca00078e021b */
[----:B------:R-:W-:Y:S02]  /*1c60*/  @!P0 LEA.HI.X R27, R22, R21, R2, 0x3, P1 ;  /* 0x00000015161b8211 */ /* 0x000fe400008f1c02 */
[----:B------:R-:W-:-:S06]  /*1c70*/  CS2R R20, SRZ ;  /* 0x0000000000147805 */ /* 0x000fcc000001ff00 */
[----:B------:R-:W2:Y:S01]  /*1c80*/  @!P0 LDG.E.64 R20, desc[UR12][R26.64] ;  /* 0x0000000c1a148981 */ /* 0x000ea2000c1e1b00 */
[----:B------:R-:W-:Y:S02]  /*1c90*/  ISETP.GE.U32.AND P0, PT, R16, UR8, PT ;  /* 0x0000000810007c0c */ /* 0x000fe4000bf06070 */
[C---:B------:R-:W-:Y:S02]  /*1ca0*/  LEA R8, P1, R10.reuse, R24, 0x3 ;  /* 0x000000180a087211 */ /* 0x040fe400078218ff */
[----:B------:R-:W-:Y:S02]  /*1cb0*/  ISETP.GE.U32.AND.EX P0, PT, R17, UR9, PT, P0 ;  /* 0x0000000911007c0c */ /* 0x000fe4000bf06100 */
[----:B------:R-:W-:-:S11]  /*1cc0*/  LEA.HI.X R9, R10, R25, R11, 0x3, P1 ;  /* 0x000000190a097211 */ /* 0x000fd600008f1c0b */
[----:B------:R-:W0:Y:S08]  /*1cd0*/  @!P0 LDC.64 R22, c[0x0][0x3d8] ;  /* 0x0000f600ff168b82 */ /* 0x000e300000000a00 */
[----:B------:R-:W1:Y:S01]  /*1ce0*/  @!P0 LDC.64 R18, c[0x0][0x3d0] ;  /* 0x0000f400ff128b82 */ /* 0x000e620000000a00 */
[----:B--2---:R2:W-:Y:S04]  /*1cf0*/  STG.E.64 desc[UR12][R8.64], R20 ;  /* 0x0000001408007986 */ /* 0x0045e8000c101b0c */
[----:B0-----:R-:W3:Y:S01]  /*1d00*/  @!P0 LDG.E.64 R22, desc[UR12][R22.64+0x10] ;  /* 0x0000100c16168981 */ /* 0x001ee2000c1e1b00 */
[----:B------:R-:W-:-:S02]  /*1d10*/  @!P0 IMAD.MOV.U32 R6, RZ, RZ, R14 ;  /* 0x000000ffff068224 */ /* 0x000fc400078e000e */
[-C--:B---3--:R-:W-:Y:S02]  /*1d20*/  @!P0 IMAD R2, R23, R16.reuse, RZ ;  /* 0x0000001017028224 */ /* 0x088fe400078e02ff */
[----:B------:R-:W-:-:S04]  /*1d30*/  @!P0 IMAD.WIDE.U32 R24, R22, R16, R6 ;  /* 0x0000001016188225 */ /* 0x000fc800078e0006 */
[----:B------:R-:W-:Y:S01]  /*1d40*/  @!P0 IMAD R17, R22, R17, R2 ;  /* 0x0000001116118224 */ /* 0x000fe200078e0202 */
[----:B-1----:R-:W-:-:S04]  /*1d50*/  @!P0 LEA R18, P1, R24, R18, 0x3 ;  /* 0x0000001218128211 */ /* 0x002fc800078218ff */
[----:B------:R-:W-:Y:S02]  /*1d60*/  @!P0 IADD3 R2, PT, PT, R25, R17, RZ ;  /* 0x0000001119028210 */ /* 0x000fe40007ffe0ff */
[----:B------:R-:W-:Y:S02]  /*1d70*/  CS2R R16, SRZ ;  /* 0x0000000000107805 */ /* 0x000fe4000001ff00 */
[----:B------:R-:W-:-:S05]  /*1d80*/  @!P0 LEA.HI.X R19, R24, R19, R2, 0x3, P1 ;  /* 0x0000001318138211 */ /* 0x000fca00008f1c02 */
[----:B------:R-:W3:Y:S01]  /*1d90*/  @!P0 LDG.E.64 R16, desc[UR12][R18.64] ;  /* 0x0000000c12108981 */ /* 0x000ee2000c1e1b00 */
[C---:B--2---:R-:W-:Y:S01]  /*1da0*/  IMAD.SHL.U32 R21, R10.reuse, 0x8, RZ ;  /* 0x000000080a157824 */ /* 0x044fe200078e00ff */
[----:B------:R-:W-:Y:S01]  /*1db0*/  SHF.L.U64.HI R25, R10, 0x3, R11 ;  /* 0x000000030a197819 */ /* 0x000fe2000001020b */
[----:B------:R-:W-:Y:S01]  /*1dc0*/  UIADD3 UR4, UPT, UPT, UR4, 0x4, URZ ;  /* 0x0000000404047890 */ /* 0x000fe2000fffe0ff */
[----:B------:R-:W-:Y:S02]  /*1dd0*/  UMOV UR5, URZ ;  /* 0x000000ff00057c82 */ /* 0x000fe40008000000 */
[----:B------:R-:W-:-:S05]  /*1de0*/  IADD3 R8, P0, PT, R8, R21, RZ ;  /* 0x0000001508087210 */ /* 0x000fca0007f1e0ff */
[----:B------:R-:W-:Y:S01]  /*1df0*/  IMAD.X R9, R9, 0x1, R25, P0 ;  /* 0x0000000109097824 */ /* 0x000fe200000e0619 */
[----:B------:R-:W-:-:S04]  /*1e00*/  IADD3 R24, P0, PT, R8, R21, RZ ;  /* 0x0000001508187210 */ /* 0x000fc80007f1e0ff */
[----:B------:R-:W-:Y:S01]  /*1e10*/  IADD3.X R25, PT, PT, R9, R25, RZ, P0, !PT ;  /* 0x0000001909197210 */ /* 0x000fe200007fe4ff */
[----:B---3--:R1:W-:Y:S08]  /*1e20*/  STG.E.64 desc[UR12][R8.64], R16 ;  /* 0x0000001008007986 */ /* 0x0083f0000c101b0c */
.L_x_134:
[----:B------:R-:W-:Y:S05]  /*1e30*/  BRA.U !UP0, `(.L_x_133) ;  /* 0x0000000508447547 */ /* 0x000fea000b800000 */
[----:B------:R-:W3:Y:S01]  /*1e40*/  LDCU UR6, c[0x0][0x380] ;  /* 0x00007000ff0677ac */ /* 0x000ee20008000800 */
[----:B------:R-:W-:-:S04]  /*1e50*/  UISETP.NE.U32.AND UP1, UPT, UR7, 0x1, UPT ;  /* 0x000000010700788c */ /* 0x000fc8000bf25070 */
[----:B------:R-:W-:Y:S02]  /*1e60*/  UISETP.NE.AND.EX UP1, UPT, URZ, URZ, UPT, UP1 ;  /* 0x000000ffff00728c */ /* 0x000fe4000bf25310 */
[----:B---3--:R-:W-:-:S04]  /*1e70*/  ULOP3.LUT UR6, UR6, 0x1, URZ, 0xc0, !UPT ;  /* 0x0000000106067892 */ /* 0x008fc8000f8ec0ff */
[----:B------:R-:W-:-:S04]  /*1e80*/  UISETP.NE.U32.AND UP0, UPT, UR6, 0x1, UPT ;  /* 0x000000010600788c */ /* 0x000fc8000bf05070 */
[----:B------:R-:W-:Y:S01]  /*1e90*/  UISETP.NE.U32.AND.EX UP0, UPT, URZ, URZ, UPT, UP0 ;  /* 0x000000ffff00728c */ /* 0x000fe2000bf05100 */
[----:B------:R-:W-:Y:S10]  /*1ea0*/  BRA.U !UP1, `(.L_x_135) ;  /* 0x0000000109c07547 */ /* 0x000ff4000b800000 */
[----:B-1----:R-:W2:Y:S01]  /*1eb0*/  LDC.64 R8, c[0x0][0x398] ;  /* 0x0000e600ff087b82 */ /* 0x002ea20000000a00 */
[----:B------:R-:W1:Y:S01]  /*1ec0*/  LDCU.64 UR6, c[0x0][0x3c0] ;  /* 0x00007800ff0677ac */ /* 0x000e620008000a00 */
[----:B------:R-:W-:Y:S02]  /*1ed0*/  IMAD.MOV.U32 R4, RZ, RZ, R12 ;  /* 0x000000ffff047224 */ /* 0x000fe400078e000c */
[C---:B--2---:R-:W-:Y:S02]  /*1ee0*/  IMAD R2, R8.reuse, UR5, RZ ;  /* 0x0000000508027c24 */ /* 0x044fe4000f8e02ff */
[----:B0-----:R-:W-:-:S04]  /*1ef0*/  IMAD.WIDE.U32 R16, R8, UR4, R4 ;  /* 0x0000000408107c25 */ /* 0x001fc8000f8e0004 */
[----:B------:R-:W-:Y:S01]  /*1f00*/  IMAD R23, R9, UR4, R2 ;  /* 0x0000000409177c24 */ /* 0x000fe2000f8e0202 */
[----:B-1----:R-:W-:-:S04]  /*1f10*/  ISETP.GE.U32.AND P0, PT, R16, UR6, PT ;  /* 0x0000000610007c0c */ /* 0x002fc8000bf06070 */
[----:B------:R-:W-:-:S04]  /*1f20*/  IADD3 R23, PT, PT, R23, R17, RZ ;  /* 0x0000001117177210 */ /* 0x000fc80007ffe0ff */
        /* <DEDUP_REMOVED lines=27> */
[----:B------:R-:W-:-:S04]  /*20e0*/  @!P0 IADD3 R2, PT, PT, R17, R27, RZ ;  /* 0x0000001b11028210 */ /* 0x000fc80007ffe0ff */
[----:B------:R-:W-:Y:S02]  /*20f0*/  @!P0 LEA.HI.X R9, R16, R9, R2, 0x3, P1 ;  /* 0x0000000910098211 */ /* 0x000fe400008f1c02 */
[----:B------:R-:W-:-:S06]  /*2100*/  CS2R R16, SRZ ;  /* 0x0000000000107805 */ /* 0x000fcc000001ff00 */
[----:B------:R-:W3:Y:S01]  /*2110*/  @!P0 LDG.E.64 R16, desc[UR12][R8.64] ;  /* 0x0000000c08108981 */ /* 0x000ee2000c1e1b00 */
[C---:B------:R-:W-:Y:S01]  /*2120*/  IMAD.SHL.U32 R19, R10.reuse, 0x8, RZ ;  /* 0x000000080a137824 */ /* 0x040fe200078e00ff */
[----:B------:R-:W-:Y:S01]  /*2130*/  SHF.L.U64.HI R2, R10, 0x3, R11 ;  /* 0x000000030a027819 */ /* 0x000fe2000001020b */
[----:B------:R-:W-:Y:S01]  /*2140*/  UIADD3 UR4, UPT, UPT, UR4, 0x2, URZ ;  /* 0x0000000204047890 */ /* 0x000fe2000fffe0ff */
[----:B------:R-:W-:Y:S02]  /*2150*/  UMOV UR5, URZ ;  /* 0x000000ff00057c82 */ /* 0x000fe40008000000 */
[----:B------:R-:W-:-:S04]  /*2160*/  IADD3 R10, P0, PT, R24, R19, RZ ;  /* 0x00000013180a7210 */ /* 0x000fc80007f1e0ff */
[----:B------:R-:W-:Y:S02]  /*2170*/  IADD3.X R11, PT, PT, R25, R2, RZ, P0, !PT ;  /* 0x00000002190b7210 */ /* 0x000fe400007fe4ff */
[----:B--2---:R-:W-:-:S05]  /*2180*/  IADD3 R24, P0, PT, R10, R19, RZ ;  /* 0x000000130a187210 */ /* 0x004fca0007f1e0ff */
[----:B------:R-:W-:Y:S01]  /*2190*/  IMAD.X R25, R11, 0x1, R2, P0 ;  /* 0x000000010b197824 */ /* 0x000fe200000e0602 */
[----:B---3--:R3:W-:Y:S07]  /*21a0*/  STG.E.64 desc[UR12][R10.64], R16 ;  /* 0x000000100a007986 */ /* 0x0087ee000c101b0c */
.L_x_135:
[----:B------:R-:W-:Y:S05]  /*21b0*/  BRA.U UP0, `(.L_x_133) ;  /* 0x0000000100647547 */ /* 0x000fea000b800000 */
[----:B-1----:R-:W2:Y:S01]  /*21c0*/  LDC.64 R8, c[0x0][0x398] ;  /* 0x0000e600ff087b82 */ /* 0x002ea20000000a00 */
[----:B------:R-:W1:Y:S01]  /*21d0*/  LDCU.64 UR6, c[0x0][0x3c0] ;  /* 0x00007800ff0677ac */ /* 0x000e620008000a00 */
[----:B------:R-:W-:Y:S01]  /*21e0*/  MOV R4, R12 ;  /* 0x0000000c00047202 */ /* 0x000fe20000000f00 */
[----:B------:R-:W-:Y:S01]  /*21f0*/  BSSY.RECONVERGENT B0, `(.L_x_136) ;  /* 0x0000014000007945 */ /* 0x000fe20003800200 */
[----:B--2---:R-:W-:-:S03]  /*2200*/  IMAD R2, R8, UR5, RZ ;  /* 0x0000000508027c24 */ /* 0x004fc6000f8e02ff */
[----:B------:R-:W-:-:S04]  /*2210*/  IMAD.WIDE.U32 R4, R8, UR4, R4 ;  /* 0x0000000408047c25 */ /* 0x000fc8000f8e0004 */
[----:B------:R-:W-:Y:S01]  /*2220*/  IMAD R9, R9, UR4, R2 ;  /* 0x0000000409097c24 */ /* 0x000fe2000f8e0202 */
[----:B-1----:R-:W-:-:S03]  /*2230*/  ISETP.GE.U32.AND P0, PT, R4, UR6, PT ;  /* 0x0000000604007c0c */ /* 0x002fc6000bf06070 */
[----:B------:R-:W-:Y:S01]  /*2240*/  IMAD.IADD R2, R5, 0x1, R9 ;  /* 0x0000000105027824 */ /* 0x000fe200078e0209 */
[----:B------:R-:W-:-:S04]  /*2250*/  CS2R R8, SRZ ;  /* 0x0000000000087805 */ /* 0x000fc8000001ff00 */
[----:B------:R-:W-:-:S13]  /*2260*/  ISETP.GE.U32.AND.EX P0, PT, R2, UR7, PT, P0 ;  /* 0x0000000702007c0c */ /* 0x000fda000bf06100 */
[----:B------:R-:W-:Y:S05]  /*2270*/  @P0 BRA `(.L_x_137) ;  /* 0x00000000002c0947 */ /* 0x000fea0003800000 */
[----:B---3--:R-:W1:Y:S01]  /*2280*/  LDC.64 R10, c[0x0][0x3d8] ;  /* 0x0000f600ff0a7b82 */ /* 0x008e620000000a00 */
[----:B------:R-:W2:Y:S01]  /*2290*/  LDCU.64 UR4, c[0x0][0x3d0] ;  /* 0x00007a00ff0477ac */ /* 0x000ea20008000a00 */
[----:B-1----:R-:W3:Y:S01]  /*22a0*/  LDG.E.64 R8, desc[UR12][R10.64+0x10] ;  /* 0x0000100c0a087981 */ /* 0x002ee2000c1e1b00 */
[----:B------:R-:W-:Y:S01]  /*22b0*/  MOV R6, R14 ;  /* 0x0000000e00067202 */ /* 0x000fe20000000f00 */
[----:B---3--:R-:W-:-:S04]  /*22c0*/  IMAD R9, R9, R4, RZ ;  /* 0x0000000409097224 */ /* 0x008fc800078e02ff */
[----:B------:R-:W-:-:S04]  /*22d0*/  IMAD.WIDE.U32 R4, R8, R4, R6 ;  /* 0x0000000408047225 */ /* 0x000fc800078e0006 */
[----:B------:R-:W-:Y:S01]  /*22e0*/  IMAD R9, R8, R2, R9 ;  /* 0x0000000208097224 */ /* 0x000fe200078e0209 */
[----:B--2---:R-:W-:-:S03]  /*22f0*/  LEA R8, P0, R4, UR4, 0x3 ;  /* 0x0000000404087c11 */ /* 0x004fc6000f8018ff */
[----:B------:R-:W-:-:S05]  /*2300*/  IMAD.IADD R5, R5, 0x1, R9 ;  /* 0x0000000105057824 */ /* 0x000fca00078e0209 */
[----:B------:R-:W-:-:S06]  /*2310*/  LEA.HI.X R9, R4, UR5, R5, 0x3, P0 ;  /* 0x0000000504097c11 */ /* 0x000fcc00080f1c05 */
[----:B------:R-:W5:Y:S02]  /*2320*/  LDG.E.64 R8, desc[UR12][R8.64] ;  /* 0x0000000c08087981 */ /* 0x000f64000c1e1b00 */
.L_x_137:
[----:B------:R-:W-:Y:S05]  /*2330*/  BSYNC.RECONVERGENT B0 ;  /* 0x0000000000007941 */ /* 0x000fea0003800200 */
.L_x_136:
[----:B-----5:R4:W-:Y:S02]  /*2340*/  STG.E.64 desc[UR12][R24.64], R8 ;  /* 0x0000000818007986 */ /* 0x0209e4000c101b0c */
.L_x_133:
[----:B------:R-:W5:Y:S01]  /*2350*/  LDCU.64 UR6, c[0x0][0x3a8] ;  /* 0x00007500ff0677ac */ /* 0x000f620008000a00 */
[----:B---3--:R-:W-:Y:S01]  /*2360*/  IADD3 R10, PT, PT, R3, R0, RZ ;  /* 0x00000000030a7210 */ /* 0x008fe20007ffe0ff */
[----:B------:R-:W5:Y:S01]  /*2370*/  LDCU.64 UR8, c[0x0][0x3b0] ;  /* 0x00007600ff0877ac */ /* 0x000f620008000a00 */
[----:B------:R-:W3:Y:S01]  /*2380*/  LDCU.64 UR10, c[0x0][0x3c8] ;  /* 0x00007900ff0a77ac */ /* 0x000ee20008000a00 */
[----:B-----5:R-:W-:Y:S02]  /*2390*/  UIMAD UR7, UR7, UR8, URZ ;  /* 0x00000008070772a4 */ /* 0x020fe4000f8e02ff */
[----:B--2---:R-:W-:Y:S02]  /*23a0*/  UIMAD.WIDE.U32 UR4, UR6, UR8, URZ ;  /* 0x00000008060472a5 */ /* 0x004fe4000f8e00ff */
[----:B------:R-:W-:-:S04]  /*23b0*/  UIMAD UR7, UR6, UR9, UR7 ;  /* 0x00000009060772a4 */ /* 0x000fc8000f8e0207 */
[----:B------:R-:W-:-:S04]  /*23c0*/  UIADD3 UR7, UPT, UPT, UR5, UR7, URZ ;  /* 0x0000000705077290 */ /* 0x000fc8000fffe0ff */
[----:B---3--:R-:W-:Y:S02]  /*23d0*/  UIMAD UR5, UR7, UR10, URZ ;  /* 0x0000000a070572a4 */ /* 0x008fe4000f8e02ff */
[----:B------:R-:W-:Y:S02]  /*23e0*/  UIMAD.WIDE.U32 UR6, UR4, UR10, URZ ;  /* 0x0000000a040672a5 */ /* 0x000fe4000f8e00ff */
[----:B------:R-:W-:-:S04]  /*23f0*/  UIMAD UR5, UR4, UR11, UR5 ;  /* 0x0000000b040572a4 */ /* 0x000fc8000f8e0205 */
[----:B------:R-:W-:Y:S01]  /*2400*/  UIADD3 UR5, UPT, UPT, UR7, UR5, URZ ;  /* 0x0000000507057290 */ /* 0x000fe2000fffe0ff */
[----:B------:R-:W-:-:S05]  /*2410*/  ISETP.LT.U32.AND P0, PT, R10, UR6, PT ;  /* 0x000000060a007c0c */ /* 0x000fca000bf01070 */
[----:B------:R-:W-:-:S05]  /*2420*/  IMAD.U32 R0, RZ, RZ, UR5 ;  /* 0x00000005ff007e24 */ /* 0x000fca000f8e00ff */
[----:B------:R-:W-:Y:S02]  /*2430*/  ISETP.GT.U32.AND.EX P0, PT, R0, RZ, PT, P0 ;  /* 0x000000ff0000720c */ /* 0x000fe40003f04100 */
[----:B------:R-:W-:-:S11]  /*2440*/  MOV R0, R10 ;  /* 0x0000000a00007202 */ /* 0x000fd60000000f00 */
[----:B------:R-:W-:Y:S05]  /*2450*/  @P0 BRA `(.L_x_138) ;  /* 0xffffffdc00580947 */ /* 0x000fea000383ffff */
[----:B------:R-:W-:Y:S05]  /*2460*/  EXIT ;  /* 0x000000000000794d */ /* 0x000fea0003800000 */
        .weak           $__internal_6_$__cuda_sm20_div_u64
        .type           $__internal_6_$__cuda_sm20_div_u64,@function
        .size           $__internal_6_$__cuda_sm20_div_u64,($__internal_7_$__cuda_sm20_rem_u64 - $__internal_6_$__cuda_sm20_div_u64)
$__internal_6_$__cuda_sm20_div_u64:
        /* <DEDUP_REMOVED lines=9> */
[----:B------:R-:W-:Y:S01]  /*2500*/  IADD3.X R19, PT, PT, RZ, ~R7, RZ, P0, !PT ;  /* 0x80000007ff137210 */ /* 0x000fe200007fe4ff */
[----:B------:R-:W-:-:S04]  /*2510*/  IMAD.MOV.U32 R7, RZ, RZ, R4 ;  /* 0x000000ffff077224 */ /* 0x000fc800078e0004 */
        /* <DEDUP_REMOVED lines=13> */
[----:B------:R-:W-:Y:S02]  /*25f0*/  IMAD.MOV.U32 R5, RZ, RZ, RZ ;  /* 0x000000ffff057224 */ /* 0x000fe400078e00ff */
        /* <DEDUP_REMOVED lines=22> */
[----:B------:R-:W-:Y:S02]  /*2760*/  IADD3 R4, P2, PT, R7, 0x1, RZ ;  /* 0x0000000107047810 */ /* 0x000fe40007f5e0ff */
[C---:B------:R-:W-:Y:S01]  /*2770*/  ISETP.GE.U32.AND.EX P0, PT, R18.reuse, R9, PT, P0 ;  /* 0x000000091200720c */ /* 0x040fe20003f06100 */
[----:B------:R-:W-:Y:S01]  /*2780*/  IMAD.X R14, R18, 0x1, ~R9, P1 ;  /* 0x00000001120e7824 */ /* 0x000fe200008e0e09 */
[----:B------:R-:W-:Y:S02]  /*2790*/  IADD3.X R6, PT, PT, RZ, R15, RZ, P2, !PT ;  /* 0x0000000fff067210 */ /* 0x000fe400017fe4ff */
[----:B------:R-:W-:-:S02]  /*27a0*/  SEL R7, R4, R7, P0 ;  /* 0x0000000704077207 */ /* 0x000fc40000000000 */
        /* <DEDUP_REMOVED lines=8> */
[----:B------:R-:W-:Y:S02]  /*2830*/  ISETP.NE.AND.EX P1, PT, R9, RZ, PT, P1 ;  /* 0x000000ff0900720c */ /* 0x000fe40003f25310 */
[----:B------:R-:W-:Y:S01]  /*2840*/  SEL R4, R4, R7, P0 ;  /* 0x0000000704047207 */ /* 0x000fe20000000000 */
[----:B------:R-:W-:Y:S01]  /*2850*/  IMAD.MOV.U32 R7, RZ, RZ, 0x0 ;  /* 0x00000000ff077424 */ /* 0x000fe200078e00ff */
[----:B------:R-:W-:Y:S02]  /*2860*/  SEL R5, R5, R6, P0 ;  /* 0x0000000605057207 */ /* 0x000fe40000000000 */
[----:B------:R-:W-:Y:S02]  /*2870*/  MOV R6, R2 ;  /* 0x0000000200067202 */ /* 0x000fe40000000f00 */
[----:B------:R-:W-:-:S02]  /*2880*/  SEL R4, R4, 0xffffffff, P1 ;  /* 0xffffffff04047807 */ /* 0x000fc40000800000 */
[----:B------:R-:W-:Y:S01]  /*2890*/  SEL R5, R5, 0xffffffff, P1 ;  /* 0xffffffff05057807 */ /* 0x000fe20000800000 */
[----:B------:R-:W-:Y:S06]  /*28a0*/  RET.REL.NODEC R6 `(unfold_input_into_patches_f64) ;  /* 0xffffffd406d47950 */ /* 0x000fec0003c3ffff */
        .weak           $__internal_7_$__cuda_sm20_rem_u64
        .type           $__internal_7_$__cuda_sm20_rem_u64,@function
        .size           $__internal_7_$__cuda_sm20_rem_u64,(.L_x_427 - $__internal_7_$__cuda_sm20_rem_u64)
$__internal_7_$__cuda_sm20_rem_u64:
        /* <DEDUP_REMOVED lines=15> */
[----:B------:R-:W-:-:S04]  /*29a0*/  IMAD.HI.U32 R19, R7, R19, RZ ;  /* 0x0000001307137227 */ /* 0x000fc800078e00ff */
[----:B------:R-:W-:-:S05]  /*29b0*/  IMAD.HI.U32 R10, P1, R7, R15, R10 ;  /* 0x0000000f070a7227 */ /* 0x000fca000782000a */
        /* <DEDUP_REMOVED lines=8> */
[----:B------:R-:W-:Y:S01]  /*2a40*/  IADD3.X R6, PT, PT, RZ, ~R7, RZ, P0, !PT ;  /* 0x80000007ff067210 */ /* 0x000fe200007fe4ff */
[----:B------:R-:W-:-:S04]  /*2a50*/  HFMA2 R7, -RZ, RZ, 0, 0 ;  /* 0x00000000ff077431 */ /* 0x000fc800000001ff */
        /* <DEDUP_REMOVED lines=19> */
[----:B------:R-:W-:-:S03]  /*2b90*/  ISETP.GE.U32.AND P0, PT, R19, R4, PT ;  /* 0x000000041300720c */ /* 0x000fc60003f06070 */
[----:B------:R-:W-:Y:S01]  /*2ba0*/  IMAD.X R2, R9, 0x1, ~R2, P1 ;  /* 0x0000000109027824 */ /* 0x000fe200008e0e02 */
[----:B------:R-:W-:Y:S02]  /*2bb0*/  IADD3 R7, P1, PT, R19, -R4, RZ ;  /* 0x8000000413077210 */ /* 0x000fe40007f3e0ff */
[----:B------:R-:W-:Y:S02]  /*2bc0*/  MOV R9, 0x0 ;  /* 0x0000000000097802 */ /* 0x000fe40000000f00 */
[CC--:B------:R-:W-:Y:S02]  /*2bd0*/  ISETP.GE.U32.AND.EX P0, PT, R2.reuse, R5.reuse, PT, P0 ;  /* 0x000000050200720c */ /* 0x0c0fe40003f06100 */
[----:B------:R-:W-:Y:S02]  /*2be0*/  IADD3.X R10, PT, PT, R2, ~R5, RZ, P1, !PT ;  /* 0x80000005020a7210 */ /* 0x000fe40000ffe4ff */
[----:B------:R-:W-:Y:S02]  /*2bf0*/  SEL R7, R7, R19, P0 ;  /* 0x0000001307077207 */ /* 0x000fe40000000000 */
[----:B------:R-:W-:-:S02]  /*2c00*/  SEL R10, R10, R2, P0 ;  /* 0x000000020a0a7207 */ /* 0x000fc40000000000 */
[CC--:B------:R-:W-:Y:S02]  /*2c10*/  IADD3 R2, P2, PT, R7.reuse, -R4.reuse, RZ ;  /* 0x8000000407027210 */ /* 0x0c0fe40007f5e0ff */
[----:B------:R-:W-:Y:S02]  /*2c20*/  ISETP.GE.U32.AND P0, PT, R7, R4, PT ;  /* 0x000000040700720c */ /* 0x000fe40003f06070 */
[----:B------:R-:W-:Y:S01]  /*2c30*/  ISETP.NE.U32.AND P1, PT, R4, RZ, PT ;  /* 0x000000ff0400720c */ /* 0x000fe20003f25070 */
[C---:B------:R-:W-:Y:S01]  /*2c40*/  IMAD.X R6, R10.reuse, 0x1, ~R5, P2 ;  /* 0x000000010a067824 */ /* 0x040fe200010e0e05 */
[----:B------:R-:W-:Y:S02]  /*2c50*/  ISETP.GE.U32.AND.EX P0, PT, R10, R5, PT, P0 ;  /* 0x000000050a00720c */ /* 0x000fe40003f06100 */
[----:B------:R-:W-:Y:S02]  /*2c60*/  ISETP.NE.AND.EX P1, PT, R5, RZ, PT, P1 ;  /* 0x000000ff0500720c */ /* 0x000fe40003f25310 */
[----:B------:R-:W-:-:S02]  /*2c70*/  SEL R4, R2, R7, P0 ;  /* 0x0000000702047207 */ /* 0x000fc40000000000 */
[----:B------:R-:W-:Y:S02]  /*2c80*/  SEL R5, R6, R10, P0 ;  /* 0x0000000a06057207 */ /* 0x000fe40000000000 */
[----:B------:R-:W-:Y:S02]  /*2c90*/  SEL R4, R4, 0xffffffff, P1 ;  /* 0xffffffff04047807 */ /* 0x000fe40000800000 */
[----:B------:R-:W-:Y:S01]  /*2ca0*/  SEL R5, R5, 0xffffffff, P1 ;  /* 0xffffffff05057807 */ /* 0x000fe20000800000 */
[----:B------:R-:W-:Y:S06]  /*2cb0*/  RET.REL.NODEC R8 `(unfold_input_into_patches_f64) ;  /* 0xffffffd008d07950 */ /* 0x000fec0003c3ffff */
.L_x_139:
        /* <DEDUP_REMOVED lines=12> */
.L_x_427:


//--------------------- .text.sum_transposed_filters_f32 --------------------------
	.section	.text.sum_transposed_filters_f32,"ax",@progbits
	.align	128
        .global         sum_transposed_filters_f32
        .type           sum_transposed_filters_f32,@function
        .size           sum_transposed_filters_f32,(.L_x_429 - sum_transposed_filters_f32)
        .other          sum_transposed_filters_f32,@"STO_CUDA_ENTRY STV_DEFAULT"
sum_transposed_filters_f32:
.text.sum_transposed_filters_f32:
        /* <DEDUP_REMOVED lines=28> */
.L_x_140:
[----:B------:R-:W0:Y:S01]  /*01c0*/  LDCU.64 UR4, c[0x0][0x3b8] ;  /* 0x00007700ff0477ac */ /* 0x000e220008000a00 */
[----:B------:R-:W-:Y:S01]  /*01d0*/  MOV R0, 0x240 ;  /* 0x0000024000007802 */ /* 0x000fe20000000f00 */
[----:B------:R-:W1:Y:S01]  /*01e0*/  LDCU.64 UR6, c[0x0][0x3a0] ;  /* 0x00007400ff0677ac */ /* 0x000e620008000a00 */
[----:B0-----:R-:W-:Y:S01]  /*01f0*/  MOV R20, UR4 ;  /* 0x0000000400147c02 */ /* 0x001fe20008000f00 */
[----:B------:R-:W-:Y:S02]  /*0200*/  IMAD.U32 R21, RZ, RZ, UR5 ;  /* 0x00000005ff157e24 */ /* 0x000fe4000f8e00ff */
[----:B-1----:R-:W-:Y:S01]  /*0210*/  IMAD.U32 R2, RZ, RZ, UR6 ;  /* 0x00000006ff027e24 */ /* 0x002fe2000f8e00ff */
[----:B------:R-:W-:-:S07]  /*0220*/  MOV R3, UR7 ;  /* 0x0000000700037c02 */ /* 0x000fce0008000f00 */
[----:B------:R-:W-:Y:S05]  /*0230*/  CALL.REL.NOINC `($__internal_8_$__cuda_sm20_div_u64) ;  /* 0x0000002400547944 */ /* 0x000fea0003c00000 */
[----:B------:R-:W-:Y:S02]  /*0240*/  IMAD.MOV.U32 R16, RZ, RZ, R10 ;  /* 0x000000ffff107224 */ /* 0x000fe400078e000a */
[----:B------:R-:W-:-:S07]  /*0250*/  IMAD.MOV.U32 R17, RZ, RZ, R11 ;  /* 0x000000ffff117224 */ /* 0x000fce00078e000b */
.L_x_141:
        /* <DEDUP_REMOVED lines=27> */
.L_x_142:
[----:B------:R-:W0:Y:S01]  /*0410*/  LDCU.64 UR4, c[0x0][0x3b0] ;  /* 0x00007600ff0477ac */ /* 0x000e220008000a00 */
[----:B------:R-:W-:Y:S01]  /*0420*/  MOV R0, 0x490 ;  /* 0x0000049000007802 */ /* 0x000fe20000000f00 */
[----:B------:R-:W1:Y:S01]  /*0430*/  LDCU.64 UR6, c[0x0][0x3a0] ;  /* 0x00007400ff0677ac */ /* 0x000e620008000a00 */
[----:B0-----:R-:W-:Y:S01]  /*0440*/  IMAD.U32 R20, RZ, RZ, UR4 ;  /* 0x00000004ff147e24 */ /* 0x001fe2000f8e00ff */
[----:B------:R-:W-:Y:S01]  /*0450*/  MOV R21, UR5 ;  /* 0x0000000500157c02 */ /* 0x000fe20008000f00 */
[----:B-1----:R-:W-:Y:S02]  /*0460*/  IMAD.U32 R2, RZ, RZ, UR6 ;  /* 0x00000006ff027e24 */ /* 0x002fe4000f8e00ff */
[----:B------:R-:W-:-:S07]  /*0470*/  IMAD.U32 R3, RZ, RZ, UR7 ;  /* 0x00000007ff037e24 */ /* 0x000fce000f8e00ff */
[----:B------:R-:W-:Y:S05]  /*0480*/  CALL.REL.NOINC `($__internal_8_$__cuda_sm20_div_u64) ;  /* 0x0000002000c07944 */ /* 0x000fea0003c00000 */
[----:B------:R-:W-:Y:S01]  /*0490*/  MOV R14, R10 ;  /* 0x0000000a000e7202 */ /* 0x000fe20000000f00 */
[----:B------:R-:W-:-:S07]  /*04a0*/  IMAD.MOV.U32 R15, RZ, RZ, R11 ;  /* 0x000000ffff0f7224 */ /* 0x000fce00078e000b */
.L_x_143:
        /* <DEDUP_REMOVED lines=34> */
.L_x_164:
[----:B--2---:R-:W2:Y:S02]  /*06d0*/  LDCU UR5, c[0x0][0x384] ;  /* 0x00007080ff0577ac */ /* 0x004ea40008000800 */
        /* <DEDUP_REMOVED lines=26> */
.L_x_146:
[----:B------:R-:W2:Y:S01]  /*0880*/  LDCU.64 UR10, c[0x0][0x380] ;  /* 0x00007000ff0a77ac */ /* 0x000ea20008000a00 */
[----:B------:R-:W-:Y:S01]  /*0890*/  IMAD.MOV.U32 R20, RZ, RZ, R8 ;  /* 0x000000ffff147224 */ /* 0x000fe200078e0008 */
[----:B------:R-:W-:Y:S01]  /*08a0*/  MOV R0, 0x8f0 ;  /* 0x000008f000007802 */ /* 0x000fe20000000f00 */
[----:B------:R-:W-:Y:S01]  /*08b0*/  IMAD.U32 R21, RZ, RZ, UR4 ;  /* 0x00000004ff157e24 */ /* 0x000fe2000f8e00ff */
[----:B--2---:R-:W-:Y:S01]  /*08c0*/  MOV R2, UR10 ;  /* 0x0000000a00027c02 */ /* 0x004fe20008000f00 */
[----:B------:R-:W-:-:S07]  /*08d0*/  IMAD.U32 R3, RZ, RZ, UR11 ;  /* 0x0000000bff037e24 */ /* 0x000fce000f8e00ff */
[----:B01----:R-:W-:Y:S05]  /*08e0*/  CALL.REL.NOINC `($__internal_8_$__cuda_sm20_div_u64) ;  /* 0x0000001c00a87944 */ /* 0x003fea0003c00000 */
[----:B------:R-:W0:Y:S01]  /*08f0*/  LDCU.64 UR10, c[0x0][0x380] ;  /* 0x00007000ff0a77ac */ /* 0x000e220008000a00 */
[----:B------:R-:W-:Y:S01]  /*0900*/  IADD3 R7, P0, PT, RZ, -R10, RZ ;  /* 0x8000000aff077210 */ /* 0x000fe20007f1e0ff */
[----:B------:R-:W-:Y:S01]  /*0910*/  IMAD.U32 R9, RZ, RZ, UR4 ;  /* 0x00000004ff097e24 */ /* 0x000fe2000f8e00ff */
[-C--:B------:R-:W-:Y:S01]  /*0920*/  MOV R19, R11.reuse ;  /* 0x0000000b00137202 */ /* 0x080fe20000000f00 */
[----:B------:R-:W-:Y:S01]  /*0930*/  IMAD.MOV.U32 R18, RZ, RZ, R10 ;  /* 0x000000ffff127224 */ /* 0x000fe200078e000a */
[----:B------:R-:W-:-:S05]  /*0940*/  IADD3.X R0, PT, PT, RZ, ~R11, RZ, P0, !PT ;  /* 0x8000000bff007210 */ /* 0x000fca00007fe4ff */
[----:B0-----:R-:W-:Y:S02]  /*0950*/  IMAD R0, R0, UR10, RZ ;  /* 0x0000000a00007c24 */ /* 0x001fe4000f8e02ff */
[----:B------:R-:W-:-:S04]  /*0960*/  IMAD.WIDE.U32 R8, R7, UR10, R8 ;  /* 0x0000000a07087c25 */ /* 0x000fc8000f8e0008 */
[----:B------:R-:W-:-:S05]  /*0970*/  IMAD R7, R7, UR11, R0 ;  /* 0x0000000b07077c24 */ /* 0x000fca000f8e0200 */
[----:B------:R-:W-:-:S07]  /*0980*/  IADD3 R7, PT, PT, R9, R7, RZ ;  /* 0x0000000709077210 */ /* 0x000fce0007ffe0ff */
.L_x_147:
[----:B------:R-:W-:Y:S01]  /*0990*/  LOP3.LUT R0, R19, R15, RZ, 0xfc, !PT ;  /* 0x0000000f13007212 */ /* 0x000fe200078efcff */
[----:B------:R-:W-:Y:S03]  /*09a0*/  BSSY.RECONVERGENT B1, `(.L_x_148) ;  /* 0x0000028000017945 */ /* 0x000fe60003800200 */
[----:B------:R-:W-:-:S13]  /*09b0*/  ISETP.NE.U32.AND P0, PT, R0, RZ, PT ;  /* 0x000000ff0000720c */ /* 0x000fda0003f05070 */
[----:B------:R-:W-:Y:S05]  /*09c0*/  @P0 BRA `(.L_x_149) ;  /* 0x00000000005c0947 */ /* 0x000fea0003800000 */
[----:B------:R-:W2:Y:S01]  /*09d0*/  I2F.U32.RP R0, R14 ;  /* 0x0000000e00007306 */ /* 0x000ea20000209000 */
[----:B------:R-:W-:Y:S01]  /*09e0*/  ISETP.NE.U32.AND P2, PT, R14, RZ, PT ;  /* 0x000000ff0e00720c */ /* 0x000fe20003f45070 */
[----:B------:R-:W-:-:S06]  /*09f0*/  HFMA2 R11, -RZ, RZ, 0, 0 ;  /* 0x00000000ff0b7431 */ /* 0x000fcc00000001ff */
        /* <DEDUP_REMOVED lines=8> */
[----:B------:R-:W-:-:S05]  /*0a80*/  IMAD.HI.U32 R10, R3, R18, RZ ;  /* 0x00000012030a7227 */ /* 0x000fca00078e00ff */
        /* <DEDUP_REMOVED lines=11> */
.L_x_149:
[----:B------:R-:W-:Y:S01]  /*0b40*/  IMAD.MOV.U32 R20, RZ, RZ, R18 ;  /* 0x000000ffff147224 */ /* 0x000fe200078e0012 */
[----:B------:R-:W-:Y:S01]  /*0b50*/  MOV R21, R19 ;  /* 0x0000001300157202 */ /* 0x000fe20000000f00 */
[----:B------:R-:W-:Y:S01]  /*0b60*/  IMAD.MOV.U32 R2, RZ, RZ, R14 ;  /* 0x000000ffff027224 */ /* 0x000fe200078e000e */
[----:B------:R-:W-:Y:S02]  /*0b70*/  MOV R3, R15 ;  /* 0x0000000f00037202 */ /* 0x000fe40000000f00 */
[----:B------:R-:W-:-:S07]  /*0b80*/  MOV R0, 0xba0 ;  /* 0x00000ba000007802 */ /* 0x000fce0000000f00 */
[----:B01----:R-:W-:Y:S05]  /*0b90*/  CALL.REL.NOINC `($__internal_8_$__cuda_sm20_div_u64) ;  /* 0x0000001800fc7944 */ /* 0x003fea0003c00000 */
[----:B------:R-:W-:Y:S01]  /*0ba0*/  IADD3 R9, P0, PT, RZ, -R10, RZ ;  /* 0x8000000aff097210 */ /* 0x000fe20007f1e0ff */
[----:B------:R-:W-:Y:S01]  /*0bb0*/  IMAD.MOV.U32 R25, RZ, RZ, R19 ;  /* 0x000000ffff197224 */ /* 0x000fe200078e0013 */
[----:B------:R-:W-:-:S03]  /*0bc0*/  MOV R24, R18 ;  /* 0x0000001200187202 */ /* 0x000fc60000000f00 */
[----:B------:R-:W-:Y:S02]  /*0bd0*/  IMAD.X R3, RZ, RZ, ~R11, P0 ;  /* 0x000000ffff037224 */ /* 0x000fe400000e0e0b */
[----:B------:R-:W-:-:S04]  /*0be0*/  IMAD.WIDE.U32 R24, R14, R9, R24 ;  /* 0x000000090e187225 */ /* 0x000fc800078e0018 */
[----:B------:R-:W-:-:S04]  /*0bf0*/  IMAD R3, R3, R14, RZ ;  /* 0x0000000e03037224 */ /* 0x000fc800078e02ff */
[----:B------:R-:W-:-:S05]  /*0c00*/  IMAD R3, R15, R9, R3 ;  /* 0x000000090f037224 */ /* 0x000fca00078e0203 */
[----:B------:R-:W-:-:S07]  /*0c10*/  IADD3 R9, PT, PT, R25, R3, RZ ;  /* 0x0000000319097210 */ /* 0x000fce0007ffe0ff */
.L_x_150:
[----:B01----:R-:W-:Y:S05]  /*0c20*/  BSYNC.RECONVERGENT B1 ;  /* 0x0000000000017941 */ /* 0x003fea0003800200 */
.L_x_148:
        /* <DEDUP_REMOVED lines=25> */
.L_x_152:
[----:B------:R-:W-:Y:S01]  /*0dc0*/  MOV R0, R10 ;  /* 0x0000000a00007202 */ /* 0x000fe20000000f00 */
[----:B------:R-:W-:Y:S01]  /*0dd0*/  IMAD.MOV.U32 R19, RZ, RZ, R11 ;  /* 0x000000ffff137224 */ /* 0x000fe200078e000b */
[----:B------:R-:W-:-:S07]  /*0de0*/  MOV R18, 0xe00 ;  /* 0x00000e0000127802 */ /* 0x000fce0000000f00 */
[----:B------:R-:W-:Y:S05]  /*0df0*/  CALL.REL.NOINC `($__internal_9_$__cuda_sm20_rem_u64) ;  /* 0x0000001c00747944 */ /* 0x000fea0003c00000 */
[----:B------:R-:W-:Y:S01]  /*0e00*/  MOV R18, R0 ;  /* 0x0000000000127202 */ /* 0x000fe20000000f00 */
[----:B------:R-:W-:-:S07]  /*0e10*/  IMAD.MOV.U32 R19, RZ, RZ, R3 ;  /* 0x000000ffff137224 */ /* 0x000fce00078e0003 */
.L_x_153:
[----:B------:R-:W-:Y:S05]  /*0e20*/  BSYNC.RECONVERGENT B1 ;  /* 0x0000000000017941 */ /* 0x000fea0003800200 */
.L_x_151:
        /* <DEDUP_REMOVED lines=8> */
[----:B0-----:R-:W-:-:S06]  /*0eb0*/  IADD3 R2, PT, PT, R0, 0xffffffe, RZ ;  /* 0x0ffffffe00027810 */ /* 0x001fcc0007ffe0ff */
        /* <DEDUP_REMOVED lines=18> */
.L_x_155:
[----:B------:R-:W-:Y:S01]  /*0fe0*/  MOV R20, R18 ;  /* 0x0000001200147202 */ /* 0x000fe20000000f00 */
[----:B------:R-:W-:Y:S01]  /*0ff0*/  IMAD.MOV.U32 R21, RZ, RZ, R19 ;  /* 0x000000ffff157224 */ /* 0x000fe200078e0013 */
[----:B------:R-:W-:Y:S01]  /*1000*/  MOV R2, R16 ;  /* 0x0000001000027202 */ /* 0x000fe20000000f00 */
[----:B------:R-:W-:Y:S01]  /*1010*/  IMAD.MOV.U32 R3, RZ, RZ, R17 ;  /* 0x000000ffff037224 */ /* 0x000fe200078e0011 */
[----:B------:R-:W-:-:S07]  /*1020*/  MOV R0, 0x1040 ;  /* 0x0000104000007802 */ /* 0x000fce0000000f00 */
[----:B------:R-:W-:Y:S05]  /*1030*/  CALL.REL.NOINC `($__internal_8_$__cuda_sm20_div_u64) ;  /* 0x0000001400d47944 */ /* 0x000fea0003c00000 */
[----:B------:R-:W-:Y:S01]  /*1040*/  IADD3 R23, P0, PT, RZ, -R10, RZ ;  /* 0x8000000aff177210 */ /* 0x000fe20007f1e0ff */
[----:B------:R-:W-:Y:S01]  /*1050*/  IMAD.MOV.U32 R2, RZ, RZ, R18 ;  /* 0x000000ffff027224 */ /* 0x000fe200078e0012 */
[----:B------:R-:W-:Y:S02]  /*1060*/  MOV R3, R19 ;  /* 0x0000001300037202 */ /* 0x000fe40000000f00 */
[----:B------:R-:W-:Y:S01]  /*1070*/  IADD3.X R21, PT, PT, RZ, ~R11, RZ, P0, !PT ;  /* 0x8000000bff157210 */ /* 0x000fe200007fe4ff */
[----:B------:R-:W-:-:S04]  /*1080*/  IMAD.WIDE.U32 R2, R16, R23, R2 ;  /* 0x0000001710027225 */ /* 0x000fc800078e0002 */
[----:B------:R-:W-:Y:S02]  /*1090*/  IMAD R21, R21, R16, RZ ;  /* 0x0000001015157224 */ /* 0x000fe400078e02ff */
[----:B------:R-:W-:Y:S02]  /*10a0*/  IMAD.MOV.U32 R0, RZ, RZ, R2 ;  /* 0x000000ffff007224 */ /* 0x000fe400078e0002 */
[----:B------:R-:W-:-:S05]  /*10b0*/  IMAD R21, R17, R23, R21 ;  /* 0x0000001711157224 */ /* 0x000fca00078e0215 */
[----:B------:R-:W-:-:S07]  /*10c0*/  IADD3 R23, PT, PT, R3, R21, RZ ;  /* 0x0000001503177210 */ /* 0x000fce0007ffe0ff */
.L_x_156:
[----:B------:R-:W-:Y:S05]  /*10d0*/  BSYNC.RECONVERGENT B1 ;  /* 0x0000000000017941 */ /* 0x000fea0003800200 */
.L_x_154:
[----:B------:R-:W0:Y:S01]  /*10e0*/  LDC.64 R28, c[0x0][0x3e0] ;  /* 0x0000f800ff1c7b82 */ /* 0x000e220000000a00 */
[----:B------:R-:W-:Y:S01]  /*10f0*/  IMAD R11, R11, R14, RZ ;  /* 0x0000000e0b0b7224 */ /* 0x000fe200078e02ff */
[----:B------:R-:W1:Y:S01]  /*1100*/  LDCU.64 UR12, c[0x0][0x380] ;  /* 0x00007000ff0c77ac */ /* 0x000e620008000a00 */
[----:B------:R-:W-:Y:S01]  /*1110*/  MOV R22, R0 ;  /* 0x0000000000167202 */ /* 0x000fe20000000f00 */
        /* <DEDUP_REMOVED lines=9> */
[-C--:B----4-:R-:W-:Y:S02]  /*11b0*/  IMAD R21, R21, R24.reuse, RZ ;  /* 0x0000001815157224 */ /* 0x090fe400078e02ff */
[----:B------:R-:W-:-:S04]  /*11c0*/  IMAD.WIDE.U32 R18, R20, R24, R18 ;  /* 0x0000001814127225 */ /* 0x000fc800078e0012 */
[----:B------:R-:W-:Y:S02]  /*11d0*/  IMAD R21, R20, R9, R21 ;  /* 0x0000000914157224 */ /* 0x000fe400078e0215 */
[----:B------:R-:W-:-:S04]  /*11e0*/  IMAD.WIDE.U32 R26, R14, R10, R24 ;  /* 0x0000000a0e1a7225 */ /* 0x000fc800078e0018 */
[----:B------:R-:W-:Y:S02]  /*11f0*/  IMAD R9, R15, R10, R11 ;  /* 0x0000000a0f097224 */ /* 0x000fe400078e020b */
[----:B------:R-:W0:Y:S01]  /*1200*/  LDC.64 R10, c[0x0][0x3a8] ;  /* 0x0000ea00ff0a7b82 */ /* 0x000e220000000a00 */
[----:B------:R-:W-:-:S04]  /*1210*/  IMAD.WIDE.U32 R22, R16, R26, R22 ;  /* 0x0000001a10167225 */ /* 0x000fc800078e0016 */
[----:B------:R-:W-:-:S04]  /*1220*/  IMAD.IADD R9, R27, 0x1, R9 ;  /* 0x000000011b097824 */ /* 0x000fc800078e0209 */
[----:B------:R-:W-:-:S04]  /*1230*/  IMAD R9, R9, R16, RZ ;  /* 0x0000001009097224 */ /* 0x000fc800078e02ff */
[----:B------:R-:W-:-:S04]  /*1240*/  IMAD R9, R17, R26, R9 ;  /* 0x0000001a11097224 */ /* 0x000fc800078e0209 */
[----:B------:R-:W-:Y:S01]  /*1250*/  IMAD.IADD R0, R23, 0x1, R9 ;  /* 0x0000000117007824 */ /* 0x000fe200078e0209 */
[----:B------:R-:W-:Y:S01]  /*1260*/  MOV R9, R7 ;  /* 0x0000000700097202 */ /* 0x000fe20000000f00 */
[----:B------:R-:W-:Y:S02]  /*1270*/  IMAD.IADD R23, R19, 0x1, R21 ;  /* 0x0000000113177824 */ /* 0x000fe400078e0215 */
[----:B-1----:R-:W-:Y:S02]  /*1280*/  IMAD R25, R0, UR12, RZ ;  /* 0x0000000c00197c24 */ /* 0x002fe4000f8e02ff */
[----:B------:R-:W-:Y:S01]  /*1290*/  IMAD.WIDE.U32 R20, R22, UR12, R8 ;  /* 0x0000000c16147c25 */ /* 0x000fe2000f8e0008 */
[----:B0-----:R-:W-:-:S03]  /*12a0*/  ISETP.GE.U32.AND P0, PT, R10, 0x4, PT ;  /* 0x000000040a00780c */ /* 0x001fc60003f06070 */
[----:B------:R-:W-:Y:S01]  /*12b0*/  IMAD R19, R22, UR13, R25 ;  /* 0x0000000d16137c24 */ /* 0x000fe2000f8e0219 */
[----:B------:R-:W-:Y:S01]  /*12c0*/  ISETP.GE.U32.AND.EX P0, PT, R11, RZ, PT, P0 ;  /* 0x000000ff0b00720c */ /* 0x000fe20003f06100 */
[----:B-----5:R-:W-:Y:S01]  /*12d0*/  IMAD R0, R3, R8, RZ ;  /* 0x0000000803007224 */ /* 0x020fe200078e02ff */
[----:B------:R-:W-:Y:S01]  /*12e0*/  MOV R22, R18 ;  /* 0x0000001200167202 */ /* 0x000fe20000000f00 */
[----:B------:R-:W-:Y:S01]  /*12f0*/  IMAD.IADD R19, R21, 0x1, R19 ;  /* 0x0000000115137824 */ /* 0x000fe200078e0213 */
[----:B--2---:R-:W-:Y:S01]  /*1300*/  LEA R18, P1, R20, UR10, 0x2 ;  /* 0x0000000a14127c11 */ /* 0x004fe2000f8210ff */
[C---:B------:R-:W-:Y:S02]  /*1310*/  IMAD R3, R2.reuse, R7, R0 ;  /* 0x0000000702037224 */ /* 0x040fe400078e0200 */
[----:B------:R-:W-:Y:S01]  /*1320*/  IMAD.WIDE.U32 R8, R2, R8, R22 ;  /* 0x0000000802087225 */ /* 0x000fe200078e0016 */
[----:B------:R-:W-:-:S03]  /*1330*/  LEA.HI.X R19, R20, UR11, R19, 0x2, P1 ;  /* 0x0000000b14137c11 */ /* 0x000fc600088f1413 */
[----:B------:R-:W-:Y:S02]  /*1340*/  HFMA2 R22, -RZ, RZ, 0, 0 ;  /* 0x00000000ff167431 */ /* 0x000fe400000001ff */
[----:B------:R-:W-:Y:S01]  /*1350*/  IMAD.IADD R3, R9, 0x1, R3 ;  /* 0x0000000109037824 */ /* 0x000fe200078e0203 */
[----:B------:R-:W-:Y:S06]  /*1360*/  @!P0 BRA `(.L_x_157) ;  /* 0x0000000800588947 */ /* 0x000fec0003800000 */
[----:B------:R-:W-:Y:S01]  /*1370*/  LOP3.LUT R0, R10, 0xfffffffc, RZ, 0xc0, !PT ;  /* 0xfffffffc0a007812 */ /* 0x000fe200078ec0ff */
[----:B------:R-:W0:Y:S01]  /*1380*/  LDC R2, c[0x0][0x3ac] ;  /* 0x0000eb00ff027b82 */ /* 0x000e220000000800 */
[----:B------:R-:W-:Y:S02]  /*1390*/  MOV R22, RZ ;  /* 0x000000ff00167202 */ /* 0x000fe40000000f00 */
        /* <DEDUP_REMOVED lines=10> */
.L_x_160:
[----:B------:R-:W-:Y:S01]  /*1440*/  MOV R24, R18 ;  /* 0x0000001200187202 */ /* 0x000fe20000000f00 */
[----:B------:R-:W-:Y:S01]  /*1450*/  IMAD.MOV.U32 R25, RZ, RZ, R19 ;  /* 0x000000ffff197224 */ /* 0x000fe200078e0013 */
[----:B------:R-:W-:-:S04]  /*1460*/  IADD3 R28, P1, PT, R18, R11, RZ ;  /* 0x0000000b121c7210 */ /* 0x000fc80007f3e0ff */
[----:B------:R-:W2:Y:S01]  /*1470*/  LDG.E R23, desc[UR8][R24.64] ;  /* 0x0000000818177981 */ /* 0x000ea2000c1e1900 */
[----:B------:R-:W-:Y:S02]  /*1480*/  IADD3.X R29, PT, PT, R19, R27, RZ, P1, !PT ;  /* 0x0000001b131d7210 */ /* 0x000fe40000ffe4ff */
[----:B------:R-:W-:-:S03]  /*1490*/  IADD3 R20, P1, PT, R28, R11, RZ ;  /* 0x0000000b1c147210 */ /* 0x000fc60007f3e0ff */
[----:B------:R-:W3:Y:S02]  /*14a0*/  LDG.E R7, desc[UR8][R28.64] ;  /* 0x000000081c077981 */ /* 0x000ee4000c1e1900 */
[----:B------:R-:W-:Y:S01]  /*14b0*/  IMAD.X R21, R29, 0x1, R27, P1 ;  /* 0x000000011d157824 */ /* 0x000fe200008e061b */
[----:B------:R-:W-:-:S04]  /*14c0*/  IADD3 R18, P1, PT, R20, R11, RZ ;  /* 0x0000000b14127210 */ /* 0x000fc80007f3e0ff */
[----:B------:R-:W-:Y:S01]  /*14d0*/  IADD3.X R19, PT, PT, R21, R27, RZ, P1, !PT ;  /* 0x0000001b15137210 */ /* 0x000fe20000ffe4ff */
[----:B------:R0:W4:Y:S02]  /*14e0*/  LDG.E R26, desc[UR8][R20.64] ;  /* 0x00000008141a7981 */ /* 0x000124000c1e1900 */
[----:B0-----:R-:W-:Y:S02]  /*14f0*/  IADD3 R20, P1, PT, R18, R11, RZ ;  /* 0x0000000b12147210 */ /* 0x001fe40007f3e0ff */
[----:B------:R2:W5:Y:S03]  /*1500*/  LDG.E R18, desc[UR8][R18.64] ;  /* 0x0000000812127981 */ /* 0x000566000c1e1900 */
[----:B------:R-:W-:Y:S01]  /*1510*/  IMAD.X R21, R19, 0x1, R27, P1 ;  /* 0x0000000113157824 */ /* 0x000fe200008e061b */
[----:B------:R-:W-:-:S04]  /*1520*/  IADD3 R24, P1, PT, R11, R20, RZ ;  /* 0x000000140b187210 */ /* 0x000fc80007f3e0ff */
[----:B------:R-:W-:Y:S01]  /*1530*/  IADD3.X R25, PT, PT, R27, R21, RZ, P1, !PT ;  /* 0x000000151b197210 */ /* 0x000fe20000ffe4ff */
[----:B------:R0:W5:Y:S04]  /*1540*/  LDG.E R28, desc[UR8][R20.64] ;  /* 0x00000008141c7981 */ /* 0x000168000c1e1900 */
[----:B------:R-:W5:Y:S01]  /*1550*/  LDG.E R29, desc[UR8][R24.64] ;  /* 0x00000008181d7981 */ /* 0x000f62000c1e1900 */
[----:B--2---:R-:W-:Y:S01]  /*1560*/  FADD R19, R23, R22 ;  /* 0x0000001617137221 */ /* 0x004fe20000000000 */
[----:B------:R-:W-:-:S05]  /*1570*/  IADD3 R22, P1, PT, R24, R11, RZ ;  /* 0x0000000b18167210 */ /* 0x000fca0007f3e0ff */
[----:B------:R-:W-:Y:S01]  /*1580*/  IMAD.X R23, R25, 0x1, R27, P1 ;  /* 0x0000000119177824 */ /* 0x000fe200008e061b */
[----:B0-----:R-:W-:Y:S01]  /*1590*/  IADD3 R20, P1, PT, R22, R11, RZ ;  /* 0x0000000b16147210 */ /* 0x001fe20007f3e0ff */
[----:B---3--:R-:W-:-:S03]  /*15a0*/  FADD R19, R19, R7 ;  /* 0x0000000713137221 */ /* 0x008fc60000000000 */
[----:B------:R0:W2:Y:S01]  /*15b0*/  LDG.E R7, desc[UR8][R22.64] ;  /* 0x0000000816077981 */ /* 0x0000a2000c1e1900 */
[----:B------:R-:W-:Y:S01]  /*15c0*/  IADD3.X R21, PT, PT, R23, R27, RZ, P1, !PT ;  /* 0x0000001b17157210 */ /* 0x000fe20000ffe4ff */
[----:B----4-:R-:W-:Y:S01]  /*15d0*/  FADD R19, R19, R26 ;  /* 0x0000001a13137221 */ /* 0x010fe20000000000 */
[----:B0-----:R-:W-:-:S03]  /*15e0*/  IADD3 R22, P1, PT, R20, R11, RZ ;  /* 0x0000000b14167210 */ /* 0x001fc60007f3e0ff */
[----:B------:R-:W3:Y:S02]  /*15f0*/  LDG.E R20, desc[UR8][R20.64] ;  /* 0x0000000814147981 */ /* 0x000ee4000c1e1900 */
[----:B------:R-:W-:Y:S02]  /*1600*/  IMAD.X R23, R21, 0x1, R27, P1 ;  /* 0x0000000115177824 */ /* 0x000fe400008e061b */
[----:B-----5:R-:W-:Y:S01]  /*1610*/  FADD R25, R19, R18 ;  /* 0x0000001213197221 */ /* 0x020fe20000000000 */
[----:B------:R-:W-:Y:S02]  /*1620*/  IADD3 R18, P1, PT, R11, R22, RZ ;  /* 0x000000160b127210 */ /* 0x000fe40007f3e0ff */
[----:B------:R0:W4:Y:S02]  /*1630*/  LDG.E R26, desc[UR8][R22.64] ;  /* 0x00000008161a7981 */ /* 0x000124000c1e1900 */
[----:B------:R-:W-:-:S05]  /*1640*/  IADD3.X R19, PT, PT, R27, R23, RZ, P1, !PT ;  /* 0x000000171b137210 */ /* 0x000fca0000ffe4ff */
[----:B------:R2:W5:Y:S01]  /*1650*/  LDG.E R21, desc[UR8][R18.64] ;  /* 0x0000000812157981 */ /* 0x000562000c1e1900 */
[----:B------:R-:W-:Y:S01]  /*1660*/  IADD3 R24, P1, PT, R18, R11, RZ ;  /* 0x0000000b12187210 */ /* 0x000fe20007f3e0ff */
[----:B------:R-:W-:-:S04]  /*1670*/  FADD R28, R25, R28 ;  /* 0x0000001c191c7221 */ /* 0x000fc80000000000 */
[----:B------:R-:W-:Y:S02]  /*1680*/  IMAD.X R25, R19, 0x1, R27, P1 ;  /* 0x0000000113197824 */ /* 0x000fe400008e061b */
[----:B0-----:R-:W-:Y:S01]  /*1690*/  FADD R22, R28, R29 ;  /* 0x0000001d1c167221 */ /* 0x001fe20000000000 */
[----:B------:R-:W-:Y:S02]  /*16a0*/  IADD3 R28, P1, PT, R24, R11, RZ ;  /* 0x0000000b181c7210 */ /* 0x000fe40007f3e0ff */
[----:B------:R0:W5:Y:S02]  /*16b0*/  LDG.E R18, desc[UR8][R24.64] ;  /* 0x0000000818127981 */ /* 0x000164000c1e1900 */
[----:B------:R-:W-:Y:S01]  /*16c0*/  IADD3.X R29, PT, PT, R25, R27, RZ, P1, !PT ;  /* 0x0000001b191d7210 */ /* 0x000fe20000ffe4ff */
[----:B--2---:R-:W-:Y:S01]  /*16d0*/  FADD R19, R22, R7 ;  /* 0x0000000716137221 */ /* 0x004fe20000000000 */
[----:B------:R-:W-:-:S03]  /*16e0*/  IADD3 R22, P1, PT, R28, R11, RZ ;  /* 0x0000000b1c167210 */ /* 0x000fc60007f3e0ff */
[----:B------:R-:W2:Y:S02]  /*16f0*/  LDG.E R7, desc[UR8][R28.64] ;  /* 0x000000081c077981 */ /* 0x000ea4000c1e1900 */
[----:B------:R-:W-:Y:S01]  /*1700*/  IMAD.X R23, R29, 0x1, R27, P1 ;  /* 0x000000011d177824 */ /* 0x000fe200008e061b */
[----:B0-----:R-:W-:-:S04]  /*1710*/  IADD3 R24, P1, PT, R11, R22, RZ ;  /* 0x000000160b187210 */ /* 0x001fc80007f3e0ff */
[----:B------:R-:W-:Y:S01]  /*1720*/  IADD3.X R25, PT, PT, R27, R23, RZ, P1, !PT ;  /* 0x000000171b197210 */ /* 0x000fe20000ffe4ff */
[----:B---3--:R-:W-:Y:S02]  /*1730*/  FADD R20, R19, R20 ;  /* 0x0000001413147221 */ /* 0x008fe40000000000 */
[----:B------:R0:W3:Y:S02]  /*1740*/  LDG.E R19, desc[UR8][R22.64] ;  /* 0x0000000816137981 */ /* 0x0000e4000c1e1900 */
[----:B----4-:R-:W-:Y:S01]  /*1750*/  FADD R20, R20, R26 ;  /* 0x0000001a14147221 */ /* 0x010fe20000000000 */
[----:B0-----:R-:W-:Y:S02]  /*1760*/  IADD3 R22, P1, PT, R24, R11, RZ ;  /* 0x0000000b18167210 */ /* 0x001fe40007f3e0ff */
[----:B------:R5:W4:Y:S03]  /*1770*/  LDG.E R24, desc[UR8][R24.64] ;  /* 0x0000000818187981 */ /* 0x000b26000c1e1900 */
[----:B------:R-:W-:-:S05]  /*1780*/  IMAD.X R23, R25, 0x1, R27, P1 ;  /* 0x0000000119177824 */ /* 0x000fca00008e061b */
[----:B------:R-:W4:Y:S01]  /*1790*/  LDG.E R26, desc[UR8][R22.64] ;  /* 0x00000008161a7981 */ /* 0x000f22000c1e1900 */
[----:B-----5:R-:W-:Y:S01]  /*17a0*/  FADD R25, R20, R21 ;  /* 0x0000001514197221 */ /* 0x020fe20000000000 */
[----:B------:R-:W-:-:S04]  /*17b0*/  IADD3 R20, P1, PT, R22, R11, RZ ;  /* 0x0000000b16147210 */ /* 0x000fc80007f3e0ff */
[----:B------:R-:W-:-:S05]  /*17c0*/  IADD3.X R21, PT, PT, R23, R27, RZ, P1, !PT ;  /* 0x0000001b17157210 */ /* 0x000fca0000ffe4ff */
[----:B------:R-:W5:Y:S01]  /*17d0*/  LDG.E R28, desc[UR8][R20.64] ;  /* 0x00000008141c7981 */ /* 0x000f62000c1e1900 */
[----:B------:R-:W-:Y:S01]  /*17e0*/  IADD3 R0, P1, PT, R0, -0x10, RZ ;  /* 0xfffffff000007810 */ /* 0x000fe20007f3e0ff */
[----:B------:R-:W-:-:S03]  /*17f0*/  FADD R18, R25, R18 ;  /* 0x0000001219127221 */ /* 0x000fc60000000000 */
[----:B------:R-:W-:Y:S02]  /*1800*/  IADD3.X R2, PT, PT, R2, -0x1, RZ, P1, !PT ;  /* 0xffffffff02027810 */ /* 0x000fe40000ffe4ff */
[----:B------:R-:W-:-:S04]  /*1810*/  ISETP.GT.U32.AND P1, PT, R0, 0xc, PT ;  /* 0x0000000c0000780c */ /* 0x000fc80003f24070 */
[----:B------:R-:W-:Y:S01]  /*1820*/  ISETP.GT.AND.EX P1, PT, R2, RZ, PT, P1 ;  /* 0x000000ff0200720c */ /* 0x000fe20003f24310 */
[----:B--2---:R-:W-:-:S04]  /*1830*/  FADD R18, R18, R7 ;  /* 0x0000000712127221 */ /* 0x004fc80000000000 */
[----:B---3--:R-:W-:Y:S01]  /*1840*/  FADD R19, R18, R19 ;  /* 0x0000001312137221 */ /* 0x008fe20000000000 */
[----:B------:R-:W-:-:S03]  /*1850*/  IADD3 R18, P2, PT, R20, R11, RZ ;  /* 0x0000000b14127210 */ /* 0x000fc60007f5e0ff */
[----:B----4-:R-:W-:-:S04]  /*1860*/  FADD R19, R19, R24 ;  /* 0x0000001813137221 */ /* 0x010fc80000000000 */
[----:B------:R-:W-:Y:S01]  /*1870*/  FADD R7, R19, R26 ;  /* 0x0000001a13077221 */ /* 0x000fe20000000000 */
[----:B------:R-:W-:-:S03]  /*1880*/  IMAD.X R19, R21, 0x1, R27, P2 ;  /* 0x0000000115137824 */ /* 0x000fc600010e061b */
[----:B-----5:R-:W-:Y:S01]  /*1890*/  FADD R22, R7, R28 ;  /* 0x0000001c07167221 */ /* 0x020fe20000000000 */
[----:B------:R-:W-:Y:S06]  /*18a0*/  @P1 BRA `(.L_x_160) ;  /* 0xfffffff800e41947 */ /* 0x000fec000383ffff */
.L_x_159:
[----:B------:R-:W-:-:S04]  /*18b0*/  ISETP.GT.U32.AND P1, PT, R0, 0x4, PT ;  /* 0x000000040000780c */ /* 0x000fc80003f24070 */
[----:B------:R-:W-:-:S13]  /*18c0*/  ISETP.GT.AND.EX P1, PT, R2, RZ, PT, P1 ;  /* 0x000000ff0200720c */ /* 0x000fda0003f24310 */
[----:B------:R-:W-:Y:S05]  /*18d0*/  @!P1 BRA `(.L_x_161) ;  /* 0x0000000000949947 */ /* 0x000fea0003800000 */
[C---:B------:R-:W-:Y:S01]  /*18e0*/  SHF.L.U32 R29, R12.reuse, 0x2, RZ ;  /* 0x000000020c1d7819 */ /* 0x040fe200000006ff */
[----:B------:R0:W2:Y:S01]  /*18f0*/  LDG.E R23, desc[UR8][R18.64] ;  /* 0x0000000812177981 */ /* 0x0000a2000c1e1900 */
[----:B------:R-:W-:Y:S02]  /*1900*/  SHF.L.U64.HI R7, R12, 0x2, R4 ;  /* 0x000000020c077819 */ /* 0x000fe40000010204 */
[----:B------:R-:W-:-:S05]  /*1910*/  IADD3 R26, P0, PT, R18, R29, RZ ;  /* 0x0000001d121a7210 */ /* 0x000fca0007f1e0ff */
[----:B------:R-:W-:Y:S01]  /*1920*/  IMAD.X R27, R19, 0x1, R7, P0 ;  /* 0x00000001131b7824 */ /* 0x000fe200000e0607 */
[----:B0-----:R-:W-:-:S04]  /*1930*/  IADD3 R18, P0, PT, R26, R29, RZ ;  /* 0x0000001d1a127210 */ /* 0x001fc80007f1e0ff */
[----:B------:R-:W3:Y:S01]  /*1940*/  LDG.E R26, desc[UR8][R26.64] ;  /* 0x000000081a1a7981 */ /* 0x000ee2000c1e1900 */
[----:B------:R-:W-:-:S05]  /*1950*/  IADD3.X R19, PT, PT, R27, R7, RZ, P0, !PT ;  /* 0x000000071b137210 */ /* 0x000fca00007fe4ff */
[----:B------:R0:W4:Y:S01]  /*1960*/  LDG.E R11, desc[UR8][R18.64] ;  /* 0x00000008120b7981 */ /* 0x000122000c1e1900 */
[----:B------:R-:W-:-:S05]  /*1970*/  IADD3 R24, P0, PT, R18, R29, RZ ;  /* 0x0000001d12187210 */ /* 0x000fca0007f1e0ff */
[----:B------:R-:W-:Y:S01]  /*1980*/  IMAD.X R25, R19, 0x1, R7, P0 ;  /* 0x0000000113197824 */ /* 0x000fe200000e0607 */
[----:B------:R-:W-:-:S04]  /*1990*/  IADD3 R20, P0, PT, R24, R29, RZ ;  /* 0x0000001d18147210 */ /* 0x000fc80007f1e0ff */
[----:B------:R-:W-:Y:S01]  /*19a0*/  IADD3.X R21, PT, PT, R25, R7, RZ, P0, !PT ;  /* 0x0000000719157210 */ /* 0x000fe200007fe4ff */
[----:B------:R4:W5:Y:S01]  /*19b0*/  LDG.E R24, desc[UR8][R24.64] ;  /* 0x0000000818187981 */ /* 0x000962000c1e1900 */
[----:B0-----:R-:W-:-:S03]  /*19c0*/  IADD3 R18, P0, PT, R20, R29, RZ ;  /* 0x0000001d14127210 */ /* 0x001fc60007f1e0ff */
[----:B------:R-:W5:Y:S02]  /*19d0*/  LDG.E R20, desc[UR8][R20.64] ;  /* 0x0000000814147981 */ /* 0x000f64000c1e1900 */
[----:B------:R-:W-:Y:S02]  /*19e0*/  IMAD.X R19, R21, 0x1, R7, P0 ;  /* 0x0000000115137824 */ /* 0x000fe400000e0607 */
[----:B--2---:R-:W-:Y:S01]  /*19f0*/  FADD R27, R22, R23 ;  /* 0x00000017161b7221 */ /* 0x004fe20000000000 */
[----:B------:R-:W-:Y:S02]  /*1a00*/  IADD3 R22, P0, PT, R18, R29, RZ ;  /* 0x0000001d12167210 */ /* 0x000fe40007f1e0ff */
[----:B------:R-:W2:Y:S02]  /*1a10*/  LDG.E R18, desc[UR8][R18.64] ;  /* 0x0000000812127981 */ /* 0x000ea4000c1e1900 */
[----:B------:R-:W-:Y:S01]  /*1a20*/  IADD3.X R23, PT, PT, R19, R7, RZ, P0, !PT ;  /* 0x0000000713177210 */ /* 0x000fe200007fe4ff */
[----:B---3--:R-:W-:Y:S01]  /*1a30*/  FADD R28, R27, R26 ;  /* 0x0000001a1b1c7221 */ /* 0x008fe20000000000 */
[----:B------:R-:W-:-:S03]  /*1a40*/  IADD3 R26, P0, PT, R22, R29, RZ ;  /* 0x0000001d161a7210 */ /* 0x000fc60007f1e0ff */
[----:B------:R-:W3:Y:S02]  /*1a50*/  LDG.E R22, desc[UR8][R22.64] ;  /* 0x0000000816167981 */ /* 0x000ee4000c1e1900 */
[----:B------:R-:W-:Y:S02]  /*1a60*/  IMAD.X R27, R23, 0x1, R7, P0 ;  /* 0x00000001171b7824 */ /* 0x000fe400000e0607 */
[----:B----4-:R-:W-:-:S03]  /*1a70*/  FADD R25, R28, R11 ;  /* 0x0000000b1c197221 */ /* 0x010fc60000000000 */
[----:B------:R-:W4:Y:S01]  /*1a80*/  LDG.E R11, desc[UR8][R26.64] ;  /* 0x000000081a0b7981 */ /* 0x000f22000c1e1900 */
[----:B-----5:R-:W-:-:S04]  /*1a90*/  FADD R25, R25, R24 ;  /* 0x0000001819197221 */ /* 0x020fc80000000000 */
[----:B------:R-:W-:Y:S01]  /*1aa0*/  FADD R25, R25, R20 ;  /* 0x0000001419197221 */ /* 0x000fe20000000000 */
[----:B------:R-:W-:Y:S02]  /*1ab0*/  IADD3 R0, P2, PT, R0, -0x8, RZ ;  /* 0xfffffff800007810 */ /* 0x000fe40007f5e0ff */
[----:B------:R-:W-:Y:S02]  /*1ac0*/  PLOP3.LUT P0, PT, PT, PT, PT, 0x8, 0x80 ;  /* 0x000000000080781c */ /* 0x000fe40003f0e170 */
[----:B------:R-:W-:Y:S01]  /*1ad0*/  IADD3.X R2, PT, PT, R2, -0x1, RZ, P2, !PT ;  /* 0xffffffff02027810 */ /* 0x000fe200017fe4ff */
[----:B--2---:R-:W-:Y:S01]  /*1ae0*/  FADD R25, R25, R18 ;  /* 0x0000001219197221 */ /* 0x004fe20000000000 */
[----:B------:R-:W-:-:S04]  /*1af0*/  IADD3 R18, P1, PT, R26, R29, RZ ;  /* 0x0000001d1a127210 */ /* 0x000fc80007f3e0ff */
[----:B------:R-:W-:Y:S01]  /*1b00*/  IADD3.X R19, PT, PT, R27, R7, RZ, P1, !PT ;  /* 0x000000071b137210 */ /* 0x000fe20000ffe4ff */
[----:B---3--:R-:W-:-:S04]  /*1b10*/  FADD R20, R25, R22 ;  /* 0x0000001619147221 */ /* 0x008fc80000000000 */
[----:B----4-:R-:W-:-:S07]  /*1b20*/  FADD R22, R20, R11 ;  /* 0x0000000b14167221 */ /* 0x010fce0000000000 */
.L_x_161:
[----:B------:R-:W-:-:S04]  /*1b30*/  ISETP.NE.U32.AND P1, PT, R0, RZ, PT ;  /* 0x000000ff0000720c */ /* 0x000fc80003f25070 */
[----:B------:R-:W-:-:S13]  /*1b40*/  ISETP.NE.OR.EX P0, PT, R2, RZ, P0, P1 ;  /* 0x000000ff0200720c */ /* 0x000fda0000705710 */
[----:B------:R-:W-:Y:S05]  /*1b50*/  @!P0 BRA `(.L_x_157) ;  /* 0x00000000005c8947 */ /* 0x000fea0003800000 */
.L_x_158:
[C---:B------:R-:W-:Y:S01]  /*1b60*/  SHF.L.U64.HI R11, R12.reuse, 0x2, R4 ;  /* 0x000000020c0b7819 */ /* 0x040fe20000010204 */
[----:B------:R-:W-:-:S07]  /*1b70*/  IMAD.SHL.U32 R7, R12, 0x4, RZ ;  /* 0x000000040c077824 */ /* 0x000fce00078e00ff */
.L_x_162:
[----:B------:R-:W-:-:S04]  /*1b80*/  IADD3 R24, P0, PT, R18, R7, RZ ;  /* 0x0000000712187210 */ /* 0x000fc80007f1e0ff */
[----:B------:R-:W-:Y:S02]  /*1b90*/  IADD3.X R25, PT, PT, R19, R11, RZ, P0, !PT ;  /* 0x0000000b13197210 */ /* 0x000fe400007fe4ff */
[-C--:B------:R-:W-:Y:S01]  /*1ba0*/  IADD3 R20, P0, PT, R24, R7.reuse, RZ ;  /* 0x0000000718147210 */ /* 0x080fe20007f1e0ff */
[----:B------:R1:W2:Y:S04]  /*1bb0*/  LDG.E R19, desc[UR8][R18.64] ;  /* 0x0000000812137981 */ /* 0x0002a8000c1e1900 */
[----:B------:R-:W-:Y:S01]  /*1bc0*/  IMAD.X R21, R25, 0x1, R11, P0 ;  /* 0x0000000119157824 */ /* 0x000fe200000e060b */
[----:B------:R-:W-:Y:S01]  /*1bd0*/  IADD3 R26, P0, PT, R20, R7, RZ ;  /* 0x00000007141a7210 */ /* 0x000fe20007f1e0ff */
[----:B------:R-:W3:Y:S03]  /*1be0*/  LDG.E R25, desc[UR8][R24.64] ;  /* 0x0000000818197981 */ /* 0x000ee6000c1e1900 */
[----:B------:R-:W-:-:S02]  /*1bf0*/  IADD3.X R27, PT, PT, R21, R11, RZ, P0, !PT ;  /* 0x0000000b151b7210 */ /* 0x000fc400007fe4ff */
[----:B------:R-:W4:Y:S04]  /*1c00*/  LDG.E R21, desc[UR8][R20.64] ;  /* 0x0000000814157981 */ /* 0x000f28000c1e1900 */
[----:B------:R-:W5:Y:S01]  /*1c10*/  LDG.E R23, desc[UR8][R26.64] ;  /* 0x000000081a177981 */ /* 0x000f62000c1e1900 */
[----:B------:R-:W-:Y:S02]  /*1c20*/  IADD3 R0, P0, PT, R0, -0x4, RZ ;  /* 0xfffffffc00007810 */ /* 0x000fe40007f1e0ff */
[----:B-1----:R-:W-:Y:S02]  /*1c30*/  IADD3 R18, P1, PT, R26, R7, RZ ;  /* 0x000000071a127210 */ /* 0x002fe40007f3e0ff */
[----:B0-----:R-:W-:Y:S02]  /*1c40*/  IADD3.X R2, PT, PT, R2, -0x1, RZ, P0, !PT ;  /* 0xffffffff02027810 */ /* 0x001fe400007fe4ff */
[----:B------:R-:W-:-:S04]  /*1c50*/  ISETP.NE.U32.AND P0, PT, R0, RZ, PT ;  /* 0x000000ff0000720c */ /* 0x000fc80003f05070 */
[----:B------:R-:W-:Y:S01]  /*1c60*/  ISETP.NE.AND.EX P0, PT, R2, RZ, PT, P0 ;  /* 0x000000ff0200720c */ /* 0x000fe20003f05300 */
[----:B--2---:R-:W-:Y:S01]  /*1c70*/  FADD R22, R19, R22 ;  /* 0x0000001613167221 */ /* 0x004fe20000000000 */
[----:B------:R-:W-:-:S03]  /*1c80*/  IMAD.X R19, R27, 0x1, R11, P1 ;  /* 0x000000011b137824 */ /* 0x000fc600008e060b */
[----:B---3--:R-:W-:-:S04]  /*1c90*/  FADD R22, R22, R25 ;  /* 0x0000001916167221 */ /* 0x008fc80000000000 */
[----:B----4-:R-:W-:-:S04]  /*1ca0*/  FADD R22, R22, R21 ;  /* 0x0000001516167221 */ /* 0x010fc80000000000 */
[----:B-----5:R-:W-:Y:S01]  /*1cb0*/  FADD R22, R22, R23 ;  /* 0x0000001716167221 */ /* 0x020fe20000000000 */
[----:B------:R-:W-:Y:S06]  /*1cc0*/  @P0 BRA `(.L_x_162) ;  /* 0xfffffffc00ac0947 */ /* 0x000fec000383ffff */
.L_x_157:
[----:B------:R-:W-:-:S04]  /*1cd0*/  LOP3.LUT R10, R10, 0x3, RZ, 0xc0, !PT ;  /* 0x000000030a0a7812 */ /* 0x000fc800078ec0ff */
[----:B------:R-:W-:-:S04]  /*1ce0*/  ISETP.NE.U32.AND P0, PT, R10, RZ, PT ;  /* 0x000000ff0a00720c */ /* 0x000fc80003f05070 */
[----:B------:R-:W-:-:S13]  /*1cf0*/  ISETP.NE.AND.EX P0, PT, RZ, RZ, PT, P0 ;  /* 0x000000ffff00720c */ /* 0x000fda0003f05300 */
[----:B------:R-:W-:Y:S05]  /*1d00*/  @!P0 BRA `(.L_x_163) ;  /* 0x00000000003c8947 */ /* 0x000fea0003800000 */
[----:B------:R-:W2:Y:S01]  /*1d10*/  LDG.E R7, desc[UR8][R18.64] ;  /* 0x0000000812077981 */ /* 0x000ea2000c1e1900 */
[----:B------:R-:W-:-:S04]  /*1d20*/  ISETP.NE.U32.AND P0, PT, R10, 0x1, PT ;  /* 0x000000010a00780c */ /* 0x000fc80003f05070 */
[----:B------:R-:W-:Y:S01]  /*1d30*/  ISETP.NE.AND.EX P0, PT, RZ, RZ, PT, P0 ;  /* 0x000000ffff00720c */ /* 0x000fe20003f05300 */
[----:B--2---:R-:W-:-:S12]  /*1d40*/  FADD R22, R22, R7 ;  /* 0x0000000716167221 */ /* 0x004fd80000000000 */
[----:B------:R-:W-:Y:S05]  /*1d50*/  @!P0 BRA `(.L_x_163) ;  /* 0x0000000000288947 */ /* 0x000fea0003800000 */
[----:B------:R-:W-:Y:S02]  /*1d60*/  ISETP.NE.U32.AND P0, PT, R10, 0x2, PT ;  /* 0x000000020a00780c */ /* 0x000fe40003f05070 */
[C---:B------:R-:W-:Y:S02]  /*1d70*/  LEA R18, P1, R12.reuse, R18, 0x2 ;  /* 0x000000120c127211 */ /* 0x040fe400078210ff */
[----:B------:R-:W-:Y:S02]  /*1d80*/  ISETP.NE.AND.EX P0, PT, RZ, RZ, PT, P0 ;  /* 0x000000ffff00720c */ /* 0x000fe40003f05300 */
[----:B------:R-:W-:-:S11]  /*1d90*/  LEA.HI.X R19, R12, R19, R4, 0x2, P1 ;  /* 0x000000130c137211 */ /* 0x000fd600008f1404 */
[----:B------:R-:W-:-:S04]  /*1da0*/  @P0 LEA R10, P1, R12, R18, 0x2 ;  /* 0x000000120c0a0211 */ /* 0x000fc800078210ff */
[----:B------:R-:W-:Y:S02]  /*1db0*/  @P0 LEA.HI.X R11, R12, R19, R4, 0x2, P1 ;  /* 0x000000130c0b0211 */ /* 0x000fe400008f1404 */
[----:B------:R-:W2:Y:S04]  /*1dc0*/  LDG.E R19, desc[UR8][R18.64] ;  /* 0x0000000812137981 */ /* 0x000ea8000c1e1900 */
[----:B------:R-:W3:Y:S01]  /*1dd0*/  @P0 LDG.E R11, desc[UR8][R10.64] ;  /* 0x000000080a0b0981 */ /* 0x000ee2000c1e1900 */
[----:B--2---:R-:W-:-:S04]  /*1de0*/  FADD R22, R22, R19 ;  /* 0x0000001316167221 */ /* 0x004fc80000000000 */
[----:B---3--:R-:W-:-:S07]  /*1df0*/  @P0 FADD R22, R22, R11 ;  /* 0x0000000b16160221 */ /* 0x008fce0000000000 */
.L_x_163:
[----:B------:R-:W0:Y:S02]  /*1e00*/  LDCU.64 UR10, c[0x0][0x3d8] ;  /* 0x00007b00ff0a77ac */ /* 0x000e240008000a00 */
[----:B0-----:R-:W-:-:S04]  /*1e10*/  LEA R2, P0, R8, UR10, 0x2 ;  /* 0x0000000a08027c11 */ /* 0x001fc8000f8010ff */
[----:B------:R-:W-:-:S05]  /*1e20*/  LEA.HI.X R3, R8, UR11, R3, 0x2, P0 ;  /* 0x0000000b08037c11 */ /* 0x000fca00080f1403 */
[----:B------:R-:W2:Y:S01]  /*1e30*/  LDG.E R7, desc[UR8][R2.64] ;  /* 0x0000000802077981 */ /* 0x000ea2000c1e1900 */
[----:B------:R-:W-:-:S04]  /*1e40*/  IADD3 R8, PT, PT, R6, R5, RZ ;  /* 0x0000000506087210 */ /* 0x000fc80007ffe0ff */
[----:B------:R-:W-:Y:S01]  /*1e50*/  ISETP.GT.U32.AND P0, PT, R12, R8, PT ;  /* 0x000000080c00720c */ /* 0x000fe20003f04070 */
[----:B------:R-:W-:-:S03]  /*1e60*/  IMAD.MOV.U32 R5, RZ, RZ, R8 ;  /* 0x000000ffff057224 */ /* 0x000fc600078e0008 */
[----:B------:R-:W-:Y:S01]  /*1e70*/  ISETP.GT.U32.AND.EX P0, PT, R4, RZ, PT, P0 ;  /* 0x000000ff0400720c */ /* 0x000fe20003f04100 */
[----:B--2---:R-:W-:-:S05]  /*1e80*/  FADD R7, R7, R22 ;  /* 0x0000001607077221 */ /* 0x004fca0000000000 */
[----:B------:R2:W-:Y:S07]  /*1e90*/  STG.E desc[UR8][R2.64], R7 ;  /* 0x0000000702007986 */ /* 0x0005ee000c101908 */
[----:B------:R-:W-:Y:S05]  /*1ea0*/  @P0 BRA `(.L_x_164) ;  /* 0xffffffe800080947 */ /* 0x000fea000383ffff */
[----:B------:R-:W-:Y:S05]  /*1eb0*/  BSYNC.RECONVERGENT B0 ;  /* 0x0000000000007941 */ /* 0x000fea0003800200 */
.L_x_145:
[----:B------:R-:W-:Y:S05]  /*1ec0*/  EXIT ;  /* 0x000000000000794d */ /* 0x000fea0003800000 */
.L_x_144:
[----:B------:R-:W-:Y:S01]  /*1ed0*/  BSSY.RECONVERGENT B0, `(.L_x_165) ;  /* 0x000008a000007945 */ /* 0x000fe20003800200 */
.L_x_174:
[----:B0-----:R-:W-:-:S09]  /*1ee0*/  UISETP.NE.U32.AND UP0, UPT, UR14, URZ, UPT ;  /* 0x000000ff0e00728c */ /* 0x001fd2000bf05070 */
[----:B--2---:R-:W-:Y:S05]  /*1ef0*/  BRA.U UP0, `(.L_x_166) ;  /* 0x00000001005c7547 */ /* 0x004fea000b800000 */
[----:B-1----:R-:W0:Y:S01]  /*1f00*/  I2F.U32.RP R7, UR15 ;  /* 0x0000000f00077d06 */ /* 0x002e220008209000 */
[----:B------:R-:W-:Y:S01]  /*1f10*/  ISETP.NE.U32.AND P2, PT, RZ, UR15, PT ;  /* 0x0000000fff007c0c */ /* 0x000fe2000bf45070 */
[----:B------:R-:W-:-:S06]  /*1f20*/  IMAD.MOV.U32 R17, RZ, RZ, RZ ;  /* 0x000000ffff117224 */ /* 0x000fcc00078e00ff */
[----:B0-----:R-:W0:Y:S02]  /*1f30*/  MUFU.RCP R7, R7 ;  /* 0x0000000700077308 */ /* 0x001e240000001000 */
[----:B0-----:R-:W-:Y:S02]  /*1f40*/  IADD3 R2, PT, PT, R7, 0xffffffe, RZ ;  /* 0x0ffffffe07027810 */ /* 0x001fe40007ffe0ff */
[----:B------:R-:W-:-:S04]  /*1f50*/  MOV R7, RZ ;  /* 0x000000ff00077202 */ /* 0x000fc80000000f00 */
        /* <DEDUP_REMOVED lines=17> */
.L_x_166:
[----:B------:R-:W0:Y:S01]  /*2070*/  LDCU.64 UR10, c[0x0][0x380] ;  /* 0x00007000ff0a77ac */ /* 0x000e220008000a00 */
[----:B------:R-:W-:Y:S01]  /*2080*/  MOV R20, R8 ;  /* 0x0000000800147202 */ /* 0x000fe20000000f00 */
[----:B------:R-:W-:Y:S01]  /*2090*/  IMAD.U32 R21, RZ, RZ, UR4 ;  /* 0x00000004ff157e24 */ /* 0x000fe2000f8e00ff */
[----:B------:R-:W-:Y:S01]  /*20a0*/  MOV R0, 0x20e0 ;  /* 0x000020e000007802 */ /* 0x000fe20000000f00 */
[----:B0-----:R-:W-:Y:S01]  /*20b0*/  IMAD.U32 R2, RZ, RZ, UR10 ;  /* 0x0000000aff027e24 */ /* 0x001fe2000f8e00ff */
[----:B------:R-:W-:-:S07]  /*20c0*/  MOV R3, UR11 ;  /* 0x0000000b00037c02 */ /* 0x000fce0008000f00 */
[----:B-1----:R-:W-:Y:S05]  /*20d0*/  CALL.REL.NOINC `($__internal_8_$__cuda_sm20_div_u64) ;  /* 0x0000000400ac7944 */ /* 0x002fea0003c00000 */
        /* <DEDUP_REMOVED lines=9> */
.L_x_167:
        /* <DEDUP_REMOVED lines=27> */
.L_x_169:
[----:B------:R-:W-:Y:S01]  /*2320*/  IMAD.MOV.U32 R20, RZ, RZ, R16 ;  /* 0x000000ffff147224 */ /* 0x000fe200078e0010 */
[----:B------:R-:W-:Y:S01]  /*2330*/  MOV R21, R17 ;  /* 0x0000001100157202 */ /* 0x000fe20000000f00 */
[----:B------:R-:W-:Y:S01]  /*2340*/  IMAD.MOV.U32 R2, RZ, RZ, R14 ;  /* 0x000000ffff027224 */ /* 0x000fe200078e000e */
[----:B------:R-:W-:Y:S02]  /*2350*/  MOV R3, R15 ;  /* 0x0000000f00037202 */ /* 0x000fe40000000f00 */
[----:B------:R-:W-:-:S07]  /*2360*/  MOV R0, 0x2380 ;  /* 0x0000238000007802 */ /* 0x000fce0000000f00 */
[----:B------:R-:W-:Y:S05]  /*2370*/  CALL.REL.NOINC `($__internal_8_$__cuda_sm20_div_u64) ;  /* 0x0000000400047944 */ /* 0x000fea0003c00000 */
[----:B------:R-:W-:-:S05]  /*2380*/  IADD3 R3, P0, PT, RZ, -R10, RZ ;  /* 0x8000000aff037210 */ /* 0x000fca0007f1e0ff */
[----:B------:R-:W-:Y:S02]  /*2390*/  IMAD.X R9, RZ, RZ, ~R11, P0 ;  /* 0x000000ffff097224 */ /* 0x000fe400000e0e0b */
[----:B------:R-:W-:-:S04]  /*23a0*/  IMAD.WIDE.U32 R16, R14, R3, R16 ;  /* 0x000000030e107225 */ /* 0x000fc800078e0010 */
[----:B------:R-:W-:-:S04]  /*23b0*/  IMAD R9, R9, R14, RZ ;  /* 0x0000000e09097224 */ /* 0x000fc800078e02ff */
[----:B------:R-:W-:-:S05]  /*23c0*/  IMAD R9, R15, R3, R9 ;  /* 0x000000030f097224 */ /* 0x000fca00078e0209 */
[----:B------:R-:W-:-:S07]  /*23d0*/  IADD3 R9, PT, PT, R9, R17, RZ ;  /* 0x0000001109097210 */ /* 0x000fce0007ffe0ff */
.L_x_170:
[----:B------:R-:W-:Y:S05]  /*23e0*/  BSYNC.RECONVERGENT B1 ;  /* 0x0000000000017941 */ /* 0x000fea0003800200 */
.L_x_168:
        /* <DEDUP_REMOVED lines=23> */
.L_x_172:
[----:B------:R-:W-:Y:S01]  /*2560*/  MOV R0, R10 ;  /* 0x0000000a00007202 */ /* 0x000fe20000000f00 */
[----:B------:R-:W-:Y:S01]  /*2570*/  IMAD.MOV.U32 R19, RZ, RZ, R11 ;  /* 0x000000ffff137224 */ /* 0x000fe200078e000b */
[----:B------:R-:W-:-:S07]  /*2580*/  MOV R18, 0x25a0 ;  /* 0x000025a000127802 */ /* 0x000fce0000000f00 */
[----:B------:R-:W-:Y:S05]  /*2590*/  CALL.REL.NOINC `($__internal_9_$__cuda_sm20_rem_u64) ;  /* 0x00000004008c7944 */ /* 0x000fea0003c00000 */
[----:B------:R-:W-:Y:S01]  /*25a0*/  MOV R18, R0 ;  /* 0x0000000000127202 */ /* 0x000fe20000000f00 */
[----:B------:R-:W-:-:S07]  /*25b0*/  IMAD.MOV.U32 R19, RZ, RZ, R3 ;  /* 0x000000ffff137224 */ /* 0x000fce00078e0003 */
.L_x_173:
[----:B------:R-:W-:Y:S05]  /*25c0*/  BSYNC.RECONVERGENT B1 ;  /* 0x0000000000017941 */ /* 0x000fea0003800200 */
.L_x_171:
        /* <DEDUP_REMOVED lines=18> */
[----:B------:R-:W2:Y:S01]  /*26f0*/  LDG.E R0, desc[UR8][R2.64] ;  /* 0x0000000802007981 */ /* 0x000ea2000c1e1900 */
[----:B------:R-:W-:-:S05]  /*2700*/  IMAD.IADD R8, R6, 0x1, R5 ;  /* 0x0000000106087824 */ /* 0x000fca00078e0205 */
[-C--:B------:R-:W-:Y:S02]  /*2710*/  ISETP.GT.U32.AND P0, PT, R12, R8.reuse, PT ;  /* 0x000000080c00720c */ /* 0x080fe40003f04070 */
[----:B------:R-:W-:Y:S02]  /*2720*/  MOV R5, R8 ;  /* 0x0000000800057202 */ /* 0x000fe40000000f00 */
[----:B------:R-:W-:Y:S01]  /*2730*/  ISETP.GT.U32.AND.EX P0, PT, R4, RZ, PT, P0 ;  /* 0x000000ff0400720c */ /* 0x000fe20003f04100 */
[----:B--2---:R-:W-:-:S05]  /*2740*/  FADD R7, RZ, R0 ;  /* 0x00000000ff077221 */ /* 0x004fca0000000000 */
[----:B------:R2:W-:Y:S07]  /*2750*/  STG.E desc[UR8][R2.64], R7 ;  /* 0x0000000702007986 */ /* 0x0005ee000c101908 */
[----:B------:R-:W-:Y:S05]  /*2760*/  @P0 BRA `(.L_x_174) ;  /* 0xfffffff400dc0947 */ /* 0x000fea000383ffff */
[----:B------:R-:W-:Y:S05]  /*2770*/  BSYNC.RECONVERGENT B0 ;  /* 0x0000000000007941 */ /* 0x000fea0003800200 */
.L_x_165:
[----:B------:R-:W-:Y:S05]  /*2780*/  EXIT ;  /* 0x000000000000794d */ /* 0x000fea0003800000 */
        .weak           $__internal_8_$__cuda_sm20_div_u64
        .type           $__internal_8_$__cuda_sm20_div_u64,@function
        .size           $__internal_8_$__cuda_sm20_div_u64,($__internal_9_$__cuda_sm20_rem_u64 - $__internal_8_$__cuda_sm20_div_u64)
$__internal_8_$__cuda_sm20_div_u64:
        /* <DEDUP_REMOVED lines=67> */
[----:B------:R-:W-:Y:S06]  /*2bc0*/  RET.REL.NODEC R2 `(sum_transposed_filters_f32) ;  /* 0xffffffd4020c7950 */ /* 0x000fec0003c3ffff */
        .weak           $__internal_9_$__cuda_sm20_rem_u64
        .type           $__internal_9_$__cuda_sm20_rem_u64,@function
        .size           $__internal_9_$__cuda_sm20_rem_u64,(.L_x_429 - $__internal_9_$__cuda_sm20_rem_u64)
$__internal_9_$__cuda_sm20_rem_u64:
        /* <DEDUP_REMOVED lines=62> */
[----:B------:R-:W-:Y:S06]  /*2fb0*/  RET.REL.NODEC R18 `(sum_transposed_filters_f32) ;  /* 0xffffffd012107950 */ /* 0x000fec0003c3ffff */
.L_x_175:
        /* <DEDUP_REMOVED lines=12> */
.L_x_429:


//--------------------- .text.transpose_filters_f32 --------------------------
	.section	.text.transpose_filters_f32,"ax",@progbits
	.align	128
        .global         transpose_filters_f32
        .type           transpose_filters_f32,@function
        .size           transpose_filters_f32,(.L_x_431 - transpose_filters_f32)
        .other          transpose_filters_f32,@"STO_CUDA_ENTRY STV_DEFAULT"
transpose_filters_f32:
.text.transpose_filters_f32:
        /* <DEDUP_REMOVED lines=28> */
.L_x_176:
[----:B------:R-:W0:Y:S01]  /*01c0*/  LDCU.64 UR4, c[0x0][0x3b0] ;  /* 0x00007600ff0477ac */ /* 0x000e220008000a00 */
[----:B------:R-:W-:Y:S01]  /*01d0*/  MOV R24, 0x240 ;  /* 0x0000024000187802 */ /* 0x000fe20000000f00 */
[----:B------:R-:W1:Y:S01]  /*01e0*/  LDCU.64 UR6, c[0x0][0x3a0] ;  /* 0x00007400ff0677ac */ /* 0x000e620008000a00 */
[----:B0-----:R-:W-:Y:S01]  /*01f0*/  MOV R22, UR4 ;  /* 0x0000000400167c02 */ /* 0x001fe20008000f00 */
[----:B------:R-:W-:Y:S01]  /*0200*/  IMAD.U32 R6, RZ, RZ, UR5 ;  /* 0x00000005ff067e24 */ /* 0x000fe2000f8e00ff */
[----:B-1----:R-:W-:Y:S01]  /*0210*/  MOV R8, UR6 ;  /* 0x0000000600087c02 */ /* 0x002fe20008000f00 */
[----:B------:R-:W-:-:S07]  /*0220*/  IMAD.U32 R9, RZ, RZ, UR7 ;  /* 0x00000007ff097e24 */ /* 0x000fce000f8e00ff */
[----:B------:R-:W-:Y:S05]  /*0230*/  CALL.REL.NOINC `($__internal_10_$__cuda_sm20_div_u64) ;  /* 0x0000001000407944 */ /* 0x000fea0003c00000 */
[----:B------:R-:W-:Y:S01]  /*0240*/  MOV R10, R16 ;  /* 0x00000010000a7202 */ /* 0x000fe20000000f00 */
[----:B------:R-:W-:-:S07]  /*0250*/  IMAD.MOV.U32 R11, RZ, RZ, R23 ;  /* 0x000000ffff0b7224 */ /* 0x000fce00078e0017 */
.L_x_177:
        /* <DEDUP_REMOVED lines=27> */
.L_x_178:
        /* <DEDUP_REMOVED lines=10> */
.L_x_179:
        /* <DEDUP_REMOVED lines=30> */
.L_x_192:
        /* <DEDUP_REMOVED lines=25> */
.L_x_181:
[----:B------:R-:W1:Y:S01]  /*0820*/  LDCU.64 UR12, c[0x0][0x380] ;  /* 0x00007000ff0c77ac */ /* 0x000e620008000a00 */
[----:B------:R-:W-:Y:S02]  /*0830*/  MOV R6, UR4 ;  /* 0x0000000400067c02 */ /* 0x000fe40008000f00 */
[----:B------:R-:W-:Y:S02]  /*0840*/  MOV R24, 0x880 ;  /* 0x0000088000187802 */ /* 0x000fe40000000f00 */
[----:B-1----:R-:W-:Y:S01]  /*0850*/  MOV R8, UR12 ;  /* 0x0000000c00087c02 */ /* 0x002fe20008000f00 */
[----:B------:R-:W-:-:S07]  /*0860*/  IMAD.U32 R9, RZ, RZ, UR13 ;  /* 0x0000000dff097e24 */ /* 0x000fce000f8e00ff */
[----:B0-----:R-:W-:Y:S05]  /*0870*/  CALL.REL.NOINC `($__internal_10_$__cuda_sm20_div_u64) ;  /* 0x0000000800b07944 */ /* 0x001fea0003c00000 */
        /* <DEDUP_REMOVED lines=11> */
.L_x_182:
        /* <DEDUP_REMOVED lines=27> */
.L_x_184:
[----:B------:R-:W-:Y:S01]  /*0ae0*/  MOV R22, R18 ;  /* 0x0000001200167202 */ /* 0x000fe20000000f00 */
[----:B------:R-:W-:Y:S01]  /*0af0*/  IMAD.MOV.U32 R6, RZ, RZ, R19 ;  /* 0x000000ffff067224 */ /* 0x000fe200078e0013 */
[----:B------:R-:W-:Y:S01]  /*0b00*/  MOV R8, R10 ;  /* 0x0000000a00087202 */ /* 0x000fe20000000f00 */
[----:B------:R-:W-:Y:S01]  /*0b10*/  IMAD.MOV.U32 R9, RZ, RZ, R11 ;  /* 0x000000ffff097224 */ /* 0x000fe200078e000b */
[----:B------:R-:W-:-:S07]  /*0b20*/  MOV R24, 0xb40 ;  /* 0x00000b4000187802 */ /* 0x000fce0000000f00 */
[----:B------:R-:W-:Y:S05]  /*0b30*/  CALL.REL.NOINC `($__internal_10_$__cuda_sm20_div_u64) ;  /* 0x0000000800007944 */ /* 0x000fea0003c00000 */
        /* <DEDUP_REMOVED lines=9> */
.L_x_185:
[----:B------:R-:W-:Y:S05]  /*0bd0*/  BSYNC.RECONVERGENT B1 ;  /* 0x0000000000017941 */ /* 0x000fea0003800200 */
.L_x_183:
        /* <DEDUP_REMOVED lines=23> */
.L_x_187:
[----:B------:R-:W-:Y:S01]  /*0d50*/  MOV R6, R16 ;  /* 0x0000001000067202 */ /* 0x000fe20000000f00 */
[----:B------:R-:W-:Y:S01]  /*0d60*/  IMAD.MOV.U32 R21, RZ, RZ, R17 ;  /* 0x000000ffff157224 */ /* 0x000fe200078e0011 */
[----:B------:R-:W-:-:S07]  /*0d70*/  MOV R20, 0xd90 ;  /* 0x00000d9000147802 */ /* 0x000fce0000000f00 */
[----:B------:R-:W-:Y:S05]  /*0d80*/  CALL.REL.NOINC `($__internal_11_$__cuda_sm20_rem_u64) ;  /* 0x0000000800787944 */ /* 0x000fea0003c00000 */
.L_x_188:
[----:B------:R-:W-:Y:S05]  /*0d90*/  BSYNC.RECONVERGENT B1 ;  /* 0x0000000000017941 */ /* 0x000fea0003800200 */
.L_x_186:
        /* <DEDUP_REMOVED lines=27> */
.L_x_190:
        /* <DEDUP_REMOVED lines=16> */
.L_x_191:
[----:B------:R-:W-:Y:S05]  /*1050*/  BSYNC.RECONVERGENT B1 ;  /* 0x0000000000017941 */ /* 0x000fea0003800200 */
.L_x_189:
        /* <DEDUP_REMOVED lines=17> */
[----:B------:R-:W-:-:S05]  /*1170*/  LEA.HI.X R9, R20, UR11, R9, 0x2, P0 ;  /* 0x0000000b14097c11 */ /* 0x000fca00080f1409 */
[----:B------:R-:W2:Y:S01]  /*1180*/  LDG.E R8, desc[UR6][R8.64] ;  /* 0x0000000608087981 */ /* 0x000ea2000c1e1900 */
        /* <DEDUP_REMOVED lines=23> */
[----:B--2---:R1:W-:-:S12]  /*1300*/  STG.E desc[UR6][R18.64], R8 ;  /* 0x0000000812007986 */ /* 0x0043d8000c101906 */
[----:B------:R-:W-:Y:S05]  /*1310*/  @P0 BRA `(.L_x_192) ;  /* 0xfffffff000dc0947 */ /* 0x000fea000383ffff */
[----:B------:R-:W-:Y:S05]  /*1320*/  BSYNC.RECONVERGENT B0 ;  /* 0x0000000000007941 */ /* 0x000fea0003800200 */
.L_x_180:
[----:B------:R-:W-:Y:S05]  /*1330*/  EXIT ;  /* 0x000000000000794d */ /* 0x000fea0003800000 */
        .weak           $__internal_10_$__cuda_sm20_div_u64
        .type           $__internal_10_$__cuda_sm20_div_u64,@function
        .size           $__internal_10_$__cuda_sm20_div_u64,($__internal_11_$__cuda_sm20_rem_u64 - $__internal_10_$__cuda_sm20_div_u64)
$__internal_10_$__cuda_sm20_div_u64:
        /* <DEDUP_REMOVED lines=66> */
[----:B------:R-:W-:Y:S06]  /*1760*/  RET.REL.NODEC R24 `(transpose_filters_f32) ;  /* 0xffffffe818247950 */ /* 0x000fec0003c3ffff */
        .weak           $__internal_11_$__cuda_sm20_rem_u64
        .type           $__internal_11_$__cuda_sm20_rem_u64,@function
        .size           $__internal_11_$__cuda_sm20_rem_u64,(.L_x_431 - $__internal_11_$__cuda_sm20_rem_u64)
$__internal_11_$__cuda_sm20_rem_u64:
        /* <DEDUP_REMOVED lines=64> */
[----:B------:R-:W-:Y:S06]  /*1b70*/  RET.REL.NODEC R20 `(transpose_filters_f32) ;  /* 0xffffffe414207950 */ /* 0x000fec0003c3ffff */
.L_x_193:
        /* <DEDUP_REMOVED lines=16> */
.L_x_431:


//--------------------- .text.unfold_output_into_patches_f32 --------------------------
	.section	.text.unfold_output_into_patches_f32,"ax",@progbits
	.align	128
        .global         unfold_output_into_patches_f32
        .type           unfold_output_into_patches_f32,@function
        .size           unfold_output_into_patches_f32,(.L_x_433 - unfold_output_into_patches_f32)
        .other          unfold_output_into_patches_f32,@"STO_CUDA_ENTRY STV_DEFAULT"
unfold_output_into_patches_f32:
.text.unfold_output_into_patches_f32:
        /* <DEDUP_REMOVED lines=34> */
.L_x_261:
        /* <DEDUP_REMOVED lines=27> */
.L_x_194:
[----:B------:R-:W0:Y:S01]  /*03d0*/  LDCU.64 UR8, c[0x0][0x3c0] ;  /* 0x00007800ff0877ac */ /* 0x000e220008000a00 */
[----:B------:R-:W-:Y:S01]  /*03e0*/  IMAD.U32 R25, RZ, RZ, UR4 ;  /* 0x00000004ff197e24 */ /* 0x000fe2000f8e00ff */
[----:B------:R-:W-:Y:S01]  /*03f0*/  MOV R26, 0x430 ;  /* 0x00000430001a7802 */ /* 0x000fe20000000f00 */
[----:B0-----:R-:W-:Y:S01]  /*0400*/  IMAD.U32 R22, RZ, RZ, UR8 ;  /* 0x00000008ff167e24 */ /* 0x001fe2000f8e00ff */
[----:B------:R-:W-:-:S07]  /*0410*/  MOV R23, UR9 ;  /* 0x0000000900177c02 */ /* 0x000fce0008000f00 */
[----:B-1----:R-:W-:Y:S05]  /*0420*/  CALL.REL.NOINC `($__internal_12_$__cuda_sm20_div_u64) ;  /* 0x0000003400887944 */ /* 0x002fea0003c00000 */
        /* <DEDUP_REMOVED lines=10> */
.L_x_195:
        /* <DEDUP_REMOVED lines=29> */
.L_x_197:
[----:B------:R-:W0:Y:S01]  /*06a0*/  LDCU.64 UR8, c[0x0][0x3b8] ;  /* 0x00007700ff0877ac */ /* 0x000e220008000a00 */
[----:B------:R-:W-:Y:S01]  /*06b0*/  IMAD.MOV.U32 R24, RZ, RZ, R8 ;  /* 0x000000ffff187224 */ /* 0x000fe200078e0008 */
[----:B------:R-:W-:Y:S02]  /*06c0*/  MOV R25, R9 ;  /* 0x0000000900197202 */ /* 0x000fe40000000f00 */
[----:B------:R-:W-:Y:S01]  /*06d0*/  MOV R26, 0x710 ;  /* 0x00000710001a7802 */ /* 0x000fe20000000f00 */
[----:B0-----:R-:W-:Y:S02]  /*06e0*/  IMAD.U32 R22, RZ, RZ, UR8 ;  /* 0x00000008ff167e24 */ /* 0x001fe4000f8e00ff */
[----:B------:R-:W-:-:S07]  /*06f0*/  IMAD.U32 R23, RZ, RZ, UR9 ;  /* 0x00000009ff177e24 */ /* 0x000fce000f8e00ff */
[----:B-1----:R-:W-:Y:S05]  /*0700*/  CALL.REL.NOINC `($__internal_12_$__cuda_sm20_div_u64) ;  /* 0x0000003000d07944 */ /* 0x002fea0003c00000 */
[----:B------:R-:W0:Y:S01]  /*0710*/  LDCU.64 UR8, c[0x0][0x3b8] ;  /* 0x00007700ff0877ac */ /* 0x000e220008000a00 */
[----:B------:R-:W-:-:S05]  /*0720*/  IADD3 R10, P0, PT, RZ, -R22, RZ ;  /* 0x80000016ff0a7210 */ /* 0x000fca0007f1e0ff */
[----:B------:R-:W-:-:S04]  /*0730*/  IMAD.X R5, RZ, RZ, ~R23, P0 ;  /* 0x000000ffff057224 */ /* 0x000fc800000e0e17 */
[----:B0-----:R-:W-:Y:S02]  /*0740*/  IMAD R5, R5, UR8, RZ ;  /* 0x0000000805057c24 */ /* 0x001fe4000f8e02ff */
[----:B------:R-:W-:-:S04]  /*0750*/  IMAD.WIDE.U32 R8, R10, UR8, R8 ;  /* 0x000000080a087c25 */ /* 0x000fc8000f8e0008 */
[----:B------:R-:W-:-:S04]  /*0760*/  IMAD R5, R10, UR9, R5 ;  /* 0x000000090a057c24 */ /* 0x000fc8000f8e0205 */
[----:B------:R-:W-:-:S07]  /*0770*/  IMAD.IADD R5, R9, 0x1, R5 ;  /* 0x0000000109057824 */ /* 0x000fce00078e0205 */
.L_x_198:
[----:B-1----:R-:W-:Y:S05]  /*0780*/  BSYNC.RECONVERGENT B0 ;  /* 0x0000000000007941 */ /* 0x002fea0003800200 */
.L_x_196:
        /* <DEDUP_REMOVED lines=25> */
.L_x_200:
[----:B------:R-:W0:Y:S01]  /*0920*/  LDCU.64 UR8, c[0x0][0x3a8] ;  /* 0x00007500ff0877ac */ /* 0x000e220008000a00 */
[----:B------:R-:W-:Y:S01]  /*0930*/  IMAD.MOV.U32 R24, RZ, RZ, R22 ;  /* 0x000000ffff187224 */ /* 0x000fe200078e0016 */
[----:B------:R-:W-:Y:S01]  /*0940*/  MOV R28, 0x990 ;  /* 0x00000990001c7802 */ /* 0x000fe20000000f00 */
[----:B------:R-:W-:Y:S01]  /*0950*/  IMAD.MOV.U32 R27, RZ, RZ, R23 ;  /* 0x000000ffff1b7224 */ /* 0x000fe200078e0017 */
[----:B0-----:R-:W-:Y:S01]  /*0960*/  MOV R22, UR8 ;  /* 0x0000000800167c02 */ /* 0x001fe20008000f00 */
[----:B------:R-:W-:-:S07]  /*0970*/  IMAD.U32 R23, RZ, RZ, UR9 ;  /* 0x00000009ff177e24 */ /* 0x000fce000f8e00ff */
[----:B------:R-:W-:Y:S05]  /*0980*/  CALL.REL.NOINC `($__internal_13_$__cuda_sm20_rem_u64) ;  /* 0x00000034003c7944 */ /* 0x000fea0003c00000 */
.L_x_201:
[----:B------:R-:W-:Y:S05]  /*0990*/  BSYNC.RECONVERGENT B0 ;  /* 0x0000000000007941 */ /* 0x000fea0003800200 */
.L_x_199:
        /* <DEDUP_REMOVED lines=32> */
.L_x_235:
        /* <DEDUP_REMOVED lines=33> */
.L_x_204:
[----:B------:R-:W0:Y:S01]  /*0db0*/  LDCU.64 UR8, c[0x0][0x388] ;  /* 0x00007100ff0877ac */ /* 0x000e220008000a00 */
[----:B------:R-:W-:Y:S01]  /*0dc0*/  IMAD.MOV.U32 R24, RZ, RZ, R12 ;  /* 0x000000ffff187224 */ /* 0x000fe200078e000c */
[----:B------:R-:W-:Y:S01]  /*0dd0*/  MOV R26, 0xe10 ;  /* 0x00000e10001a7802 */ /* 0x000fe20000000f00 */
[----:B0-----:R-:W-:Y:S02]  /*0de0*/  IMAD.U32 R22, RZ, RZ, UR8 ;  /* 0x00000008ff167e24 */ /* 0x001fe4000f8e00ff */
[----:B------:R-:W-:-:S07]  /*0df0*/  IMAD.U32 R23, RZ, RZ, UR9 ;  /* 0x00000009ff177e24 */ /* 0x000fce000f8e00ff */
[----:B------:R-:W-:Y:S05]  /*0e00*/  CALL.REL.NOINC `($__internal_12_$__cuda_sm20_div_u64) ;  /* 0x0000002c00107944 */ /* 0x000fea0003c00000 */
[----:B------:R-:W-:Y:S01]  /*0e10*/  MOV R14, R22 ;  /* 0x00000016000e7202 */ /* 0x000fe20000000f00 */
[----:B------:R-:W-:-:S07]  /*0e20*/  IMAD.MOV.U32 R15, RZ, RZ, R23 ;  /* 0x000000ffff0f7224 */ /* 0x000fce00078e0017 */
.L_x_205:
[----:B------:R-:W-:Y:S05]  /*0e30*/  BSYNC.RECONVERGENT B0 ;  /* 0x0000000000007941 */ /* 0x000fea0003800200 */
.L_x_203:
[----:B------:R-:W-:Y:S01]  /*0e40*/  ISETP.GE.U32.AND P0, PT, R18, R7, PT ;  /* 0x000000071200720c */ /* 0x000fe20003f06070 */
[----:B------:R-:W-:Y:S01]  /*0e50*/  BSSY.RECONVERGENT B0, `(.L_x_206) ;  /* 0x0000034000007945 */ /* 0x000fe20003800200 */
[----:B------:R-:W-:Y:S02]  /*0e60*/  IMAD.MOV.U32 R16, RZ, RZ, RZ ;  /* 0x000000ffff107224 */ /* 0x000fe400078e00ff */
        /* <DEDUP_REMOVED lines=28> */
.L_x_209:
[----:B------:R-:W0:Y:S01]  /*1030*/  LDCU.64 UR8, c[0x0][0x388] ;  /* 0x00007100ff0877ac */ /* 0x000e220008000a00 */
[----:B------:R-:W-:Y:S02]  /*1040*/  MOV R24, R12 ;  /* 0x0000000c00187202 */ /* 0x000fe40000000f00 */
[----:B------:R-:W-:Y:S02]  /*1050*/  MOV R27, R25 ;  /* 0x00000019001b7202 */ /* 0x000fe40000000f00 */
[----:B------:R-:W-:Y:S01]  /*1060*/  MOV R28, 0x10a0 ;  /* 0x000010a0001c7802 */ /* 0x000fe20000000f00 */
[----:B0-----:R-:W-:Y:S02]  /*1070*/  IMAD.U32 R22, RZ, RZ, UR8 ;  /* 0x00000008ff167e24 */ /* 0x001fe4000f8e00ff */
[----:B------:R-:W-:-:S07]  /*1080*/  IMAD.U32 R23, RZ, RZ, UR9 ;  /* 0x00000009ff177e24 */ /* 0x000fce000f8e00ff */
[----:B------:R-:W-:Y:S05]  /*1090*/  CALL.REL.NOINC `($__internal_13_$__cuda_sm20_rem_u64) ;  /* 0x0000002c00787944 */ /* 0x000fea0003c00000 */
[----:B------:R-:W-:-:S04]  /*10a0*/  ISETP.NE.U32.AND P0, PT, R26, RZ, PT ;  /* 0x000000ff1a00720c */ /* 0x000fc80003f05070 */
[----:B------:R-:W-:-:S13]  /*10b0*/  ISETP.NE.AND.EX P0, PT, R27, RZ, PT, P0 ;  /* 0x000000ff1b00720c */ /* 0x000fda0003f05300 */
.L_x_210:
[----:B------:R-:W-:Y:S05]  /*10c0*/  BSYNC.RECONVERGENT B1 ;  /* 0x0000000000017941 */ /* 0x000fea0003800200 */
.L_x_208:
[----:B------:R-:W0:Y:S02]  /*10d0*/  LDC.64 R12, c[0x0][0x3c8] ;  /* 0x0000f200ff0c7b82 */ /* 0x000e240000000a00 */
[----:B0-----:R-:W-:-:S04]  /*10e0*/  ISETP.GE.U32.AND P1, PT, R14, R12, PT ;  /* 0x0000000c0e00720c */ /* 0x001fc80003f26070 */
[----:B------:R-:W-:-:S13]  /*10f0*/  ISETP.GE.U32.OR.EX P0, PT, R15, R13, P0, P1 ;  /* 0x0000000d0f00720c */ /* 0x000fda0000706510 */
[----:B------:R-:W-:Y:S05]  /*1100*/  @P0 BRA `(.L_x_207) ;  /* 0x0000000000200947 */ /* 0x000fea0003800000 */
[----:B------:R-:W0:Y:S01]  /*1110*/  LDCU.64 UR8, c[0x0][0x3d0] ;  /* 0x00007a00ff0877ac */ /* 0x000e220008000a00 */
[-C--:B------:R-:W-:Y:S02]  /*1120*/  IMAD R16, R5, R12.reuse, RZ ;  /* 0x0000000c05107224 */ /* 0x080fe400078e02ff */
[----:B------:R-:W-:-:S04]  /*1130*/  IMAD.WIDE.U32 R14, R20, R12, R14 ;  /* 0x0000000c140e7225 */ /* 0x000fc800078e000e */
[----:B------:R-:W-:-:S04]  /*1140*/  IMAD R13, R20, R13, R16 ;  /* 0x0000000d140d7224 */ /* 0x000fc800078e0210 */
[----:B------:R-:W-:Y:S01]  /*1150*/  IMAD.IADD R13, R15, 0x1, R13 ;  /* 0x000000010f0d7824 */ /* 0x000fe200078e020d */
[----:B0-----:R-:W-:-:S04]  /*1160*/  LEA R16, P0, R14, UR8, 0x2 ;  /* 0x000000080e107c11 */ /* 0x001fc8000f8010ff */
[----:B------:R-:W-:-:S05]  /*1170*/  LEA.HI.X R17, R14, UR9, R13, 0x2, P0 ;  /* 0x000000090e117c11 */ /* 0x000fca00080f140d */
[----:B------:R0:W5:Y:S04]  /*1180*/  LDG.E R16, desc[UR14][R16.64] ;  /* 0x0000000e10107981 */ /* 0x000168000c1e1900 */
.L_x_207:
[----:B------:R-:W-:Y:S05]  /*1190*/  BSYNC.RECONVERGENT B0 ;  /* 0x0000000000007941 */ /* 0x000fea0003800200 */
.L_x_206:
[----:B------:R-:W1:Y:S01]  /*11a0*/  LDC.64 R14, c[0x0][0x398] ;  /* 0x0000e600ff0e7b82 */ /* 0x000e620000000a00 */
[----:B------:R-:W2:Y:S01]  /*11b0*/  LDCU.64 UR8, c[0x0][0x398] ;  /* 0x00007300ff0877ac */ /* 0x000ea20008000a00 */
[----:B-----5:R3:W-:Y:S01]  /*11c0*/  STG.E desc[UR14][R34.64], R16 ;  /* 0x0000001022007986 */ /* 0x0207e2000c10190e */
[----:B------:R-:W-:Y:S01]  /*11d0*/  BSSY.RECONVERGENT B0, `(.L_x_211) ;  /* 0x0000027000007945 */ /* 0x000fe20003800200 */
[----:B------:R-:W4:Y:S01]  /*11e0*/  LDCU UR7, c[0x0][0x38c] ;  /* 0x00007180ff0777ac */ /* 0x000f220008000800 */
[----:B--2---:R-:W-:-:S04]  /*11f0*/  IMAD R13, R9, UR8, RZ ;  /* 0x00000008090d7c24 */ /* 0x004fc8000f8e02ff */
[C---:B------:R-:W-:Y:S02]  /*1200*/  IMAD R13, R8.reuse, UR9, R13 ;  /* 0x00000009080d7c24 */ /* 0x040fe4000f8e020d */
[----:B-1----:R-:W-:-:S04]  /*1210*/  IMAD.WIDE.U32 R14, R8, UR8, R14 ;  /* 0x00000008080e7c25 */ /* 0x002fc8000f8e000e */
[----:B------:R-:W-:Y:S01]  /*1220*/  IMAD.IADD R13, R15, 0x1, R13 ;  /* 0x000000010f0d7824 */ /* 0x000fe200078e020d */
[----:B------:R-:W-:-:S04]  /*1230*/  IADD3 R24, P0, PT, R18, -R14, RZ ;  /* 0x8000000e12187210 */ /* 0x000fc80007f1e0ff */
[----:B------:R-:W-:-:S04]  /*1240*/  IADD3.X R25, PT, PT, ~R13, R19, RZ, P0, !PT ;  /* 0x000000130d197210 */ /* 0x000fc800007fe5ff */
[----:B----4-:R-:W-:-:S04]  /*1250*/  LOP3.LUT R12, R25, UR7, RZ, 0xfc, !PT ;  /* 0x00000007190c7c12 */ /* 0x010fc8000f8efcff */
[----:B------:R-:W-:-:S13]  /*1260*/  ISETP.NE.U32.AND P0, PT, R12, RZ, PT ;  /* 0x000000ff0c00720c */ /* 0x000fda0003f05070 */
[----:B---3--:R-:W-:Y:S05]  /*1270*/  @P0 BRA `(.L_x_212) ;  /* 0x0000000000540947 */ /* 0x008fea0003800000 */
[----:B------:R-:W1:Y:S01]  /*1280*/  LDCU UR7, c[0x0][0x388] ;  /* 0x00007100ff0777ac */ /* 0x000e620008000800 */
[----:B------:R-:W-:Y:S01]  /*1290*/  IMAD.MOV.U32 R37, RZ, RZ, RZ ;  /* 0x000000ffff257224 */ /* 0x000fe200078e00ff */
[----:B-1----:R-:W1:Y:S01]  /*12a0*/  I2F.U32.RP R22, UR7 ;  /* 0x0000000700167d06 */ /* 0x002e620008209000 */
[----:B------:R-:W-:-:S07]  /*12b0*/  ISETP.NE.U32.AND P2, PT, RZ, UR7, PT ;  /* 0x00000007ff007c0c */ /* 0x000fce000bf45070 */
[----:B-1----:R-:W1:Y:S02]  /*12c0*/  MUFU.RCP R22, R22 ;  /* 0x0000001600167308 */ /* 0x002e640000001000 */
[----:B-1----:R-:W-:-:S06]  /*12d0*/  VIADD R16, R22, 0xffffffe ;  /* 0x0ffffffe16107836 */ /* 0x002fcc0000000000 */
[----:B0-----:R0:W1:Y:S02]  /*12e0*/  F2I.FTZ.U32.TRUNC.NTZ R17, R16 ;  /* 0x0000001000117305 */ /* 0x001064000021f000 */
        /* <DEDUP_REMOVED lines=14> */
.L_x_212:
[----:B------:R-:W1:Y:S01]  /*13d0*/  LDCU.64 UR8, c[0x0][0x388] ;  /* 0x00007100ff0877ac */ /* 0x000e620008000a00 */
[----:B------:R-:W-:Y:S02]  /*13e0*/  MOV R26, 0x1420 ;  /* 0x00001420001a7802 */ /* 0x000fe40000000f00 */
[----:B-1----:R-:W-:Y:S01]  /*13f0*/  MOV R22, UR8 ;  /* 0x0000000800167c02 */ /* 0x002fe20008000f00 */
[----:B------:R-:W-:-:S07]  /*1400*/  IMAD.U32 R23, RZ, RZ, UR9 ;  /* 0x00000009ff177e24 */ /* 0x000fce000f8e00ff */
[----:B0-----:R-:W-:Y:S05]  /*1410*/  CALL.REL.NOINC `($__internal_12_$__cuda_sm20_div_u64) ;  /* 0x00000024008c7944 */ /* 0x001fea0003c00000 */
[----:B------:R-:W-:Y:S01]  /*1420*/  IMAD.MOV.U32 R36, RZ, RZ, R22 ;  /* 0x000000ffff247224 */ /* 0x000fe200078e0016 */
[----:B------:R-:W-:-:S07]  /*1430*/  MOV R37, R23 ;  /* 0x0000001700257202 */ /* 0x000fce0000000f00 */
.L_x_213:
[----:B------:R-:W-:Y:S05]  /*1440*/  BSYNC.RECONVERGENT B0 ;  /* 0x0000000000007941 */ /* 0x000fea0003800200 */
.L_x_211:
[----:B------:R-:W0:Y:S01]  /*1450*/  LDCU.64 UR8, c[0x0][0x398] ;  /* 0x00007300ff0877ac */ /* 0x000e220008000a00 */
[----:B------:R-:W-:Y:S01]  /*1460*/  BSSY.RECONVERGENT B0, `(.L_x_214) ;  /* 0x0000038000007945 */ /* 0x000fe20003800200 */
[----:B------:R-:W-:Y:S01]  /*1470*/  IMAD.MOV.U32 R31, RZ, RZ, RZ ;  /* 0x000000ffff1f7224 */ /* 0x000fe200078e00ff */
        /* <DEDUP_REMOVED lines=31> */
.L_x_217:
[----:B------:R-:W0:Y:S01]  /*1670*/  LDCU.64 UR8, c[0x0][0x388] ;  /* 0x00007100ff0877ac */ /* 0x000e220008000a00 */
[----:B------:R-:W-:Y:S01]  /*1680*/  IMAD.MOV.U32 R27, RZ, RZ, R25 ;  /* 0x000000ffff1b7224 */ /* 0x000fe200078e0019 */
[----:B------:R-:W-:Y:S01]  /*1690*/  MOV R28, 0x16d0 ;  /* 0x000016d0001c7802 */ /* 0x000fe20000000f00 */
[----:B0-----:R-:W-:Y:S01]  /*16a0*/  IMAD.U32 R22, RZ, RZ, UR8 ;  /* 0x00000008ff167e24 */ /* 0x001fe2000f8e00ff */
[----:B------:R-:W-:-:S07]  /*16b0*/  MOV R23, UR9 ;  /* 0x0000000900177c02 */ /* 0x000fce0008000f00 */
[----:B------:R-:W-:Y:S05]  /*16c0*/  CALL.REL.NOINC `($__internal_13_$__cuda_sm20_rem_u64) ;  /* 0x0000002400ec7944 */ /* 0x000fea0003c00000 */
[----:B------:R-:W-:-:S04]  /*16d0*/  ISETP.NE.U32.AND P0, PT, R26, RZ, PT ;  /* 0x000000ff1a00720c */ /* 0x000fc80003f05070 */
[----:B------:R-:W-:-:S13]  /*16e0*/  ISETP.NE.AND.EX P0, PT, R27, RZ, PT, P0 ;  /* 0x000000ff1b00720c */ /* 0x000fda0003f05300 */
.L_x_218:
[----:B------:R-:W-:Y:S05]  /*16f0*/  BSYNC.RECONVERGENT B1 ;  /* 0x0000000000017941 */ /* 0x000fea0003800200 */
.L_x_216:
        /* <DEDUP_REMOVED lines=13> */
[----:B------:R0:W5:Y:S04]  /*17d0*/  LDG.E R31, desc[UR14][R16.64] ;  /* 0x0000000e101f7981 */ /* 0x000168000c1e1900 */
.L_x_215:
[----:B------:R-:W-:Y:S05]  /*17e0*/  BSYNC.RECONVERGENT B0 ;  /* 0x0000000000007941 */ /* 0x000fea0003800200 */
.L_x_214:
[----:B------:R-:W1:Y:S01]  /*17f0*/  LDCU.64 UR8, c[0x0][0x398] ;  /* 0x00007300ff0877ac */ /* 0x000e620008000a00 */
[----:B0-----:R-:W-:Y:S01]  /*1800*/  IADD3 R16, P0, PT, R34, R4, RZ ;  /* 0x0000000422107210 */ /* 0x001fe20007f1e0ff */
[----:B------:R-:W0:Y:S01]  /*1810*/  LDC.64 R22, c[0x0][0x3c0] ;  /* 0x0000f000ff167b82 */ /* 0x000e220000000a00 */
[----:B------:R-:W-:Y:S01]  /*1820*/  BSSY.RECONVERGENT B0, `(.L_x_219) ;  /* 0x0000029000007945 */ /* 0x000fe20003800200 */
[----:B------:R-:W2:Y:S02]  /*1830*/  LDCU UR7, c[0x0][0x38c] ;  /* 0x00007180ff0777ac */ /* 0x000ea40008000800 */
[----:B------:R-:W-:-:S05]  /*1840*/  IMAD.X R17, R35, 0x1, R2, P0 ;  /* 0x0000000123117824 */ /* 0x000fca00000e0602 */
[----:B-----5:R3:W-:Y:S01]  /*1850*/  STG.E desc[UR14][R16.64], R31 ;  /* 0x0000001f10007986 */ /* 0x0207e2000c10190e */
[----:B-1----:R-:W-:-:S04]  /*1860*/  IADD3 R12, P1, PT, R14, UR8, RZ ;  /* 0x000000080e0c7c10 */ /* 0x002fc8000ff3e0ff */
[----:B------:R-:W-:Y:S02]  /*1870*/  IADD3.X R13, PT, PT, R13, UR9, RZ, P1, !PT ;  /* 0x000000090d0d7c10 */ /* 0x000fe40008ffe4ff */
[----:B------:R-:W-:Y:S02]  /*1880*/  IADD3 R24, P0, PT, -R12, R18, RZ ;  /* 0x000000120c187210 */ /* 0x000fe40007f1e1ff */
[----:B0-----:R-:W-:Y:S02]  /*1890*/  LEA R15, P1, R22, R34, 0x2 ;  /* 0x00000022160f7211 */ /* 0x001fe400078210ff */
[----:B------:R-:W-:-:S04]  /*18a0*/  IADD3.X R25, PT, PT, ~R13, R19, RZ, P0, !PT ;  /* 0x000000130d197210 */ /* 0x000fc800007fe5ff */
[----:B--2---:R-:W-:-:S04]  /*18b0*/  LOP3.LUT R14, R25, UR7, RZ, 0xfc, !PT ;  /* 0x00000007190e7c12 */ /* 0x004fc8000f8efcff */
[----:B------:R-:W-:Y:S02]  /*18c0*/  ISETP.NE.U32.AND P0, PT, R14, RZ, PT ;  /* 0x000000ff0e00720c */ /* 0x000fe40003f05070 */
[----:B------:R-:W-:-:S11]  /*18d0*/  LEA.HI.X R14, R22, R35, R23, 0x2, P1 ;  /* 0x00000023160e7211 */ /* 0x000fd600008f1417 */
[----:B---3--:R-:W-:Y:S05]  /*18e0*/  @P0 BRA `(.L_x_220) ;  /* 0x0000000000540947 */ /* 0x008fea0003800000 */
[----:B------:R-:W0:Y:S01]  /*18f0*/  LDCU UR7, c[0x0][0x388] ;  /* 0x00007100ff0777ac */ /* 0x000e220008000800 */
[----:B------:R-:W-:Y:S02]  /*1900*/  HFMA2 R22, -RZ, RZ, 0, 0 ;  /* 0x00000000ff167431 */ /* 0x000fe400000001ff */
[----:B------:R-:W-:Y:S01]  /*1910*/  IMAD.MOV.U32 R35, RZ, RZ, RZ ;  /* 0x000000ffff237224 */ /* 0x000fe200078e00ff */
        /* <DEDUP_REMOVED lines=18> */
.L_x_220:
[----:B------:R-:W0:Y:S01]  /*1a40*/  LDCU.64 UR8, c[0x0][0x388] ;  /* 0x00007100ff0877ac */ /* 0x000e220008000a00 */
[----:B------:R-:W-:Y:S02]  /*1a50*/  MOV R26, 0x1a90 ;  /* 0x00001a90001a7802 */ /* 0x000fe40000000f00 */
[----:B0-----:R-:W-:Y:S01]  /*1a60*/  MOV R22, UR8 ;  /* 0x0000000800167c02 */ /* 0x001fe20008000f00 */
[----:B------:R-:W-:-:S07]  /*1a70*/  IMAD.U32 R23, RZ, RZ, UR9 ;  /* 0x00000009ff177e24 */ /* 0x000fce000f8e00ff */
[----:B------:R-:W-:Y:S05]  /*1a80*/  CALL.REL.NOINC `($__internal_12_$__cuda_sm20_div_u64) ;  /* 0x0000001c00f07944 */ /* 0x000fea0003c00000 */
[----:B------:R-:W-:Y:S01]  /*1a90*/  IMAD.MOV.U32 R34, RZ, RZ, R22 ;  /* 0x000000ffff227224 */ /* 0x000fe200078e0016 */
[----:B------:R-:W-:-:S07]  /*1aa0*/  MOV R35, R23 ;  /* 0x0000001700237202 */ /* 0x000fce0000000f00 */
.L_x_221:
[----:B------:R-:W-:Y:S05]  /*1ab0*/  BSYNC.RECONVERGENT B0 ;  /* 0x0000000000007941 */ /* 0x000fea0003800200 */
.L_x_219:
[----:B------:R-:W0:Y:S01]  /*1ac0*/  LDC.64 R22, c[0x0][0x398] ;  /* 0x0000e600ff167b82 */ /* 0x000e220000000a00 */
[----:B------:R-:W-:Y:S01]  /*1ad0*/  BSSY.RECONVERGENT B0, `(.L_x_222) ;  /* 0x0000038000007945 */ /* 0x000fe20003800200 */
[----:B------:R-:W-:Y:S01]  /*1ae0*/  IMAD.MOV.U32 R31, RZ, RZ, RZ ;  /* 0x000000ffff1f7224 */ /* 0x000fe200078e00ff */
        /* <DEDUP_REMOVED lines=31> */
.L_x_225:
        /* <DEDUP_REMOVED lines=8> */
.L_x_226:
[----:B------:R-:W-:Y:S05]  /*1d60*/  BSYNC.RECONVERGENT B1 ;  /* 0x0000000000017941 */ /* 0x000fea0003800200 */
.L_x_224:
        /* <DEDUP_REMOVED lines=14> */
.L_x_223:
[----:B------:R-:W-:Y:S05]  /*1e50*/  BSYNC.RECONVERGENT B0 ;  /* 0x0000000000007941 */ /* 0x000fea0003800200 */
.L_x_222:
[----:B------:R-:W1:Y:S01]  /*1e60*/  LDCU.64 UR8, c[0x0][0x398] ;  /* 0x00007300ff0877ac */ /* 0x000e620008000a00 */
[----:B------:R-:W-:Y:S01]  /*1e70*/  IADD3 R16, P0, PT, R16, R4, RZ ;  /* 0x0000000410107210 */ /* 0x000fe20007f1e0ff */
[----:B0-----:R-:W0:Y:S01]  /*1e80*/  LDC.64 R22, c[0x0][0x3c0] ;  /* 0x0000f000ff167b82 */ /* 0x001e220000000a00 */
[----:B------:R-:W-:Y:S01]  /*1e90*/  BSSY.RECONVERGENT B0, `(.L_x_227) ;  /* 0x0000029000007945 */ /* 0x000fe20003800200 */
[----:B------:R-:W2:Y:S02]  /*1ea0*/  LDCU UR7, c[0x0][0x38c] ;  /* 0x00007180ff0777ac */ /* 0x000ea40008000800 */
[----:B------:R-:W-:-:S05]  /*1eb0*/  IMAD.X R17, R17, 0x1, R2, P0 ;  /* 0x0000000111117824 */ /* 0x000fca00000e0602 */
[----:B-----5:R3:W-:Y:S01]  /*1ec0*/  STG.E desc[UR14][R16.64], R31 ;  /* 0x0000001f10007986 */ /* 0x0207e2000c10190e */
[----:B-1----:R-:W-:-:S04]  /*1ed0*/  IADD3 R12, P0, P1, R18, -UR8, -R12 ;  /* 0x80000008120c7c10 */ /* 0x002fc8000f91e80c */
[----:B------:R-:W-:-:S04]  /*1ee0*/  IADD3.X R13, PT, PT, R19, ~UR9, ~R13, P0, P1 ;  /* 0x80000009130d7c10 */ /* 0x000fc800087e2c0d */
[----:B--2---:R-:W-:Y:S02]  /*1ef0*/  LOP3.LUT R24, R13, UR7, RZ, 0xfc, !PT ;  /* 0x000000070d187c12 */ /* 0x004fe4000f8efcff */
[----:B0-----:R-:W-:Y:S02]  /*1f00*/  LEA R15, P1, R22, R15, 0x2 ;  /* 0x0000000f160f7211 */ /* 0x001fe400078210ff */
        /* <DEDUP_REMOVED lines=24> */
.L_x_228:
[----:B------:R-:W0:Y:S01]  /*2090*/  LDCU.64 UR8, c[0x0][0x388] ;  /* 0x00007100ff0877ac */ /* 0x000e220008000a00 */
[----:B------:R-:W-:Y:S01]  /*20a0*/  IMAD.MOV.U32 R24, RZ, RZ, R12 ;  /* 0x000000ffff187224 */ /* 0x000fe200078e000c */
[----:B------:R-:W-:Y:S01]  /*20b0*/  MOV R26, 0x2100 ;  /* 0x00002100001a7802 */ /* 0x000fe20000000f00 */
[----:B------:R-:W-:Y:S01]  /*20c0*/  IMAD.MOV.U32 R25, RZ, RZ, R13 ;  /* 0x000000ffff197224 */ /* 0x000fe200078e000d */
[----:B0-----:R-:W-:Y:S01]  /*20d0*/  MOV R22, UR8 ;  /* 0x0000000800167c02 */ /* 0x001fe20008000f00 */
[----:B------:R-:W-:-:S07]  /*20e0*/  IMAD.U32 R23, RZ, RZ, UR9 ;  /* 0x00000009ff177e24 */ /* 0x000fce000f8e00ff */
[----:B------:R-:W-:Y:S05]  /*20f0*/  CALL.REL.NOINC `($__internal_12_$__cuda_sm20_div_u64) ;  /* 0x0000001800547944 */ /* 0x000fea0003c00000 */
[----:B------:R-:W-:Y:S01]  /*2100*/  MOV R36, R22 ;  /* 0x0000001600247202 */ /* 0x000fe20000000f00 */
[----:B------:R-:W-:-:S07]  /*2110*/  IMAD.MOV.U32 R37, RZ, RZ, R23 ;  /* 0x000000ffff257224 */ /* 0x000fce00078e0017 */
.L_x_229:
[----:B------:R-:W-:Y:S05]  /*2120*/  BSYNC.RECONVERGENT B0 ;  /* 0x0000000000007941 */ /* 0x000fea0003800200 */
.L_x_227:
[----:B------:R-:W0:Y:S01]  /*2130*/  LDC.64 R22, c[0x0][0x398] ;  /* 0x0000e600ff167b82 */ /* 0x000e220000000a00 */
[----:B------:R-:W-:Y:S01]  /*2140*/  MOV R25, R6 ;  /* 0x0000000600197202 */ /* 0x000fe20000000f00 */
[----:B------:R-:W-:Y:S01]  /*2150*/  IMAD.MOV.U32 R24, RZ, RZ, R7 ;  /* 0x000000ffff187224 */ /* 0x000fe200078e0007 */
[----:B------:R-:W-:Y:S01]  /*2160*/  BSSY.RECONVERGENT B0, `(.L_x_230) ;  /* 0x000003a000007945 */ /* 0x000fe20003800200 */
[----:B------:R-:W-:Y:S02]  /*2170*/  IMAD.MOV.U32 R14, RZ, RZ, RZ ;  /* 0x000000ffff0e7224 */ /* 0x000fe400078e00ff */
        /* <DEDUP_REMOVED lines=32> */
.L_x_233:
        /* <DEDUP_REMOVED lines=9> */
.L_x_234:
[----:B------:R-:W-:Y:S05]  /*2410*/  BSYNC.RECONVERGENT B1 ;  /* 0x0000000000017941 */ /* 0x000fea0003800200 */
.L_x_232:
        /* <DEDUP_REMOVED lines=12> */
[----:B------:R-:W-:-:S05]  /*24e0*/  LEA.HI.X R13, R22, UR9, R13, 0x2, P0 ;  /* 0x00000009160d7c11 */ /* 0x000fca00080f140d */
[----:B------:R0:W5:Y:S04]  /*24f0*/  LDG.E R14, desc[UR14][R12.64] ;  /* 0x0000000e0c0e7981 */ /* 0x000168000c1e1900 */
.L_x_231:
[----:B------:R-:W-:Y:S05]  /*2500*/  BSYNC.RECONVERGENT B0 ;  /* 0x0000000000007941 */ /* 0x000fea0003800200 */
.L_x_230:
[----:B------:R-:W1:Y:S01]  /*2510*/  LDCU.64 UR8, c[0x0][0x3c0] ;  /* 0x00007800ff0877ac */ /* 0x000e620008000a00 */
[----:B0-----:R-:W0:Y:S01]  /*2520*/  LDC.64 R12, c[0x0][0x398] ;  /* 0x0000e600ff0c7b82 */ /* 0x001e220000000a00 */
[----:B------:R-:W-:Y:S02]  /*2530*/  IADD3 R16, P0, PT, R16, R4, RZ ;  /* 0x0000000410107210 */ /* 0x000fe40007f1e0ff */
[----:B------:R-:W-:-:S03]  /*2540*/  IADD3 R8, P1, PT, R8, 0x4, RZ ;  /* 0x0000000408087810 */ /* 0x000fc60007f3e0ff */
[----:B------:R-:W-:Y:S01]  /*2550*/  IMAD.X R17, R17, 0x1, R2, P0 ;  /* 0x0000000111117824 */ /* 0x000fe200000e0602 */
[----:B------:R-:W-:Y:S01]  /*2560*/  IADD3 R10, P0, PT, R10, -0x4, RZ ;  /* 0xfffffffc0a0a7810 */ /* 0x000fe20007f1e0ff */
[----:B------:R-:W-:-:S03]  /*2570*/  IMAD.X R9, RZ, RZ, R9, P1 ;  /* 0x000000ffff097224 */ /* 0x000fc600008e0609 */
[----:B-----5:R2:W-:Y:S01]  /*2580*/  STG.E desc[UR14][R16.64], R14 ;  /* 0x0000000e10007986 */ /* 0x0205e2000c10190e */
[----:B------:R-:W-:Y:S02]  /*2590*/  IADD3.X R11, PT, PT, R11, -0x1, RZ, P0, !PT ;  /* 0xffffffff0b0b7810 */ /* 0x000fe400007fe4ff */
[----:B------:R-:W-:Y:S01]  /*25a0*/  ISETP.NE.U32.AND P0, PT, R10, RZ, PT ;  /* 0x000000ff0a00720c */ /* 0x000fe20003f05070 */
[----:B-1----:R-:W-:-:S03]  /*25b0*/  USHF.L.U32 UR7, UR8, 0x2, URZ ;  /* 0x0000000208077899 */ /* 0x002fc600080006ff */
[----:B------:R-:W-:Y:S01]  /*25c0*/  ISETP.NE.AND.EX P0, PT, R11, RZ, PT, P0 ;  /* 0x000000ff0b00720c */ /* 0x000fe20003f05300 */
[----:B------:R-:W-:Y:S02]  /*25d0*/  USHF.L.U64.HI UR9, UR8, 0x2, UR9 ;  /* 0x0000000208097899 */ /* 0x000fe40008010209 */
[----:B------:R-:W-:Y:S01]  /*25e0*/  IMAD.U32 R4, RZ, RZ, UR7 ;  /* 0x00000007ff047e24 */ /* 0x000fe2000f8e00ff */
[----:B0-----:R-:W-:-:S03]  /*25f0*/  LEA R7, P2, R12, R7, 0x2 ;  /* 0x000000070c077211 */ /* 0x001fc600078410ff */
        /* <DEDUP_REMOVED lines=14> */
.L_x_202:
        /* <DEDUP_REMOVED lines=36> */
.L_x_238:
[----:B------:R-:W0:Y:S01]  /*2920*/  LDCU.64 UR8, c[0x0][0x388] ;  /* 0x00007100ff0877ac */ /* 0x000e220008000a00 */
[----:B------:R-:W-:Y:S01]  /*2930*/  MOV R26, 0x2970 ;  /* 0x00002970001a7802 */ /* 0x000fe20000000f00 */
[----:B0-----:R-:W-:Y:S01]  /*2940*/  IMAD.U32 R22, RZ, RZ, UR8 ;  /* 0x00000008ff167e24 */ /* 0x001fe2000f8e00ff */
[----:B------:R-:W-:-:S07]  /*2950*/  MOV R23, UR9 ;  /* 0x0000000900177c02 */ /* 0x000fce0008000f00 */
[----:B------:R-:W-:Y:S05]  /*2960*/  CALL.REL.NOINC `($__internal_12_$__cuda_sm20_div_u64) ;  /* 0x0000001000387944 */ /* 0x000fea0003c00000 */
[----:B------:R-:W-:Y:S02]  /*2970*/  IMAD.MOV.U32 R10, RZ, RZ, R22 ;  /* 0x000000ffff0a7224 */ /* 0x000fe400078e0016 */
[----:B------:R-:W-:-:S07]  /*2980*/  IMAD.MOV.U32 R11, RZ, RZ, R23 ;  /* 0x000000ffff0b7224 */ /* 0x000fce00078e0017 */
.L_x_239:
[----:B------:R-:W-:Y:S05]  /*2990*/  BSYNC.RECONVERGENT B0 ;  /* 0x0000000000007941 */ /* 0x000fea0003800200 */
.L_x_237:
[----:B------:R-:W-:Y:S01]  /*29a0*/  ISETP.GE.U32.AND P0, PT, R18, R8, PT ;  /* 0x000000081200720c */ /* 0x000fe20003f06070 */
[----:B------:R-:W-:Y:S03]  /*29b0*/  BSSY.RECONVERGENT B0, `(.L_x_240) ;  /* 0x0000035000007945 */ /* 0x000fe60003800200 */
[----:B------:R-:W-:Y:S01]  /*29c0*/  ISETP.GE.U32.AND.EX P0, PT, R19, R7, PT, P0 ;  /* 0x000000071300720c */ /* 0x000fe20003f06100 */
[----:B------:R-:W-:-:S12]  /*29d0*/  HFMA2 R7, -RZ, RZ, 0, 0 ;  /* 0x00000000ff077431 */ /* 0x000fd800000001ff */
        /* <DEDUP_REMOVED lines=27> */
.L_x_243:
[----:B------:R-:W0:Y:S01]  /*2b90*/  LDCU.64 UR8, c[0x0][0x388] ;  /* 0x00007100ff0877ac */ /* 0x000e220008000a00 */
[----:B------:R-:W-:Y:S02]  /*2ba0*/  MOV R27, R25 ;  /* 0x00000019001b7202 */ /* 0x000fe40000000f00 */
[----:B------:R-:W-:Y:S01]  /*2bb0*/  MOV R28, 0x2bf0 ;  /* 0x00002bf0001c7802 */ /* 0x000fe20000000f00 */
[----:B0-----:R-:W-:Y:S02]  /*2bc0*/  IMAD.U32 R22, RZ, RZ, UR8 ;  /* 0x00000008ff167e24 */ /* 0x001fe4000f8e00ff */
[----:B------:R-:W-:-:S07]  /*2bd0*/  IMAD.U32 R23, RZ, RZ, UR9 ;  /* 0x00000009ff177e24 */ /* 0x000fce000f8e00ff */
[----:B------:R-:W-:Y:S05]  /*2be0*/  CALL.REL.NOINC `($__internal_13_$__cuda_sm20_rem_u64) ;  /* 0x0000001000a47944 */ /* 0x000fea0003c00000 */
[----:B------:R-:W-:-:S04]  /*2bf0*/  ISETP.NE.U32.AND P0, PT, R26, RZ, PT ;  /* 0x000000ff1a00720c */ /* 0x000fc80003f05070 */
[----:B------:R-:W-:-:S13]  /*2c00*/  ISETP.NE.AND.EX P0, PT, R27, RZ, PT, P0 ;  /* 0x000000ff1b00720c */ /* 0x000fda0003f05300 */
.L_x_244:
[----:B------:R-:W-:Y:S05]  /*2c10*/  BSYNC.RECONVERGENT B1 ;  /* 0x0000000000017941 */ /* 0x000fea0003800200 */
.L_x_242:
        /* <DEDUP_REMOVED lines=14> */
.L_x_241:
[----:B------:R-:W-:Y:S05]  /*2d00*/  BSYNC.RECONVERGENT B0 ;  /* 0x0000000000007941 */ /* 0x000fea0003800200 */
.L_x_240:
[----:B-----5:R1:W-:Y:S01]  /*2d10*/  STG.E desc[UR14][R34.64], R7 ;  /* 0x0000000722007986 */ /* 0x0203e2000c10190e */
[----:B------:R-:W-:-:S04]  /*2d20*/  UISETP.NE.U32.AND UP0, UPT, UR6, 0x1, UPT ;  /* 0x000000010600788c */ /* 0x000fc8000bf05070 */
[----:B------:R-:W-:-:S09]  /*2d30*/  UISETP.NE.AND.EX UP0, UPT, URZ, URZ, UPT, UP0 ;  /* 0x000000ffff00728c */ /* 0x000fd2000bf05300 */
[----:B-1----:R-:W-:Y:S05]  /*2d40*/  BRA.U !UP0, `(.L_x_236) ;  /* 0x0000000d08247547 */ /* 0x002fea000b800000 */
[----:B------:R-:W1:Y:S01]  /*2d50*/  LDCU.64 UR8, c[0x0][0x398] ;  /* 0x00007300ff0877ac */ /* 0x000e620008000a00 */
[----:B------:R-:W-:Y:S01]  /*2d60*/  VIADD R7, R6, 0x1 ;  /* 0x0000000106077836 */ /* 0x000fe20000000000 */
[----:B------:R-:W-:Y:S01]  /*2d70*/  BSSY.RECONVERGENT B0, `(.L_x_245) ;  /* 0x0000025000007945 */ /* 0x000fe20003800200 */
[----:B------:R-:W2:Y:S02]  /*2d80*/  LDCU UR7, c[0x0][0x38c] ;  /* 0x00007180ff0777ac */ /* 0x000ea40008000800 */
[----:B-1----:R-:W-:-:S04]  /*2d90*/  IMAD.WIDE.U32 R8, R7, UR8, RZ ;  /* 0x0000000807087c25 */ /* 0x002fc8000f8e00ff */
[----:B------:R-:W-:Y:S01]  /*2da0*/  IMAD R7, R7, UR9, R9 ;  /* 0x0000000907077c24 */ /* 0x000fe2000f8e0209 */
[----:B------:R-:W-:-:S05]  /*2db0*/  IADD3 R24, P0, PT, R18, -R8, RZ ;  /* 0x8000000812187210 */ /* 0x000fca0007f1e0ff */
[----:B------:R-:W-:-:S05]  /*2dc0*/  IMAD.X R25, R19, 0x1, ~R7, P0 ;  /* 0x0000000113197824 */ /* 0x000fca00000e0e07 */
[----:B--2---:R-:W-:-:S04]  /*2dd0*/  LOP3.LUT R2, R25, UR7, RZ, 0xfc, !PT ;  /* 0x0000000719027c12 */ /* 0x004fc8000f8efcff */
[----:B------:R-:W-:-:S13]  /*2de0*/  ISETP.NE.U32.AND P0, PT, R2, RZ, PT ;  /* 0x000000ff0200720c */ /* 0x000fda0003f05070 */
[----:B------:R-:W-:Y:S05]  /*2df0*/  @P0 BRA `(.L_x_246) ;  /* 0x0000000000540947 */ /* 0x000fea0003800000 */
[----:B------:R-:W1:Y:S01]  /*2e00*/  LDCU UR7, c[0x0][0x388] ;  /* 0x00007100ff0777ac */ /* 0x000e620008000800 */
[----:B0-----:R-:W-:Y:S01]  /*2e10*/  IMAD.MOV.U32 R10, RZ, RZ, RZ ;  /* 0x000000ffff0a7224 */ /* 0x001fe200078e00ff */
[----:B-1----:R-:W0:Y:S01]  /*2e20*/  I2F.U32.RP R4, UR7 ;  /* 0x0000000700047d06 */ /* 0x002e220008209000 */
        /* <DEDUP_REMOVED lines=9> */
[----:B------:R-:W-:Y:S02]  /*2ec0*/  IMAD R2, R11, UR7, R24 ;  /* 0x000000070b027c24 */ /* 0x000fe4000f8e0218 */
[----:B------:R-:W-:-:S03]  /*2ed0*/  IMAD.MOV.U32 R11, RZ, RZ, RZ ;  /* 0x000000ffff0b7224 */ /* 0x000fc600078e00ff */
[----:B------:R-:W-:-:S13]  /*2ee0*/  ISETP.GE.U32.AND P0, PT, R2, UR7, PT ;  /* 0x0000000702007c0c */ /* 0x000fda000bf06070 */
[----:B------:R-:W-:Y:S02]  /*2ef0*/  @P0 VIADD R2, R2, -UR7 ;  /* 0x8000000702020c36 */ /* 0x000fe40008000000 */
[----:B------:R-:W-:-:S03]  /*2f00*/  @P0 VIADD R10, R10, 0x1 ;  /* 0x000000010a0a0836 */ /* 0x000fc60000000000 */
[----:B------:R-:W-:-:S13]  /*2f10*/  ISETP.GE.U32.AND P1, PT, R2, UR7, PT ;  /* 0x0000000702007c0c */ /* 0x000fda000bf26070 */
[----:B------:R-:W-:Y:S02]  /*2f20*/  @P1 IADD3 R10, PT, PT, R10, 0x1, RZ ;  /* 0x000000010a0a1810 */ /* 0x000fe40007ffe0ff */
[----:B------:R-:W-:Y:S01]  /*2f30*/  @!P2 LOP3.LUT R10, RZ, UR7, RZ, 0x33, !PT ;  /* 0x00000007ff0aac12 */ /* 0x000fe2000f8e33ff */
[----:B------:R-:W-:Y:S06]  /*2f40*/  BRA `(.L_x_247) ;  /* 0x00000000001c7947 */ /* 0x000fec0003800000 */
.L_x_246:
[----:B------:R-:W1:Y:S01]  /*2f50*/  LDCU.64 UR8, c[0x0][0x388] ;  /* 0x00007100ff0877ac */ /* 0x000e620008000a00 */
[----:B------:R-:W-:Y:S01]  /*2f60*/  MOV R26, 0x2fa0 ;  /* 0x00002fa0001a7802 */ /* 0x000fe20000000f00 */
[----:B-1----:R-:W-:Y:S01]  /*2f70*/  IMAD.U32 R22, RZ, RZ, UR8 ;  /* 0x00000008ff167e24 */ /* 0x002fe2000f8e00ff */
[----:B------:R-:W-:-:S07]  /*2f80*/  MOV R23, UR9 ;  /* 0x0000000900177c02 */ /* 0x000fce0008000f00 */
[----:B0-----:R-:W-:Y:S05]  /*2f90*/  CALL.REL.NOINC `($__internal_12_$__cuda_sm20_div_u64) ;  /* 0x0000000800ac7944 */ /* 0x001fea0003c00000 */
[----:B------:R-:W-:Y:S02]  /*2fa0*/  IMAD.MOV.U32 R10, RZ, RZ, R22 ;  /* 0x000000ffff0a7224 */ /* 0x000fe400078e0016 */
[----:B------:R-:W-:-:S07]  /*2fb0*/  IMAD.MOV.U32 R11, RZ, RZ, R23 ;  /* 0x000000ffff0b7224 */ /* 0x000fce00078e0017 */
.L_x_247:
[----:B------:R-:W-:Y:S05]  /*2fc0*/  BSYNC.RECONVERGENT B0 ;  /* 0x0000000000007941 */ /* 0x000fea0003800200 */
.L_x_245:
        /* <DEDUP_REMOVED lines=31> */
.L_x_251:
        /* <DEDUP_REMOVED lines=8> */
.L_x_252:
[----:B------:R-:W-:Y:S05]  /*3240*/  BSYNC.RECONVERGENT B1 ;  /* 0x0000000000017941 */ /* 0x000fea0003800200 */
.L_x_250:
        /* <DEDUP_REMOVED lines=14> */
.L_x_249:
[----:B------:R-:W-:Y:S05]  /*3330*/  BSYNC.RECONVERGENT B0 ;  /* 0x0000000000007941 */ /* 0x000fea0003800200 */
.L_x_248:
[----:B------:R-:W1:Y:S01]  /*3340*/  LDCU.64 UR8, c[0x0][0x3c0] ;  /* 0x00007800ff0877ac */ /* 0x000e620008000a00 */
[----:B------:R-:W-:-:S04]  /*3350*/  UISETP.NE.U32.AND UP0, UPT, UR6, 0x2, UPT ;  /* 0x000000020600788c */ /* 0x000fc8000bf05070 */
[----:B------:R-:W-:Y:S02]  /*3360*/  UISETP.NE.AND.EX UP0, UPT, URZ, URZ, UPT, UP0 ;  /* 0x000000ffff00728c */ /* 0x000fe4000bf05300 */
[----:B-1----:R-:W-:Y:S02]  /*3370*/  USHF.L.U32 UR7, UR8, 0x2, URZ ;  /* 0x0000000208077899 */ /* 0x002fe400080006ff */
[----:B------:R-:W-:-:S04]  /*3380*/  USHF.L.U64.HI UR9, UR8, 0x2, UR9 ;  /* 0x0000000208097899 */ /* 0x000fc80008010209 */
[----:B------:R-:W-:Y:S02]  /*3390*/  IMAD.U32 R4, RZ, RZ, UR7 ;  /* 0x00000007ff047e24 */ /* 0x000fe4000f8e00ff */
[----:B------:R-:W-:-:S03]  /*33a0*/  IMAD.U32 R2, RZ, RZ, UR9 ;  /* 0x00000009ff027e24 */ /* 0x000fc6000f8e00ff */
[----:B------:R-:W-:-:S04]  /*33b0*/  IADD3 R34, P0, PT, R34, R4, RZ ;  /* 0x0000000422227210 */ /* 0x000fc80007f1e0ff */
[----:B------:R-:W-:Y:S02]  /*33c0*/  IADD3.X R35, PT, PT, R35, R2, RZ, P0, !PT ;  /* 0x0000000223237210 */ /* 0x000fe400007fe4ff */
[----:B------:R-:W-:-:S03]  /*33d0*/  IADD3 R8, P0, PT, R34, R4, RZ ;  /* 0x0000000422087210 */ /* 0x000fc60007f1e0ff */
[----:B-----5:R1:W-:Y:S02]  /*33e0*/  STG.E desc[UR14][R34.64], R7 ;  /* 0x0000000722007986 */ /* 0x0203e4000c10190e */
[----:B------:R-:W-:Y:S01]  /*33f0*/  IMAD.X R9, R35, 0x1, R2, P0 ;  /* 0x0000000123097824 */ /* 0x000fe200000e0602 */
[----:B------:R-:W-:Y:S07]  /*3400*/  BRA.U !UP0, `(.L_x_236) ;  /* 0x0000000508747547 */ /* 0x000fee000b800000 */
[----:B------:R-:W0:Y:S01]  /*3410*/  LDCU.64 UR8, c[0x0][0x398] ;  /* 0x00007300ff0877ac */ /* 0x000e220008000a00 */
[----:B-1----:R-:W-:Y:S01]  /*3420*/  VIADD R7, R6, 0x2 ;  /* 0x0000000206077836 */ /* 0x002fe20000000000 */
[----:B------:R-:W-:Y:S01]  /*3430*/  BSSY.RECONVERGENT B0, `(.L_x_253) ;  /* 0x0000025000007945 */ /* 0x000fe20003800200 */
[----:B------:R-:W1:Y:S02]  /*3440*/  LDCU UR7, c[0x0][0x38c] ;  /* 0x00007180ff0777ac */ /* 0x000e640008000800 */
[----:B0-----:R-:W-:-:S04]  /*3450*/  IMAD.WIDE.U32 R10, R7, UR8, RZ ;  /* 0x00000008070a7c25 */ /* 0x001fc8000f8e00ff */
[----:B------:R-:W-:Y:S01]  /*3460*/  IMAD R7, R7, UR9, R11 ;  /* 0x0000000907077c24 */ /* 0x000fe2000f8e020b */
[----:B------:R-:W-:-:S04]  /*3470*/  IADD3 R24, P0, PT, R18, -R10, RZ ;  /* 0x8000000a12187210 */ /* 0x000fc80007f1e0ff */
[----:B------:R-:W-:-:S04]  /*3480*/  IADD3.X R25, PT, PT, ~R7, R19, RZ, P0, !PT ;  /* 0x0000001307197210 */ /* 0x000fc800007fe5ff */
[----:B-1----:R-:W-:-:S04]  /*3490*/  LOP3.LUT R6, R25, UR7, RZ, 0xfc, !PT ;  /* 0x0000000719067c12 */ /* 0x002fc8000f8efcff */
[----:B------:R-:W-:-:S13]  /*34a0*/  ISETP.NE.U32.AND P2, PT, R6, RZ, PT ;  /* 0x000000ff0600720c */ /* 0x000fda0003f45070 */
[----:B------:R-:W-:Y:S05]  /*34b0*/  @P2 BRA `(.L_x_254) ;  /* 0x0000000000542947 */ /* 0x000fea0003800000 */
[----:B------:R-:W0:Y:S01]  /*34c0*/  LDCU UR7, c[0x0][0x388] ;  /* 0x00007100ff0777ac */ /* 0x000e220008000800 */
        /* <DEDUP_REMOVED lines=11> */
[----:B------:R-:W-:Y:S02]  /*3580*/  IMAD R6, R13, UR7, R24 ;  /* 0x000000070d067c24 */ /* 0x000fe4000f8e0218 */
[----:B------:R-:W-:-:S03]  /*3590*/  IMAD.MOV.U32 R13, RZ, RZ, RZ ;  /* 0x000000ffff0d7224 */ /* 0x000fc600078e00ff */
[----:B------:R-:W-:-:S13]  /*35a0*/  ISETP.GE.U32.AND P0, PT, R6, UR7, PT ;  /* 0x0000000706007c0c */ /* 0x000fda000bf06070 */
[----:B------:R-:W-:Y:S01]  /*35b0*/  @P0 VIADD R6, R6, -UR7 ;  /* 0x8000000706060c36 */ /* 0x000fe20008000000 */
[----:B------:R-:W-:-:S04]  /*35c0*/  @P0 IADD3 R12, PT, PT, R12, 0x1, RZ ;  /* 0x000000010c0c0810 */ /* 0x000fc80007ffe0ff */
[----:B------:R-:W-:-:S13]  /*35d0*/  ISETP.GE.U32.AND P1, PT, R6, UR7, PT ;  /* 0x0000000706007c0c */ /* 0x000fda000bf26070 */
[----:B------:R-:W-:Y:S01]  /*35e0*/  @P1 VIADD R12, R12, 0x1 ;  /* 0x000000010c0c1836 */ /* 0x000fe20000000000 */
[----:B------:R-:W-:Y:S01]  /*35f0*/  @!P3 LOP3.LUT R12, RZ, UR7, RZ, 0x33, !PT ;  /* 0x00000007ff0cbc12 */ /* 0x000fe2000f8e33ff */
[----:B------:R-:W-:Y:S06]  /*3600*/  BRA `(.L_x_255) ;  /* 0x00000000001c7947 */ /* 0x000fec0003800000 */
.L_x_254:
[----:B------:R-:W0:Y:S01]  /*3610*/  LDCU.64 UR8, c[0x0][0x388] ;  /* 0x00007100ff0877ac */ /* 0x000e220008000a00 */
[----:B------:R-:W-:Y:S02]  /*3620*/  MOV R26, 0x3660 ;  /* 0x00003660001a7802 */ /* 0x000fe40000000f00 */
[----:B0-----:R-:W-:Y:S01]  /*3630*/  MOV R22, UR8 ;  /* 0x0000000800167c02 */ /* 0x001fe20008000f00 */
[----:B------:R-:W-:-:S07]  /*3640*/  IMAD.U32 R23, RZ, RZ, UR9 ;  /* 0x00000009ff177e24 */ /* 0x000fce000f8e00ff */
[----:B------:R-:W-:Y:S05]  /*3650*/  CALL.REL.NOINC `($__internal_12_$__cuda_sm20_div_u64) ;  /* 0x0000000000fc7944 */ /* 0x000fea0003c00000 */
[----:B------:R-:W-:Y:S01]  /*3660*/  IMAD.MOV.U32 R12, RZ, RZ, R22 ;  /* 0x000000ffff0c7224 */ /* 0x000fe200078e0016 */
[----:B------:R-:W-:-:S07]  /*3670*/  MOV R13, R23 ;  /* 0x00000017000d7202 */ /* 0x000fce0000000f00 */
.L_x_255:
[----:B------:R-:W-:Y:S05]  /*3680*/  BSYNC.RECONVERGENT B0 ;  /* 0x0000000000007941 */ /* 0x000fea0003800200 */
.L_x_253:
[----:B------:R-:W-:Y:S01]  /*3690*/  ISETP.GE.U32.AND P0, PT, R18, R10, PT ;  /* 0x0000000a1200720c */ /* 0x000fe20003f06070 */
[----:B------:R-:W-:Y:S03]  /*36a0*/  BSSY.RECONVERGENT B0, `(.L_x_256) ;  /* 0x0000032000007945 */ /* 0x000fe60003800200 */
[----:B------:R-:W-:Y:S01]  /*36b0*/  ISETP.GE.U32.AND.EX P0, PT, R19, R7, PT, P0 ;  /* 0x000000071300720c */ /* 0x000fe20003f06100 */
[----:B------:R-:W-:-:S12]  /*36c0*/  IMAD.MOV.U32 R7, RZ, RZ, RZ ;  /* 0x000000ffff077224 */ /* 0x000fd800078e00ff */
        /* <DEDUP_REMOVED lines=24> */
.L_x_259:
        /* <DEDUP_REMOVED lines=8> */
.L_x_260:
[----:B------:R-:W-:Y:S05]  /*38d0*/  BSYNC.RECONVERGENT B1 ;  /* 0x0000000000017941 */ /* 0x000fea0003800200 */
.L_x_258:
        /* <DEDUP_REMOVED lines=14> */
.L_x_257:
[----:B------:R-:W-:Y:S05]  /*39c0*/  BSYNC.RECONVERGENT B0 ;  /* 0x0000000000007941 */ /* 0x000fea0003800200 */
.L_x_256:
[----:B-----5:R2:W-:Y:S02]  /*39d0*/  STG.E desc[UR14][R8.64], R7 ;  /* 0x0000000708007986 */ /* 0x0205e4000c10190e */
.L_x_236:
[----:B------:R-:W-:Y:S01]  /*39e0*/  IMAD.IADD R24, R3, 0x1, R0 ;  /* 0x0000000103187824 */ /* 0x000fe200078e0200 */
[----:B------:R-:W-:-:S04]  /*39f0*/  MOV R0, UR5 ;  /* 0x0000000500007c02 */ /* 0x000fc80008000f00 */
[----:B------:R-:W-:-:S04]  /*3a00*/  ISETP.LT.U32.AND P0, PT, R24, UR12, PT ;  /* 0x0000000c18007c0c */ /* 0x000fc8000bf01070 */
[----:B------:R-:W-:Y:S01]  /*3a10*/  ISETP.GT.U32.AND.EX P0, PT, R0, RZ, PT, P0 ;  /* 0x000000ff0000720c */ /* 0x000fe20003f04100 */
[----:B------:R-:W-:-:S12]  /*3a20*/  IMAD.MOV.U32 R0, RZ, RZ, R24 ;  /* 0x000000ffff007224 */ /* 0x000fd800078e0018 */
[----:B------:R-:W-:Y:S05]  /*3a30*/  @P0 BRA `(.L_x_261) ;  /* 0xffffffc400f80947 */ /* 0x000fea000383ffff */
[----:B------:R-:W-:Y:S05]  /*3a40*/  EXIT ;  /* 0x000000000000794d */ /* 0x000fea0003800000 */
        .weak           $__internal_12_$__cuda_sm20_div_u64
        .type           $__internal_12_$__cuda_sm20_div_u64,@function
        .size           $__internal_12_$__cuda_sm20_div_u64,($__internal_13_$__cuda_sm20_rem_u64 - $__internal_12_$__cuda_sm20_div_u64)
$__internal_12_$__cuda_sm20_div_u64:
        /* <DEDUP_REMOVED lines=66> */
[----:B------:R-:W-:Y:S05]  /*3e70*/  RET.REL.NODEC R26 `(unfold_output_into_patches_f32) ;  /* 0xffffffc01a607950 */ /* 0x000fea0003c3ffff */
        .weak           $__internal_13_$__cuda_sm20_rem_u64
        .type           $__internal_13_$__cuda_sm20_rem_u64,@function
        .size           $__internal_13_$__cuda_sm20_rem_u64,(.L_x_433 - $__internal_13_$__cuda_sm20_rem_u64)
$__internal_13_$__cuda_sm20_rem_u64:
        /* <DEDUP_REMOVED lines=62> */
[----:B------:R-:W-:Y:S06]  /*4260*/  RET.REL.NODEC R28 `(unfold_output_into_patches_f32) ;  /* 0xffffffbc1c647950 */ /* 0x000fec0003c3ffff */
.L_x_262:
        /* <DEDUP_REMOVED lines=9> */
.L_x_433:


//--------------------- .text.unfold_input_into_patches_f32 --------------------------
	.section	.text.unfold_input_into_patches_f32,"ax",@progbits
	.align	128
        .global         unfold_input_into_patches_f32
        .type           unfold_input_into_patches_f32,@function
        .size           unfold_input_into_patches_f32,(.L_x_435 - unfold_input_into_patches_f32)
        .other          unfold_input_into_patches_f32,@"STO_CUDA_ENTRY STV_DEFAULT"
unfold_input_into_patches_f32:
.text.unfold_input_into_patches_f32:
        /* <DEDUP_REMOVED lines=28> */
.L_x_278:
[----:B0-----:R-:W0:Y:S01]  /*01c0*/  LDCU UR4, c[0x0][0x3cc] ;  /* 0x00007980ff0477ac */ /* 0x001e220008000800 */
[----:B----4-:R-:W-:Y:S01]  /*01d0*/  HFMA2 R11, -RZ, RZ, 0, 0 ;  /* 0x00000000ff0b7431 */ /* 0x010fe200000001ff */
[----:B0-----:R-:W-:-:S09]  /*01e0*/  UISETP.NE.U32.AND UP0, UPT, UR4, URZ, UPT ;  /* 0x000000ff0400728c */ /* 0x001fd2000bf05070 */
[----:B-1----:R-:W-:Y:S05]  /*01f0*/  BRA.U UP0, `(.L_x_263) ;  /* 0x0000000100607547 */ /* 0x002fea000b800000 */
        /* <DEDUP_REMOVED lines=24> */
.L_x_263:
[----:B------:R-:W0:Y:S01]  /*0380*/  LDCU.64 UR4, c[0x0][0x3c8] ;  /* 0x00007900ff0477ac */ /* 0x000e220008000a00 */
[----:B------:R-:W-:Y:S01]  /*0390*/  MOV R2, 0x3d0 ;  /* 0x000003d000027802 */ /* 0x000fe20000000f00 */
[----:B0-----:R-:W-:Y:S01]  /*03a0*/  IMAD.U32 R8, RZ, RZ, UR4 ;  /* 0x00000004ff087e24 */ /* 0x001fe2000f8e00ff */
[----:B------:R-:W-:-:S07]  /*03b0*/  MOV R9, UR5 ;  /* 0x0000000500097c02 */ /* 0x000fce0008000f00 */
[----:B-1----:R-:W-:Y:S05]  /*03c0*/  CALL.REL.NOINC `($__internal_14_$__cuda_sm20_div_u64) ;  /* 0x0000002000287944 */ /* 0x002fea0003c00000 */
        /* <DEDUP_REMOVED lines=9> */
.L_x_264:
        /* <DEDUP_REMOVED lines=29> */
.L_x_266:
[----:B------:R-:W0:Y:S01]  /*0630*/  LDCU.64 UR4, c[0x0][0x3b0] ;  /* 0x00007600ff0477ac */ /* 0x000e220008000a00 */
[----:B------:R-:W-:Y:S02]  /*0640*/  MOV R10, R16 ;  /* 0x00000010000a7202 */ /* 0x000fe40000000f00 */
[----:B------:R-:W-:Y:S02]  /*0650*/  MOV R11, R17 ;  /* 0x00000011000b7202 */ /* 0x000fe40000000f00 */
[----:B------:R-:W-:Y:S01]  /*0660*/  MOV R2, 0x6a0 ;  /* 0x000006a000027802 */ /* 0x000fe20000000f00 */
[----:B0-----:R-:W-:Y:S02]  /*0670*/  IMAD.U32 R8, RZ, RZ, UR4 ;  /* 0x00000004ff087e24 */ /* 0x001fe4000f8e00ff */
[----:B------:R-:W-:-:S07]  /*0680*/  IMAD.U32 R9, RZ, RZ, UR5 ;  /* 0x00000005ff097e24 */ /* 0x000fce000f8e00ff */
[----:B-1----:R-:W-:Y:S05]  /*0690*/  CALL.REL.NOINC `($__internal_14_$__cuda_sm20_div_u64) ;  /* 0x0000001c00747944 */ /* 0x002fea0003c00000 */
[----:B------:R-:W0:Y:S01]  /*06a0*/  LDCU.64 UR4, c[0x0][0x3b0] ;  /* 0x00007600ff0477ac */ /* 0x000e220008000a00 */
[----:B------:R-:W-:-:S05]  /*06b0*/  IADD3 R7, P0, PT, RZ, -R4, RZ ;  /* 0x80000004ff077210 */ /* 0x000fca0007f1e0ff */
[----:B------:R-:W-:-:S04]  /*06c0*/  IMAD.X R2, RZ, RZ, ~R5, P0 ;  /* 0x000000ffff027224 */ /* 0x000fc800000e0e05 */
[----:B0-----:R-:W-:Y:S02]  /*06d0*/  IMAD R2, R2, UR4, RZ ;  /* 0x0000000402027c24 */ /* 0x001fe4000f8e02ff */
[----:B------:R-:W-:-:S04]  /*06e0*/  IMAD.WIDE.U32 R16, R7, UR4, R16 ;  /* 0x0000000407107c25 */ /* 0x000fc8000f8e0010 */
[----:B------:R-:W-:-:S04]  /*06f0*/  IMAD R7, R7, UR5, R2 ;  /* 0x0000000507077c24 */ /* 0x000fc8000f8e0202 */
[----:B------:R-:W-:-:S07]  /*0700*/  IMAD.IADD R17, R17, 0x1, R7 ;  /* 0x0000000111117824 */ /* 0x000fce00078e0207 */
.L_x_267:
[----:B-1----:R-:W-:Y:S05]  /*0710*/  BSYNC.RECONVERGENT B0 ;  /* 0x0000000000007941 */ /* 0x002fea0003800200 */
.L_x_265:
        /* <DEDUP_REMOVED lines=25> */
.L_x_269:
[----:B------:R-:W-:Y:S01]  /*08b0*/  IMAD.MOV.U32 R2, RZ, RZ, R4 ;  /* 0x000000ffff027224 */ /* 0x000fe200078e0004 */
[----:B------:R-:W-:Y:S01]  /*08c0*/  MOV R8, 0x8f0 ;  /* 0x000008f000087802 */ /* 0x000fe20000000f00 */
[----:B------:R-:W-:-:S07]  /*08d0*/  IMAD.MOV.U32 R9, RZ, RZ, R5 ;  /* 0x000000ffff097224 */ /* 0x000fce00078e0005 */
[----:B------:R-:W-:Y:S05]  /*08e0*/  CALL.REL.NOINC `($__internal_15_$__cuda_sm20_rem_u64) ;  /* 0x0000001c00f07944 */ /* 0x000fea0003c00000 */
.L_x_270:
[----:B------:R-:W-:Y:S05]  /*08f0*/  BSYNC.RECONVERGENT B0 ;  /* 0x0000000000007941 */ /* 0x000fea0003800200 */
.L_x_268:
        /* <DEDUP_REMOVED lines=54> */
.L_x_272:
        /* <DEDUP_REMOVED lines=12> */
[----:B------:R-:W-:Y:S01]  /*0d20*/  @!P0 MOV R6, R14 ;  /* 0x0000000e00068202 */ /* 0x000fe20000000f00 */
[----:B------:R-:W-:-:S02]  /*0d30*/  HFMA2 R29, -RZ, RZ, 0, 0 ;  /* 0x00000000ff1d7431 */ /* 0x000fc400000001ff */
[-C--:B---3--:R-:W-:Y:S02]  /*0d40*/  @!P0 IMAD R11, R21, R10.reuse, RZ ;  /* 0x0000000a150b8224 */ /* 0x088fe400078e02ff */
[----:B------:R-:W-:-:S04]  /*0d50*/  @!P0 IMAD.WIDE.U32 R22, R20, R10, R6 ;  /* 0x0000000a14168225 */ /* 0x000fc800078e0006 */
[----:B------:R-:W-:Y:S01]  /*0d60*/  @!P0 IMAD R11, R20, R8, R11 ;  /* 0x00000008140b8224 */ /* 0x000fe200078e020b */
[----:B--2---:R-:W-:-:S03]  /*0d70*/  @!P0 LEA R20, P1, R22, R18, 0x2 ;  /* 0x0000001216148211 */ /* 0x004fc600078210ff */
[----:B------:R-:W-:-:S05]  /*0d80*/  @!P0 IMAD.IADD R6, R23, 0x1, R11 ;  /* 0x0000000117068824 */ /* 0x000fca00078e020b */
[----:B------:R-:W-:-:S05]  /*0d90*/  @!P0 LEA.HI.X R21, R22, R19, R6, 0x2, P1 ;  /* 0x0000001316158211 */ /* 0x000fca00008f1406 */
[----:B------:R-:W2:Y:S01]  /*0da0*/  @!P0 LDG.E R29, desc[UR12][R20.64] ;  /* 0x0000000c141d8981 */ /* 0x000ea2000c1e1900 */
[----:B------:R-:W-:Y:S02]  /*0db0*/  IADD3 R27, P1, PT, R10, R16, RZ ;  /* 0x000000100a1b7210 */ /* 0x000fe40007f3e0ff */
[----:B------:R-:W-:Y:S02]  /*0dc0*/  MOV R24, R2 ;  /* 0x0000000200187202 */ /* 0x000fe40000000f00 */
[----:B------:R-:W-:Y:S01]  /*0dd0*/  ISETP.GE.U32.AND P0, PT, R27, UR8, PT ;  /* 0x000000081b007c0c */ /* 0x000fe2000bf06070 */
[----:B------:R-:W-:-:S05]  /*0de0*/  IMAD.X R8, R8, 0x1, R17, P1 ;  /* 0x0000000108087824 */ /* 0x000fca00008e0611 */
[----:B------:R-:W-:-:S13]  /*0df0*/  ISETP.GE.U32.AND.EX P0, PT, R8, UR9, PT, P0 ;  /* 0x0000000908007c0c */ /* 0x000fda000bf06100 */
[----:B------:R-:W0:Y:S08]  /*0e00*/  @!P0 LDC.64 R18, c[0x0][0x3d8] ;  /* 0x0000f600ff128b82 */ /* 0x000e300000000a00 */
[----:B------:R-:W3:Y:S01]  /*0e10*/  @!P0 LDC.64 R10, c[0x0][0x3d0] ;  /* 0x0000f400ff0a8b82 */ /* 0x000ee20000000a00 */
[----:B--2---:R2:W-:Y:S04]  /*0e20*/  STG.E desc[UR12][R24.64], R29 ;  /* 0x0000001d18007986 */ /* 0x0045e8000c10190c */
[----:B0-----:R-:W4:Y:S01]  /*0e30*/  @!P0 LDG.E.64 R18, desc[UR12][R18.64+0x10] ;  /* 0x0000100c12128981 */ /* 0x001f22000c1e1b00 */
[----:B------:R-:W-:-:S02]  /*0e40*/  @!P0 IMAD.MOV.U32 R6, RZ, RZ, R14 ;  /* 0x000000ffff068224 */ /* 0x000fc400078e000e */
[-C--:B----4-:R-:W-:Y:S02]  /*0e50*/  @!P0 IMAD R23, R19, R27.reuse, RZ ;  /* 0x0000001b13178224 */ /* 0x090fe400078e02ff */
[----:B------:R-:W-:-:S04]  /*0e60*/  @!P0 IMAD.WIDE.U32 R20, R18, R27, R6 ;  /* 0x0000001b12148225 */ /* 0x000fc800078e0006 */
[----:B------:R-:W-:Y:S01]  /*0e70*/  @!P0 IMAD R23, R18, R8, R23 ;  /* 0x0000000812178224 */ /* 0x000fe200078e0217 */
[----:B---3--:R-:W-:-:S04]  /*0e80*/  @!P0 LEA R22, P1, R20, R10, 0x2 ;  /* 0x0000000a14168211 */ /* 0x008fc800078210ff */
[----:B------:R-:W-:-:S04]  /*0e90*/  @!P0 IADD3 R6, PT, PT, R21, R23, RZ ;  /* 0x0000001715068210 */ /* 0x000fc80007ffe0ff */
[----:B------:R-:W-:Y:S01]  /*0ea0*/  @!P0 LEA.HI.X R23, R20, R11, R6, 0x2, P1 ;  /* 0x0000000b14178211 */ /* 0x000fe200008f1406 */
[----:B------:R-:W-:-:S06]  /*0eb0*/  IMAD.MOV.U32 R6, RZ, RZ, RZ ;  /* 0x000000ffff067224 */ /* 0x000fcc00078e00ff */
[----:B------:R-:W3:Y:S01]  /*0ec0*/  @!P0 LDG.E R6, desc[UR12][R22.64] ;  /* 0x0000000c16068981 */ /* 0x000ee2000c1e1900 */
[----:B------:R-:W-:-:S04]  /*0ed0*/  IADD3 R27, P1, PT, R27, R16, RZ ;  /* 0x000000101b1b7210 */ /* 0x000fc80007f3e0ff */
[----:B------:R-:W-:Y:S02]  /*0ee0*/  ISETP.GE.U32.AND P0, PT, R27, UR8, PT ;  /* 0x000000081b007c0c */ /* 0x000fe4000bf06070 */
[----:B------:R-:W-:Y:S02]  /*0ef0*/  IADD3.X R8, PT, PT, R8, R17, RZ, P1, !PT ;  /* 0x0000001108087210 */ /* 0x000fe40000ffe4ff */
[----:B------:R-:W-:Y:S02]  /*0f00*/  IADD3 R10, P1, PT, R2, R9, RZ ;  /* 0x00000009020a7210 */ /* 0x000fe40007f3e0ff */
[----:B------:R-:W-:-:S03]  /*0f10*/  ISETP.GE.U32.AND.EX P0, PT, R8, UR9, PT, P0 ;  /* 0x0000000908007c0c */ /* 0x000fc6000bf06100 */
[----:B------:R-:W-:-:S10]  /*0f20*/  IMAD.X R11, R25, 0x1, R4, P1 ;  /* 0x00000001190b7824 */ /* 0x000fd400008e0604 */
[----:B------:R-:W0:Y:S08]  /*0f30*/  @!P0 LDC.64 R20, c[0x0][0x3d8] ;  /* 0x0000f600ff148b82 */ /* 0x000e300000000a00 */
[----:B------:R-:W4:Y:S01]  /*0f40*/  @!P0 LDC.64 R18, c[0x0][0x3d0] ;  /* 0x0000f400ff128b82 */ /* 0x000f220000000a00 */
[----:B---3--:R3:W-:Y:S04]  /*0f50*/  STG.E desc[UR12][R10.64], R6 ;  /* 0x000000060a007986 */ /* 0x0087e8000c10190c */
[----:B0-----:R-:W5:Y:S01]  /*0f60*/  @!P0 LDG.E.64 R20, desc[UR12][R20.64+0x10] ;  /* 0x0000100c14148981 */ /* 0x001f62000c1e1b00 */
[----:B--2---:R-:W-:Y:S01]  /*0f70*/  HFMA2 R24, -RZ, RZ, 0, 0 ;  /* 0x00000000ff187431 */ /* 0x004fe200000001ff */
[----:B---3--:R-:W-:Y:S01]  /*0f80*/  @!P0 MOV R6, R14 ;  /* 0x0000000e00068202 */ /* 0x008fe20000000f00 */
[----:B-----5:R-:W-:-:S04]  /*0f90*/  @!P0 IMAD R29, R21, R27, RZ ;  /* 0x0000001b151d8224 */ /* 0x020fc800078e02ff */
[----:B------:R-:W-:-:S04]  /*0fa0*/  @!P0 IMAD.WIDE.U32 R22, R20, R27, R6 ;  /* 0x0000001b14168225 */ /* 0x000fc800078e0006 */
[----:B------:R-:W-:Y:S01]  /*0fb0*/  @!P0 IMAD R29, R20, R8, R29 ;  /* 0x00000008141d8224 */ /* 0x000fe200078e021d */
[----:B----4-:R-:W-:-:S03]  /*0fc0*/  @!P0 LEA R28, P1, R22, R18, 0x2 ;  /* 0x00000012161c8211 */ /* 0x010fc600078210ff */
[----:B------:R-:W-:-:S05]  /*0fd0*/  @!P0 IMAD.IADD R18, R23, 0x1, R29 ;  /* 0x0000000117128824 */ /* 0x000fca00078e021d */
[----:B------:R-:W-:-:S05]  /*0fe0*/  @!P0 LEA.HI.X R29, R22, R19, R18, 0x2, P1 ;  /* 0x00000013161d8211 */ /* 0x000fca00008f1412 */
[----:B------:R-:W2:Y:S01]  /*0ff0*/  @!P0 LDG.E R24, desc[UR12][R28.64] ;  /* 0x0000000c1c188981 */ /* 0x000ea2000c1e1900 */
[----:B------:R-:W-:-:S04]  /*1000*/  IADD3 R27, P1, PT, R27, R16, RZ ;  /* 0x000000101b1b7210 */ /* 0x000fc80007f3e0ff */
[----:B------:R-:W-:Y:S01]  /*1010*/  ISETP.GE.U32.AND P0, PT, R27, UR8, PT ;  /* 0x000000081b007c0c */ /* 0x000fe2000bf06070 */
[----:B------:R-:W-:Y:S01]  /*1020*/  IMAD.X R8, R8, 0x1, R17, P1 ;  /* 0x0000000108087824 */ /* 0x000fe200008e0611 */
[----:B------:R-:W-:-:S04]  /*1030*/  IADD3 R10, P1, PT, R10, R9, RZ ;  /* 0x000000090a0a7210 */ /* 0x000fc80007f3e0ff */
[----:B------:R-:W-:Y:S02]  /*1040*/  ISETP.GE.U32.AND.EX P0, PT, R8, UR9, PT, P0 ;  /* 0x0000000908007c0c */ /* 0x000fe4000bf06100 */
[----:B------:R-:W-:-:S11]  /*1050*/  IADD3.X R11, PT, PT, R11, R4, RZ, P1, !PT ;  /* 0x000000040b0b7210 */ /* 0x000fd60000ffe4ff */
        /* <DEDUP_REMOVED lines=16> */
[----:B--2---:R-:W-:Y:S02]  /*1160*/  IADD3 R10, P1, PT, R10, R9, RZ ;  /* 0x000000090a0a7210 */ /* 0x004fe40007f3e0ff */
[----:B------:R-:W-:-:S03]  /*1170*/  ISETP.GE.U32.AND.EX P0, PT, R8, UR9, PT, P0 ;  /* 0x0000000908007c0c */ /* 0x000fc6000bf06100 */
[----:B------:R-:W-:-:S10]  /*1180*/  IMAD.X R11, R11, 0x1, R4, P1 ;  /* 0x000000010b0b7824 */ /* 0x000fd400008e0604 */
[----:B------:R-:W0:Y:S08]  /*1190*/  @!P0 LDC.64 R20, c[0x0][0x3d8] ;  /* 0x0000f600ff148b82 */ /* 0x000e300000000a00 */
[----:B------:R-:W2:Y:S01]  /*11a0*/  @!P0 LDC.64 R18, c[0x0][0x3d0] ;  /* 0x0000f400ff128b82 */ /* 0x000ea20000000a00 */
[----:B---3--:R3:W-:Y:S04]  /*11b0*/  STG.E desc[UR12][R10.64], R6 ;  /* 0x000000060a007986 */ /* 0x0087e8000c10190c */
[----:B0-----:R-:W4:Y:S01]  /*11c0*/  @!P0 LDG.E.64 R20, desc[UR12][R20.64+0x10] ;  /* 0x0000100c14148981 */ /* 0x001f22000c1e1b00 */
[----:B------:R-:W-:Y:S01]  /*11d0*/  HFMA2 R24, -RZ, RZ, 0, 0 ;  /* 0x00000000ff187431 */ /* 0x000fe200000001ff */
[----:B---3--:R-:W-:Y:S01]  /*11e0*/  @!P0 MOV R6, R14 ;  /* 0x0000000e00068202 */ /* 0x008fe20000000f00 */
[----:B----4-:R-:W-:-:S04]  /*11f0*/  @!P0 IMAD R29, R21, R27, RZ ;  /* 0x0000001b151d8224 */ /* 0x010fc800078e02ff */
[----:B------:R-:W-:-:S04]  /*1200*/  @!P0 IMAD.WIDE.U32 R22, R20, R27, R6 ;  /* 0x0000001b14168225 */ /* 0x000fc800078e0006 */
[----:B------:R-:W-:Y:S01]  /*1210*/  @!P0 IMAD R29, R20, R8, R29 ;  /* 0x00000008141d8224 */ /* 0x000fe200078e021d */
[----:B--2---:R-:W-:-:S03]  /*1220*/  @!P0 LEA R28, P1, R22, R18, 0x2 ;  /* 0x00000012161c8211 */ /* 0x004fc600078210ff */
        /* <DEDUP_REMOVED lines=32> */
[----:B---3--:R-:W-:Y:S01]  /*1430*/  @!P0 MOV R6, R14 ;  /* 0x0000000e00068202 */ /* 0x008fe20000000f00 */
[----:B----4-:R-:W-:-:S04]  /*1440*/  @!P0 IMAD R29, R21, R27, RZ ;  /* 0x0000001b151d8224 */ /* 0x010fc800078e02ff */
[----:B------:R-:W-:-:S04]  /*1450*/  @!P0 IMAD.WIDE.U32 R22, R20, R27, R6 ;  /* 0x0000001b14168225 */ /* 0x000fc800078e0006 */
[----:B------:R-:W-:Y:S01]  /*1460*/  @!P0 IMAD R29, R20, R8, R29 ;  /* 0x00000008141d8224 */ /* 0x000fe200078e021d */
[----:B--2---:R-:W-:-:S03]  /*1470*/  @!P0 LEA R18, P1, R22, R18, 0x2 ;  /* 0x0000001216128211 */ /* 0x004fc600078210ff */
[----:B------:R-:W-:Y:S02]  /*1480*/  @!P0 IMAD.IADD R23, R23, 0x1, R29 ;  /* 0x0000000117178824 */ /* 0x000fe400078e021d */
[----:B------:R-:W-:-:S03]  /*1490*/  HFMA2 R29, -RZ, RZ, 0, 0 ;  /* 0x00000000ff1d7431 */ /* 0x000fc600000001ff */
        /* <DEDUP_REMOVED lines=17> */
[----:B------:R-:W-:Y:S01]  /*15b0*/  @!P0 IADD3 R6, PT, PT, R19, R23, RZ ;  /* 0x0000001713068210 */ /* 0x000fe20007ffe0ff */
[----:B------:R-:W-:-:S03]  /*15c0*/  IMAD.MOV.U32 R19, RZ, RZ, RZ ;  /* 0x000000ffff137224 */ /* 0x000fc600078e00ff */
[----:B------:R-:W-:Y:S02]  /*15d0*/  @!P0 LEA.HI.X R23, R18, R11, R6, 0x2, P1 ;  /* 0x0000000b12178211 */ /* 0x000fe400008f1406 */
[----:B------:R-:W0:Y:S03]  /*15e0*/  LDC.64 R10, c[0x0][0x3c8] ;  /* 0x0000f200ff0a7b82 */ /* 0x000e260000000a00 */
[----:B------:R-:W3:Y:S01]  /*15f0*/  @!P0 LDG.E R19, desc[UR12][R22.64] ;  /* 0x0000000c16138981 */ /* 0x000ee2000c1e1900 */
[----:B--2---:R-:W-:Y:S01]  /*1600*/  IADD3 R16, P2, PT, R16, R9, RZ ;  /* 0x0000000910107210 */ /* 0x004fe20007f5e0ff */
[----:B------:R-:W-:Y:S02]  /*1610*/  UIADD3 UR6, UP0, UPT, UR6, -0x8, URZ ;  /* 0xfffffff806067890 */ /* 0x000fe4000ff1e0ff */
[----:B------:R-:W-:Y:S01]  /*1620*/  UIADD3 UR4, UP1, UPT, UR4, 0x8, URZ ;  /* 0x0000000804047890 */ /* 0x000fe2000ff3e0ff */
[----:B------:R-:W-:Y:S01]  /*1630*/  IADD3.X R17, PT, PT, R17, R4, RZ, P2, !PT ;  /* 0x0000000411117210 */ /* 0x000fe200017fe4ff */
[----:B-1----:R-:W-:-:S02]  /*1640*/  UIADD3.X UR7, UPT, UPT, UR7, -0x1, URZ, UP0, !UPT ;  /* 0xffffffff07077890 */ /* 0x002fc400087fe4ff */
[----:B------:R-:W-:Y:S02]  /*1650*/  UISETP.NE.U32.AND UP0, UPT, UR6, URZ, UPT ;  /* 0x000000ff0600728c */ /* 0x000fe4000bf05070 */
[----:B------:R-:W-:Y:S02]  /*1660*/  UIADD3.X UR5, UPT, UPT, URZ, UR5, URZ, UP1, !UPT ;  /* 0x00000005ff057290 */ /* 0x000fe40008ffe4ff */
[----:B------:R-:W-:Y:S01]  /*1670*/  UISETP.NE.AND.EX UP0, UPT, UR7, URZ, UPT, UP0 ;  /* 0x000000ff0700728c */ /* 0x000fe2000bf05300 */
[----:B0-----:R-:W-:Y:S02]  /*1680*/  LEA R21, P0, R10, R2, 0x2 ;  /* 0x000000020a157211 */ /* 0x001fe400078010ff */
[----:B------:R-:W-:Y:S02]  /*1690*/  IADD3 R2, P3, PT, R16, R9, RZ ;  /* 0x0000000910027210 */ /* 0x000fe40007f7e0ff */
[C---:B------:R-:W-:Y:S02]  /*16a0*/  LEA R21, P1, R10.reuse, R21, 0x2 ;  /* 0x000000150a157211 */ /* 0x040fe400078210ff */
[----:B------:R-:W-:-:S02]  /*16b0*/  LEA.HI.X R25, R10, R25, R11, 0x2, P0 ;  /* 0x000000190a197211 */ /* 0x000fc400000f140b */
[C---:B------:R-:W-:Y:S02]  /*16c0*/  LEA R21, P0, R10.reuse, R21, 0x2 ;  /* 0x000000150a157211 */ /* 0x040fe400078010ff */
[C-C-:B------:R-:W-:Y:S02]  /*16d0*/  LEA.HI.X R25, R10.reuse, R25, R11.reuse, 0x2, P1 ;  /* 0x000000190a197211 */ /* 0x140fe400008f140b */
[C---:B------:R-:W-:Y:S02]  /*16e0*/  LEA R21, P1, R10.reuse, R21, 0x2 ;  /* 0x000000150a157211 */ /* 0x040fe400078210ff */
[C-C-:B------:R-:W-:Y:S02]  /*16f0*/  LEA.HI.X R25, R10.reuse, R25, R11.reuse, 0x2, P0 ;  /* 0x000000190a197211 */ /* 0x140fe400000f140b */
[C---:B------:R-:W-:Y:S02]  /*1700*/  LEA R21, P2, R10.reuse, R21, 0x2 ;  /* 0x000000150a157211 */ /* 0x040fe400078410ff */
[----:B------:R-:W-:-:S02]  /*1710*/  LEA.HI.X R25, R10, R25, R11, 0x2, P1 ;  /* 0x000000190a197211 */ /* 0x000fc400008f140b */
[C---:B------:R-:W-:Y:S02]  /*1720*/  LEA R24, P0, R10.reuse, R21, 0x2 ;  /* 0x000000150a187211 */ /* 0x040fe400078010ff */
[C---:B------:R-:W-:Y:S02]  /*1730*/  LEA.HI.X R25, R10.reuse, R25, R11, 0x2, P2 ;  /* 0x000000190a197211 */ /* 0x040fe400010f140b */
[----:B------:R-:W-:Y:S02]  /*1740*/  IADD3 R24, P1, P2, R9, R24, R9 ;  /* 0x0000001809187210 */ /* 0x000fe40007a3e009 */
[----:B------:R-:W-:-:S04]  /*1750*/  LEA.HI.X R25, R10, R25, R11, 0x2, P0 ;  /* 0x000000190a197211 */ /* 0x000fc800000f140b */
[--C-:B------:R-:W-:Y:S01]  /*1760*/  IADD3.X R6, PT, PT, R4, R25, R4.reuse, P1, P2 ;  /* 0x0000001904067210 */ /* 0x100fe20000fe4404 */
[----:B------:R-:W-:Y:S01]  /*1770*/  IMAD.X R25, R17, 0x1, R4, P3 ;  /* 0x0000000111197824 */ /* 0x000fe200018e0604 */
[----:B---3--:R0:W-:Y:S01]  /*1780*/  STG.E desc[UR12][R16.64], R19 ;  /* 0x0000001310007986 */ /* 0x0081e2000c10190c */
[----:B------:R-:W-:Y:S05]  /*1790*/  BRA.U UP0, `(.L_x_272) ;  /* 0xfffffff500307547 */ /* 0x000fea000b83ffff */
[----:B------:R-:W1:Y:S01]  /*17a0*/  LDCU UR4, c[0x0][0x380] ;  /* 0x00007000ff0477ac */ /* 0x000e620008000800 */
[----:B------:R-:W-:Y:S01]  /*17b0*/  MOV R25, R6 ;  /* 0x0000000600197202 */ /* 0x000fe20000000f00 */
[----:B------:R-:W2:Y:S01]  /*17c0*/  LDCU UR5, c[0x0][0x384] ;  /* 0x00007080ff0577ac */ /* 0x000ea20008000800 */
[----:B-1----:R-:W-:-:S12]  /*17d0*/  ULOP3.LUT UR4, UR4, 0xfffffff8, URZ, 0xc0, !UPT ;  /* 0xfffffff804047892 */ /* 0x002fd8000f8ec0ff */
.L_x_271:
        /* <DEDUP_REMOVED lines=25> */
[----:B------:R-:W-:-:S02]  /*1970*/  @!P0 IMAD.MOV.U32 R6, RZ, RZ, R14 ;  /* 0x000000ffff068224 */ /* 0x000fc400078e000e */
[----:B------:R-:W-:Y:S01]  /*1980*/  IMAD.MOV.U32 R29, RZ, RZ, RZ ;  /* 0x000000ffff1d7224 */ /* 0x000fe200078e00ff */
[----:B------:R-:W-:Y:S01]  /*1990*/  UIADD3 UR5, UPT, UPT, UR4, 0x1, URZ ;  /* 0x0000000104057890 */ /* 0x000fe2000fffe0ff */
[-C--:B--2---:R-:W-:Y:S02]  /*19a0*/  @!P0 IMAD R2, R21, R16.reuse, RZ ;  /* 0x0000001015028224 */ /* 0x084fe400078e02ff */
[----:B------:R-:W-:-:S04]  /*19b0*/  @!P0 IMAD.WIDE.U32 R16, R20, R16, R6 ;  /* 0x0000001014108225 */ /* 0x000fc800078e0006 */
[----:B------:R-:W-:Y:S01]  /*19c0*/  @!P0 IMAD R23, R20, R23, R2 ;  /* 0x0000001714178224 */ /* 0x000fe200078e0202 */
[----:B-1----:R-:W-:-:S04]  /*19d0*/  @!P0 LEA R26, P1, R16, R18, 0x2 ;  /* 0x00000012101a8211 */ /* 0x002fc800078210ff */
[----:B------:R-:W-:-:S04]  /*19e0*/  @!P0 IADD3 R2, PT, PT, R17, R23, RZ ;  /* 0x0000001711028210 */ /* 0x000fc80007ffe0ff */
[----:B------:R-:W-:-:S05]  /*19f0*/  @!P0 LEA.HI.X R27, R16, R19, R2, 0x2, P1 ;  /* 0x00000013101b8211 */ /* 0x000fca00008f1402 */
[----:B------:R-:W2:Y:S01]  /*1a00*/  @!P0 LDG.E R29, desc[UR12][R26.64] ;  /* 0x0000000c1a1d8981 */ /* 0x000ea2000c1e1900 */
[----:B------:R-:W-:-:S04]  /*1a10*/  IMAD.WIDE.U32 R16, R8, UR5, R4 ;  /* 0x0000000508107c25 */ /* 0x000fc8000f8e0004 */
[----:B------:R-:W-:Y:S01]  /*1a20*/  IMAD R23, R9, UR5, R17 ;  /* 0x0000000509177c24 */ /* 0x000fe2000f8e0211 */
[----:B------:R-:W-:-:S04]  /*1a30*/  ISETP.GE.U32.AND P0, PT, R16, UR8, PT ;  /* 0x0000000810007c0c */ /* 0x000fc8000bf06070 */
[----:B------:R-:W-:-:S13]  /*1a40*/  ISETP.GE.U32.AND.EX P0, PT, R23, UR9, PT, P0 ;  /* 0x0000000917007c0c */ /* 0x000fda000bf06100 */
[----:B------:R-:W0:Y:S08]  /*1a50*/  @!P0 LDC.64 R18, c[0x0][0x3d8] ;  /* 0x0000f600ff128b82 */ /* 0x000e300000000a00 */
[----:B------:R-:W1:Y:S01]  /*1a60*/  @!P0 LDC.64 R20, c[0x0][0x3d0] ;  /* 0x0000f400ff148b82 */ /* 0x000e620000000a00 */
[----:B--2---:R2:W-:Y:S04]  /*1a70*/  STG.E desc[UR12][R24.64], R29 ;  /* 0x0000001d18007986 */ /* 0x0045e8000c10190c */
[----:B0-----:R-:W3:Y:S01]  /*1a80*/  @!P0 LDG.E.64 R18, desc[UR12][R18.64+0x10] ;  /* 0x0000100c12128981 */ /* 0x001ee2000c1e1b00 */
[----:B------:R-:W-:Y:S01]  /*1a90*/  @!P0 MOV R6, R14 ;  /* 0x0000000e00068202 */ /* 0x000fe20000000f00 */
[----:B------:R-:W-:Y:S01]  /*1aa0*/  HFMA2 R27, -RZ, RZ, 0, 0 ;  /* 0x00000000ff1b7431 */ /* 0x000fe200000001ff */
[----:B------:R-:W-:Y:S01]  /*1ab0*/  UIADD3 UR5, UPT, UPT, UR4, 0x2, URZ ;  /* 0x0000000204057890 */ /* 0x000fe2000fffe0ff */
[----:B---3--:R-:W-:-:S02]  /*1ac0*/  @!P0 IMAD R2, R19, R16, RZ ;  /* 0x0000001013028224 */ /* 0x008fc400078e02ff */
[----:B------:R-:W-:-:S04]  /*1ad0*/  @!P0 IMAD.WIDE.U32 R16, R18, R16, R6 ;  /* 0x0000001012108225 */ /* 0x000fc800078e0006 */
[----:B------:R-:W-:Y:S01]  /*1ae0*/  @!P0 IMAD R23, R18, R23, R2 ;  /* 0x0000001712178224 */ /* 0x000fe200078e0202 */
[----:B-1----:R-:W-:-:S03]  /*1af0*/  @!P0 LEA R20, P1, R16, R20, 0x2 ;  /* 0x0000001410148211 */ /* 0x002fc600078210ff */
[----:B------:R-:W-:-:S05]  /*1b00*/  @!P0 IMAD.IADD R2, R17, 0x1, R23 ;  /* 0x0000000111028824 */ /* 0x000fca00078e0217 */
[----:B------:R-:W-:-:S05]  /*1b10*/  @!P0 LEA.HI.X R21, R16, R21, R2, 0x2, P1 ;  /* 0x0000001510158211 */ /* 0x000fca00008f1402 */
[----:B------:R0:W3:Y:S01]  /*1b20*/  @!P0 LDG.E R27, desc[UR12][R20.64] ;  /* 0x0000000c141b8981 */ /* 0x0000e2000c1e1900 */
[----:B------:R-:W-:Y:S01]  /*1b30*/  IMAD.WIDE.U32 R16, R8, UR5, R4 ;  /* 0x0000000508107c25 */ /* 0x000fe2000f8e0004 */
[----:B--2---:R-:W-:-:S03]  /*1b40*/  LEA R24, P1, R10, R24, 0x2 ;  /* 0x000000180a187211 */ /* 0x004fc600078210ff */
[----:B------:R-:W-:Y:S01]  /*1b50*/  IMAD R17, R9, UR5, R17 ;  /* 0x0000000509117c24 */ /* 0x000fe2000f8e0211 */
[----:B------:R-:W-:Y:S02]  /*1b60*/  ISETP.GE.U32.AND P0, PT, R16, UR8, PT ;  /* 0x0000000810007c0c */ /* 0x000fe4000bf06070 */
[----:B------:R-:W-:Y:S02]  /*1b70*/  LEA.HI.X R25, R10, R25, R11, 0x2, P1 ;  /* 0x000000190a197211 */ /* 0x000fe400008f140b */
[----:B------:R-:W-:-:S13]  /*1b80*/  ISETP.GE.U32.AND.EX P0, PT, R17, UR9, PT, P0 ;  /* 0x0000000911007c0c */ /* 0x000fda000bf06100 */
[----:B------:R-:W1:Y:S08]  /*1b90*/  @!P0 LDC.64 R18, c[0x0][0x3d8] ;  /* 0x0000f600ff128b82 */ /* 0x000e700000000a00 */
[----:B0-----:R-:W0:Y:S01]  /*1ba0*/  @!P0 LDC.64 R20, c[0x0][0x3d0] ;  /* 0x0000f400ff148b82 */ /* 0x001e220000000a00 */
[----:B---3--:R2:W-:Y:S04]  /*1bb0*/  STG.E desc[UR12][R24.64], R27 ;  /* 0x0000001b18007986 */ /* 0x0085e8000c10190c */
[----:B-1----:R-:W3:Y:S01]  /*1bc0*/  @!P0 LDG.E.64 R18, desc[UR12][R18.64+0x10] ;  /* 0x0000100c12128981 */ /* 0x002ee2000c1e1b00 */
[----:B------:R-:W-:-:S02]  /*1bd0*/  @!P0 IMAD.MOV.U32 R6, RZ, RZ, R14 ;  /* 0x000000ffff068224 */ /* 0x000fc400078e000e */
[----:B------:R-:W-:Y:S01]  /*1be0*/  IMAD.MOV.U32 R29, RZ, RZ, RZ ;  /* 0x000000ffff1d7224 */ /* 0x000fe200078e00ff */
[----:B------:R-:W-:Y:S01]  /*1bf0*/  UIADD3 UR5, UPT, UPT, UR4, 0x3, URZ ;  /* 0x0000000304057890 */ /* 0x000fe2000fffe0ff */
[-C--:B---3--:R-:W-:Y:S02]  /*1c00*/  @!P0 IMAD R2, R19, R16.reuse, RZ ;  /* 0x0000001013028224 */ /* 0x088fe400078e02ff */
[----:B------:R-:W-:-:S04]  /*1c10*/  @!P0 IMAD.WIDE.U32 R22, R18, R16, R6 ;  /* 0x0000001012168225 */ /* 0x000fc800078e0006 */
[----:B------:R-:W-:Y:S01]  /*1c20*/  @!P0 IMAD R17, R18, R17, R2 ;  /* 0x0000001112118224 */ /* 0x000fe200078e0202 */
[----:B0-----:R-:W-:-:S04]  /*1c30*/  @!P0 LEA R20, P1, R22, R20, 0x2 ;  /* 0x0000001416148211 */ /* 0x001fc800078210ff */
[----:B------:R-:W-:-:S04]  /*1c40*/  @!P0 IADD3 R2, PT, PT, R23, R17, RZ ;  /* 0x0000001117028210 */ /* 0x000fc80007ffe0ff */
[----:B------:R-:W-:-:S05]  /*1c50*/  @!P0 LEA.HI.X R21, R22, R21, R2, 0x2, P1 ;  /* 0x0000001516158211 */ /* 0x000fca00008f1402 */
[----:B------:R-:W3:Y:S01]  /*1c60*/  @!P0 LDG.E R29, desc[UR12][R20.64] ;  /* 0x0000000c141d8981 */ /* 0x000ee2000c1e1900 */
[----:B------:R-:W-:Y:S01]  /*1c70*/  IMAD.WIDE.U32 R16, R8, UR5, R4 ;  /* 0x0000000508107c25 */ /* 0x000fe2000f8e0004 */
[----:B------:R-:W-:-:S03]  /*1c80*/  LEA R8, P1, R10, R24, 0x2 ;  /* 0x000000180a087211 */ /* 0x000fc600078210ff */
[----:B------:R-:W-:Y:S01]  /*1c90*/  IMAD R2, R9, UR5, R17 ;  /* 0x0000000509027c24 */ /* 0x000fe2000f8e0211 */
[----:B------:R-:W-:Y:S02]  /*1ca0*/  ISETP.GE.U32.AND P0, PT, R16, UR8, PT ;  /* 0x0000000810007c0c */ /* 0x000fe4000bf06070 */
[----:B------:R-:W-:Y:S02]  /*1cb0*/  LEA.HI.X R9, R10, R25, R11, 0x2, P1 ;  /* 0x000000190a097211 */ /* 0x000fe400008f140b */
[----:B------:R-:W-:-:S13]  /*1cc0*/  ISETP.GE.U32.AND.EX P0, PT, R2, UR9, PT, P0 ;  /* 0x0000000902007c0c */ /* 0x000fda000bf06100 */
[----:B------:R-:W0:Y:S08]  /*1cd0*/  @!P0 LDC.64 R22, c[0x0][0x3d8] ;  /* 0x0000f600ff168b82 */ /* 0x000e300000000a00 */
[----:B------:R-:W1:Y:S01]  /*1ce0*/  @!P0 LDC.64 R18, c[0x0][0x3d0] ;  /* 0x0000f400ff128b82 */ /* 0x000e620000000a00 */
[----:B---3--:R3:W-:Y:S04]  /*1cf0*/  STG.E desc[UR12][R8.64], R29 ;  /* 0x0000001d08007986 */ /* 0x0087e8000c10190c */
[----:B0-----:R-:W4:Y:S01]  /*1d00*/  @!P0 LDG.E.64 R22, desc[UR12][R22.64+0x10] ;  /* 0x0000100c16168981 */ /* 0x001f22000c1e1b00 */
[----:B------:R-:W-:Y:S01]  /*1d10*/  @!P0 MOV R6, R14 ;  /* 0x0000000e00068202 */ /* 0x000fe20000000f00 */
[----:B----4-:R-:W-:-:S04]  /*1d20*/  @!P0 IMAD R21, R23, R16, RZ ;  /* 0x0000001017158224 */ /* 0x010fc800078e02ff */
[----:B------:R-:W-:-:S04]  /*1d30*/  @!P0 IMAD.WIDE.U32 R16, R22, R16, R6 ;  /* 0x0000001016108225 */ /* 0x000fc800078e0006 */
[----:B------:R-:W-:Y:S01]  /*1d40*/  @!P0 IMAD R21, R22, R2, R21 ;  /* 0x0000000216158224 */ /* 0x000fe200078e0215 */
[----:B-1----:R-:W-:-:S03]  /*1d50*/  @!P0 LEA R18, P1, R16, R18, 0x2 ;  /* 0x0000001210128211 */ /* 0x002fc600078210ff */
[----:B------:R-:W-:Y:S02]  /*1d60*/  @!P0 IMAD.IADD R2, R17, 0x1, R21 ;  /* 0x0000000111028824 */ /* 0x000fe400078e0215 */
[----:B------:R-:W-:-:S03]  /*1d70*/  HFMA2 R17, -RZ, RZ, 0, 0 ;  /* 0x00000000ff117431 */ /* 0x000fc600000001ff */
[----:B------:R-:W-:-:S05]  /*1d80*/  @!P0 LEA.HI.X R19, R16, R19, R2, 0x2, P1 ;  /* 0x0000001310138211 */ /* 0x000fca00008f1402 */
[----:B------:R-:W4:Y:S01]  /*1d90*/  @!P0 LDG.E R17, desc[UR12][R18.64] ;  /* 0x0000000c12118981 */ /* 0x000f22000c1e1900 */
[C---:B------:R-:W-:Y:S01]  /*1da0*/  IMAD.SHL.U32 R21, R10.reuse, 0x4, RZ ;  /* 0x000000040a157824 */ /* 0x040fe200078e00ff */
[----:B--2---:R-:W-:Y:S01]  /*1db0*/  SHF.L.U64.HI R25, R10, 0x2, R11 ;  /* 0x000000020a197819 */ /* 0x004fe2000001020b */
[----:B------:R-:W-:Y:S01]  /*1dc0*/  UIADD3 UR4, UPT, UPT, UR4, 0x4, URZ ;  /* 0x0000000404047890 */ /* 0x000fe2000fffe0ff */
[----:B------:R-:W-:Y:S02]  /*1dd0*/  UMOV UR5, URZ ;  /* 0x000000ff00057c82 */ /* 0x000fe40008000000 */
[----:B---3--:R-:W-:-:S04]  /*1de0*/  IADD3 R8, P0, PT, R8, R21, RZ ;  /* 0x0000001508087210 */ /* 0x008fc80007f1e0ff */
[----:B------:R-:W-:Y:S02]  /*1df0*/  IADD3.X R9, PT, PT, R9, R25, RZ, P0, !PT ;  /* 0x0000001909097210 */ /* 0x000fe400007fe4ff */
[----:B------:R-:W-:-:S05]  /*1e00*/  IADD3 R24, P0, PT, R8, R21, RZ ;  /* 0x0000001508187210 */ /* 0x000fca0007f1e0ff */
[----:B------:R-:W-:Y:S01]  /*1e10*/  IMAD.X R25, R9, 0x1, R25, P0 ;  /* 0x0000000109197824 */ /* 0x000fe200000e0619 */
[----:B----4-:R1:W-:Y:S07]  /*1e20*/  STG.E desc[UR12][R8.64], R17 ;  /* 0x0000001108007986 */ /* 0x0103ee000c10190c */
.L_x_274:
        /* <DEDUP_REMOVED lines=20> */
[----:B------:R-:W-:Y:S01]  /*1f70*/  @!P0 MOV R6, R14 ;  /* 0x0000000e00068202 */ /* 0x000fe20000000f00 */
[----:B------:R-:W-:Y:S01]  /*1f80*/  UIADD3 UR5, UPT, UPT, UR4, 0x1, URZ ;  /* 0x0000000104057890 */ /* 0x000fe2000fffe0ff */
[----:B--2---:R-:W-:-:S03]  /*1f90*/  @!P0 IMAD R2, R21, R16, RZ ;  /* 0x0000001015028224 */ /* 0x004fc600078e02ff */
[----:B------:R-:W-:-:S04]  /*1fa0*/  @!P0 IMAD.WIDE.U32 R16, R20, R16, R6 ;  /* 0x0000001014108225 */ /* 0x000fc800078e0006 */
[----:B------:R-:W-:Y:S01]  /*1fb0*/  @!P0 IMAD R23, R20, R23, R2 ;  /* 0x0000001714178224 */ /* 0x000fe200078e0202 */
[----:B-1----:R-:W-:-:S03]  /*1fc0*/  @!P0 LEA R18, P1, R16, R18, 0x2 ;  /* 0x0000001210128211 */ /* 0x002fc600078210ff */
[----:B------:R-:W-:Y:S02]  /*1fd0*/  @!P0 IMAD.IADD R2, R17, 0x1, R23 ;  /* 0x0000000111028824 */ /* 0x000fe400078e0217 */
[----:B------:R-:W-:-:S03]  /*1fe0*/  HFMA2 R23, -RZ, RZ, 0, 0 ;  /* 0x00000000ff177431 */ /* 0x000fc600000001ff */
        /* <DEDUP_REMOVED lines=10> */
[----:B------:R-:W-:-:S02]  /*2090*/  @!P0 IMAD.MOV.U32 R6, RZ, RZ, R14 ;  /* 0x000000ffff068224 */ /* 0x000fc400078e000e */
[-C--:B---3--:R-:W-:Y:S02]  /*20a0*/  @!P0 IMAD R19, R21, R16.reuse, RZ ;  /* 0x0000001015138224 */ /* 0x088fe400078e02ff */
[----:B------:R-:W-:-:S04]  /*20b0*/  @!P0 IMAD.WIDE.U32 R16, R20, R16, R6 ;  /* 0x0000001014108225 */ /* 0x000fc800078e0006 */
[----:B------:R-:W-:Y:S01]  /*20c0*/  @!P0 IMAD R19, R20, R2, R19 ;  /* 0x0000000214138224 */ /* 0x000fe200078e0213 */
[----:B-1----:R-:W-:-:S04]  /*20d0*/  @!P0 LEA R8, P1, R16, R8, 0x2 ;  /* 0x0000000810088211 */ /* 0x002fc800078210ff */
[----:B------:R-:W-:Y:S01]  /*20e0*/  @!P0 IADD3 R2, PT, PT, R17, R19, RZ ;  /* 0x0000001311028210 */ /* 0x000fe20007ffe0ff */
[----:B------:R-:W-:-:S03]  /*20f0*/  IMAD.MOV.U32 R17, RZ, RZ, RZ ;  /* 0x000000ffff117224 */ /* 0x000fc600078e00ff */
[----:B------:R-:W-:-:S05]  /*2100*/  @!P0 LEA.HI.X R9, R16, R9, R2, 0x2, P1 ;  /* 0x0000000910098211 */ /* 0x000fca00008f1402 */
[----:B------:R-:W3:Y:S01]  /*2110*/  @!P0 LDG.E R17, desc[UR12][R8.64] ;  /* 0x0000000c08118981 */ /* 0x000ee2000c1e1900 */
[C---:B------:R-:W-:Y:S01]  /*2120*/  SHF.L.U32 R19, R10.reuse, 0x2, RZ ;  /* 0x000000020a137819 */ /* 0x040fe200000006ff */
[----:B------:R-:W-:Y:S01]  /*2130*/  UIADD3 UR4, UPT, UPT, UR4, 0x2, URZ ;  /* 0x0000000204047890 */ /* 0x000fe2000fffe0ff */
[----:B------:R-:W-:Y:S01]  /*2140*/  SHF.L.U64.HI R2, R10, 0x2, R11 ;  /* 0x000000020a027819 */ /* 0x000fe2000001020b */
[----:B------:R-:W-:Y:S01]  /*2150*/  UMOV UR5, URZ ;  /* 0x000000ff00057c82 */ /* 0x000fe20008000000 */
[----:B------:R-:W-:-:S05]  /*2160*/  IADD3 R10, P0, PT, R24, R19, RZ ;  /* 0x00000013180a7210 */ /* 0x000fca0007f1e0ff */
[----:B------:R-:W-:Y:S01]  /*2170*/  IMAD.X R11, R25, 0x1, R2, P0 ;  /* 0x00000001190b7824 */ /* 0x000fe200000e0602 */
[----:B--2---:R-:W-:-:S04]  /*2180*/  IADD3 R24, P0, PT, R10, R19, RZ ;  /* 0x000000130a187210 */ /* 0x004fc80007f1e0ff */
[----:B------:R-:W-:Y:S01]  /*2190*/  IADD3.X R25, PT, PT, R11, R2, RZ, P0, !PT ;  /* 0x000000020b197210 */ /* 0x000fe200007fe4ff */
[----:B---3--:R3:W-:Y:S08]  /*21a0*/  STG.E desc[UR12][R10.64], R17 ;  /* 0x000000110a007986 */ /* 0x0087f0000c10190c */
.L_x_275:
[----:B------:R-:W-:Y:S05]  /*21b0*/  BRA.U UP0, `(.L_x_273) ;  /* 0x0000000100647547 */ /* 0x000fea000b800000 */
[----:B-1----:R-:W2:Y:S01]  /*21c0*/  LDC.64 R8, c[0x0][0x398] ;  /* 0x0000e600ff087b82 */ /* 0x002ea20000000a00 */
[----:B------:R-:W1:Y:S01]  /*21d0*/  LDCU.64 UR6, c[0x0][0x3c0] ;  /* 0x00007800ff0677ac */ /* 0x000e620008000a00 */
[----:B------:R-:W-:Y:S01]  /*21e0*/  IMAD.MOV.U32 R4, RZ, RZ, R12 ;  /* 0x000000ffff047224 */ /* 0x000fe200078e000c */
[----:B------:R-:W-:Y:S01]  /*21f0*/  BSSY.RECONVERGENT B0, `(.L_x_276) ;  /* 0x0000014000007945 */ /* 0x000fe20003800200 */
[----:B---3--:R-:W-:Y:S02]  /*2200*/  IMAD.MOV.U32 R11, RZ, RZ, RZ ;  /* 0x000000ffff0b7224 */ /* 0x008fe400078e00ff */
[C---:B--2---:R-:W-:Y:S02]  /*2210*/  IMAD R2, R8.reuse, UR5, RZ ;  /* 0x0000000508027c24 */ /* 0x044fe4000f8e02ff */
[----:B------:R-:W-:-:S04]  /*2220*/  IMAD.WIDE.U32 R4, R8, UR4, R4 ;  /* 0x0000000408047c25 */ /* 0x000fc8000f8e0004 */
[----:B------:R-:W-:Y:S01]  /*2230*/  IMAD R9, R9, UR4, R2 ;  /* 0x0000000409097c24 */ /* 0x000fe2000f8e0202 */
[----:B-1----:R-:W-:-:S04]  /*2240*/  ISETP.GE.U32.AND P0, PT, R4, UR6, PT ;  /* 0x0000000604007c0c */ /* 0x002fc8000bf06070 */
[----:B------:R-:W-:-:S04]  /*2250*/  IADD3 R2, PT, PT, R5, R9, RZ ;  /* 0x0000000905027210 */ /* 0x000fc80007ffe0ff */
[----:B------:R-:W-:-:S13]  /*2260*/  ISETP.GE.U32.AND.EX P0, PT, R2, UR7, PT, P0 ;  /* 0x0000000702007c0c */ /* 0x000fda000bf06100 */
[----:B------:R-:W-:Y:S05]  /*2270*/  @P0 BRA `(.L_x_277) ;  /* 0x00000000002c0947 */ /* 0x000fea0003800000 */
[----:B------:R-:W1:Y:S01]  /*2280*/  LDC.64 R8, c[0x0][0x3d8] ;  /* 0x0000f600ff087b82 */ /* 0x000e620000000a00 */
        /* <DEDUP_REMOVED lines=8> */
[----:B------:R-:W-:-:S05]  /*2310*/  LEA.HI.X R7, R4, UR5, R5, 0x2, P0 ;  /* 0x0000000504077c11 */ /* 0x000fca00080f1405 */
[----:B------:R1:W5:Y:S02]  /*2320*/  LDG.E R11, desc[UR12][R6.64] ;  /* 0x0000000c060b7981 */ /* 0x000364000c1e1900 */
.L_x_277:
[----:B------:R-:W-:Y:S05]  /*2330*/  BSYNC.RECONVERGENT B0 ;  /* 0x0000000000007941 */ /* 0x000fea0003800200 */
.L_x_276:
[----:B-----5:R4:W-:Y:S02]  /*2340*/  STG.E desc[UR12][R24.64], R11 ;  /* 0x0000000b18007986 */ /* 0x0209e4000c10190c */
.L_x_273:
        /* <DEDUP_REMOVED lines=18> */
        .weak           $__internal_14_$__cuda_sm20_div_u64
        .type           $__internal_14_$__cuda_sm20_div_u64,@function
        .size           $__internal_14_$__cuda_sm20_div_u64,($__internal_15_$__cuda_sm20_rem_u64 - $__internal_14_$__cuda_sm20_div_u64)
$__internal_14_$__cuda_sm20_div_u64:
        /* <DEDUP_REMOVED lines=67> */
[----:B------:R-:W-:Y:S06]  /*28a0*/  RET.REL.NODEC R6 `(unfold_input_into_patches_f32) ;  /* 0xffffffd406d47950 */ /* 0x000fec0003c3ffff */
        .weak           $__internal_15_$__cuda_sm20_rem_u64
        .type           $__internal_15_$__cuda_sm20_rem_u64,@function
        .size           $__internal_15_$__cuda_sm20_rem_u64,(.L_x_435 - $__internal_15_$__cuda_sm20_rem_u64)
$__internal_15_$__cuda_sm20_rem_u64:
        /* <DEDUP_REMOVED lines=64> */
[----:B------:R-:W-:Y:S06]  /*2cb0*/  RET.REL.NODEC R8 `(unfold_input_into_patches_f32) ;  /* 0xffffffd008d07950 */ /* 0x000fec0003c3ffff */
.L_x_279:
        /* <DEDUP_REMOVED lines=12> */
.L_x_435:


//--------------------- .text.sum_transposed_filters_f16 --------------------------
	.section	.text.sum_transposed_filters_f16,"ax",@progbits
	.align	128
        .global         sum_transposed_filters_f16
        .type           sum_transposed_filters_f16,@function
        .size           sum_transposed_filters_f16,(.L_x_437 - sum_transposed_filters_f16)
        .other          sum_transposed_filters_f16,@"STO_CUDA_ENTRY STV_DEFAULT"
sum_transposed_filters_f16:
.text.sum_transposed_filters_f16:
        /* <DEDUP_REMOVED lines=28> */
.L_x_280:
[----:B------:R-:W0:Y:S01]  /*01c0*/  LDCU.64 UR4, c[0x0][0x3b8] ;  /* 0x00007700ff0477ac */ /* 0x000e220008000a00 */
[----:B------:R-:W-:Y:S01]  /*01d0*/  MOV R0, 0x240 ;  /* 0x0000024000007802 */ /* 0x000fe20000000f00 */
[----:B------:R-:W1:Y:S01]  /*01e0*/  LDCU.64 UR6, c[0x0][0x3a0] ;  /* 0x00007400ff0677ac */ /* 0x000e620008000a00 */
[----:B0-----:R-:W-:Y:S01]  /*01f0*/  MOV R20, UR4 ;  /* 0x0000000400147c02 */ /* 0x001fe20008000f00 */
[----:B------:R-:W-:Y:S02]  /*0200*/  IMAD.U32 R21, RZ, RZ, UR5 ;  /* 0x00000005ff157e24 */ /* 0x000fe4000f8e00ff */
[----:B-1----:R-:W-:Y:S01]  /*0210*/  IMAD.U32 R2, RZ, RZ, UR6 ;  /* 0x00000006ff027e24 */ /* 0x002fe2000f8e00ff */
[----:B------:R-:W-:-:S07]  /*0220*/  MOV R3, UR7 ;  /* 0x0000000700037c02 */ /* 0x000fce0008000f00 */
[----:B------:R-:W-:Y:S05]  /*0230*/  CALL.REL.NOINC `($__internal_16_$__cuda_sm20_div_u64) ;  /* 0x00000024005c7944 */ /* 0x000fea0003c00000 */
[----:B------:R-:W-:Y:S02]  /*0240*/  IMAD.MOV.U32 R16, RZ, RZ, R10 ;  /* 0x000000ffff107224 */ /* 0x000fe400078e000a */
[----:B------:R-:W-:-:S07]  /*0250*/  IMAD.MOV.U32 R17, RZ, RZ, R11 ;  /* 0x000000ffff117224 */ /* 0x000fce00078e000b */
.L_x_281:
        /* <DEDUP_REMOVED lines=27> */
.L_x_282:
[----:B------:R-:W0:Y:S01]  /*0410*/  LDCU.64 UR4, c[0x0][0x3b0] ;  /* 0x00007600ff0477ac */ /* 0x000e220008000a00 */
[----:B------:R-:W-:Y:S01]  /*0420*/  MOV R0, 0x490 ;  /* 0x0000049000007802 */ /* 0x000fe20000000f00 */
[----:B------:R-:W1:Y:S01]  /*0430*/  LDCU.64 UR6, c[0x0][0x3a0] ;  /* 0x00007400ff0677ac */ /* 0x000e620008000a00 */
[----:B0-----:R-:W-:Y:S01]  /*0440*/  IMAD.U32 R20, RZ, RZ, UR4 ;  /* 0x00000004ff147e24 */ /* 0x001fe2000f8e00ff */
[----:B------:R-:W-:Y:S01]  /*0450*/  MOV R21, UR5 ;  /* 0x0000000500157c02 */ /* 0x000fe20008000f00 */
[----:B-1----:R-:W-:Y:S02]  /*0460*/  IMAD.U32 R2, RZ, RZ, UR6 ;  /* 0x00000006ff027e24 */ /* 0x002fe4000f8e00ff */
[----:B------:R-:W-:-:S07]  /*0470*/  IMAD.U32 R3, RZ, RZ, UR7 ;  /* 0x00000007ff037e24 */ /* 0x000fce000f8e00ff */
[----:B------:R-:W-:Y:S05]  /*0480*/  CALL.REL.NOINC `($__internal_16_$__cuda_sm20_div_u64) ;  /* 0x0000002000c87944 */ /* 0x000fea0003c00000 */
[----:B------:R-:W-:Y:S01]  /*0490*/  MOV R14, R10 ;  /* 0x0000000a000e7202 */ /* 0x000fe20000000f00 */
[----:B------:R-:W-:-:S07]  /*04a0*/  IMAD.MOV.U32 R15, RZ, RZ, R11 ;  /* 0x000000ffff0f7224 */ /* 0x000fce00078e000b */
.L_x_283:
        /* <DEDUP_REMOVED lines=34> */
.L_x_304:
        /* <DEDUP_REMOVED lines=27> */
.L_x_286:
[----:B------:R-:W2:Y:S01]  /*0880*/  LDCU.64 UR10, c[0x0][0x380] ;  /* 0x00007000ff0a77ac */ /* 0x000ea20008000a00 */
[----:B------:R-:W-:Y:S01]  /*0890*/  IMAD.MOV.U32 R20, RZ, RZ, R8 ;  /* 0x000000ffff147224 */ /* 0x000fe200078e0008 */
[----:B------:R-:W-:Y:S01]  /*08a0*/  MOV R0, 0x8f0 ;  /* 0x000008f000007802 */ /* 0x000fe20000000f00 */
[----:B------:R-:W-:Y:S01]  /*08b0*/  IMAD.U32 R21, RZ, RZ, UR4 ;  /* 0x00000004ff157e24 */ /* 0x000fe2000f8e00ff */
[----:B--2---:R-:W-:Y:S01]  /*08c0*/  MOV R2, UR10 ;  /* 0x0000000a00027c02 */ /* 0x004fe20008000f00 */
[----:B------:R-:W-:-:S07]  /*08d0*/  IMAD.U32 R3, RZ, RZ, UR11 ;  /* 0x0000000bff037e24 */ /* 0x000fce000f8e00ff */
[----:B01----:R-:W-:Y:S05]  /*08e0*/  CALL.REL.NOINC `($__internal_16_$__cuda_sm20_div_u64) ;  /* 0x0000001c00b07944 */ /* 0x003fea0003c00000 */
        /* <DEDUP_REMOVED lines=10> */
.L_x_287:
        /* <DEDUP_REMOVED lines=8> */
[----:B--2---:R-:W-:-:S06]  /*0a10*/  IADD3 R2, PT, PT, R0, 0xffffffe, RZ ;  /* 0x0ffffffe00027810 */ /* 0x004fcc0007ffe0ff */
[----:B------:R2:W3:Y:S02]  /*0a20*/  F2I.FTZ.U32.TRUNC.NTZ R3, R2 ;  /* 0x0000000200037305 */ /* 0x0004e4000021f000 */
[----:B--2---:R-:W-:Y:S02]  /*0a30*/  HFMA2 R2, -RZ, RZ, 0, 0 ;  /* 0x00000000ff027431 */ /* 0x004fe400000001ff */
[----:B---3--:R-:W-:-:S04]  /*0a40*/  IMAD.MOV R9, RZ, RZ, -R3 ;  /* 0x000000ffff097224 */ /* 0x008fc800078e0a03 */
[----:B------:R-:W-:-:S04]  /*0a50*/  IMAD R9, R9, R14, RZ ;  /* 0x0000000e09097224 */ /* 0x000fc800078e02ff */
[----:B------:R-:W-:Y:S01]  /*0a60*/  IMAD.HI.U32 R3, R3, R9, R2 ;  /* 0x0000000903037227 */ /* 0x000fe200078e0002 */
[----:B------:R-:W-:-:S05]  /*0a70*/  MOV R9, RZ ;  /* 0x000000ff00097202 */ /* 0x000fca0000000f00 */
        /* <DEDUP_REMOVED lines=12> */
.L_x_289:
[----:B------:R-:W-:Y:S01]  /*0b40*/  MOV R20, R18 ;  /* 0x0000001200147202 */ /* 0x000fe20000000f00 */
[----:B------:R-:W-:Y:S01]  /*0b50*/  IMAD.MOV.U32 R21, RZ, RZ, R19 ;  /* 0x000000ffff157224 */ /* 0x000fe200078e0013 */
[----:B------:R-:W-:Y:S01]  /*0b60*/  MOV R2, R14 ;  /* 0x0000000e00027202 */ /* 0x000fe20000000f00 */
[----:B------:R-:W-:Y:S01]  /*0b70*/  IMAD.MOV.U32 R3, RZ, RZ, R15 ;  /* 0x000000ffff037224 */ /* 0x000fe200078e000f */
[----:B------:R-:W-:-:S07]  /*0b80*/  MOV R0, 0xba0 ;  /* 0x00000ba000007802 */ /* 0x000fce0000000f00 */
[----:B01----:R-:W-:Y:S05]  /*0b90*/  CALL.REL.NOINC `($__internal_16_$__cuda_sm20_div_u64) ;  /* 0x0000001c00047944 */ /* 0x003fea0003c00000 */
[----:B------:R-:W-:Y:S01]  /*0ba0*/  IADD3 R9, P0, PT, RZ, -R10, RZ ;  /* 0x8000000aff097210 */ /* 0x000fe20007f1e0ff */
[----:B------:R-:W-:Y:S01]  /*0bb0*/  IMAD.MOV.U32 R24, RZ, RZ, R18 ;  /* 0x000000ffff187224 */ /* 0x000fe200078e0012 */
[----:B------:R-:W-:Y:S02]  /*0bc0*/  MOV R25, R19 ;  /* 0x0000001300197202 */ /* 0x000fe40000000f00 */
[----:B------:R-:W-:Y:S01]  /*0bd0*/  IADD3.X R3, PT, PT, RZ, ~R11, RZ, P0, !PT ;  /* 0x8000000bff037210 */ /* 0x000fe200007fe4ff */
[----:B------:R-:W-:-:S04]  /*0be0*/  IMAD.WIDE.U32 R24, R14, R9, R24 ;  /* 0x000000090e187225 */ /* 0x000fc800078e0018 */
[----:B------:R-:W-:-:S04]  /*0bf0*/  IMAD R3, R3, R14, RZ ;  /* 0x0000000e03037224 */ /* 0x000fc800078e02ff */
[----:B------:R-:W-:-:S04]  /*0c00*/  IMAD R3, R15, R9, R3 ;  /* 0x000000090f037224 */ /* 0x000fc800078e0203 */
[----:B------:R-:W-:-:S07]  /*0c10*/  IMAD.IADD R9, R25, 0x1, R3 ;  /* 0x0000000119097824 */ /* 0x000fce00078e0203 */
.L_x_290:
[----:B01----:R-:W-:Y:S05]  /*0c20*/  BSYNC.RECONVERGENT B1 ;  /* 0x0000000000017941 */ /* 0x003fea0003800200 */
.L_x_288:
[----:B------:R-:W0:Y:S01]  /*0c30*/  LDCU UR5, c[0x0][0x3bc] ;  /* 0x00007780ff0577ac */ /* 0x000e220008000800 */
[----:B------:R-:W-:Y:S01]  /*0c40*/  BSSY.RECONVERGENT B1, `(.L_x_291) ;  /* 0x000001e000017945 */ /* 0x000fe20003800200 */
[----:B0-----:R-:W-:-:S04]  /*0c50*/  LOP3.LUT R0, R11, UR5, RZ, 0xfc, !PT ;  /* 0x000000050b007c12 */ /* 0x001fc8000f8efcff */
[----:B------:R-:W-:-:S13]  /*0c60*/  ISETP.NE.U32.AND P0, PT, R0, RZ, PT ;  /* 0x000000ff0000720c */ /* 0x000fda0003f05070 */
[----:B------:R-:W-:Y:S05]  /*0c70*/  @P0 BRA `(.L_x_292) ;  /* 0x0000000000500947 */ /* 0x000fea0003800000 */
[----:B------:R-:W0:Y:S01]  /*0c80*/  LDCU UR5, c[0x0][0x3b8] ;  /* 0x00007700ff0577ac */ /* 0x000e220008000800 */
[----:B------:R-:W-:Y:S01]  /*0c90*/  MOV R19, RZ ;  /* 0x000000ff00137202 */ /* 0x000fe20000000f00 */
[----:B0-----:R-:W0:Y:S01]  /*0ca0*/  I2F.U32.RP R0, UR5 ;  /* 0x0000000500007d06 */ /* 0x001e220008209000 */
[----:B------:R-:W-:-:S07]  /*0cb0*/  ISETP.NE.U32.AND P1, PT, RZ, UR5, PT ;  /* 0x00000005ff007c0c */ /* 0x000fce000bf25070 */
        /* <DEDUP_REMOVED lines=16> */
.L_x_292:
[----:B------:R-:W-:Y:S01]  /*0dc0*/  IMAD.MOV.U32 R0, RZ, RZ, R10 ;  /* 0x000000ffff007224 */ /* 0x000fe200078e000a */
[----:B------:R-:W-:Y:S02]  /*0dd0*/  MOV R19, R11 ;  /* 0x0000000b00137202 */ /* 0x000fe40000000f00 */
[----:B------:R-:W-:-:S07]  /*0de0*/  MOV R18, 0xe00 ;  /* 0x00000e0000127802 */ /* 0x000fce0000000f00 */
[----:B------:R-:W-:Y:S05]  /*0df0*/  CALL.REL.NOINC `($__internal_17_$__cuda_sm20_rem_u64) ;  /* 0x0000001c007c7944 */ /* 0x000fea0003c00000 */
[----:B------:R-:W-:Y:S01]  /*0e00*/  IMAD.MOV.U32 R18, RZ, RZ, R0 ;  /* 0x000000ffff127224 */ /* 0x000fe200078e0000 */
[----:B------:R-:W-:-:S07]  /*0e10*/  MOV R19, R3 ;  /* 0x0000000300137202 */ /* 0x000fce0000000f00 */
.L_x_293:
[----:B------:R-:W-:Y:S05]  /*0e20*/  BSYNC.RECONVERGENT B1 ;  /* 0x0000000000017941 */ /* 0x000fea0003800200 */
.L_x_291:
[----:B------:R-:W-:Y:S01]  /*0e30*/  LOP3.LUT R0, R19, R17, RZ, 0xfc, !PT ;  /* 0x0000001113007212 */ /* 0x000fe200078efcff */
[----:B------:R-:W-:Y:S03]  /*0e40*/  BSSY.RECONVERGENT B1, `(.L_x_294) ;  /* 0x0000029000017945 */ /* 0x000fe60003800200 */
[----:B------:R-:W-:-:S13]  /*0e50*/  ISETP.NE.U32.AND P0, PT, R0, RZ, PT ;  /* 0x000000ff0000720c */ /* 0x000fda0003f05070 */
[----:B------:R-:W-:Y:S05]  /*0e60*/  @P0 BRA `(.L_x_295) ;  /* 0x00000000005c0947 */ /* 0x000fea0003800000 */
[----:B------:R-:W0:Y:S01]  /*0e70*/  I2F.U32.RP R0, R16 ;  /* 0x0000001000007306 */ /* 0x000e220000209000 */
[----:B------:R-:W-:Y:S01]  /*0e80*/  ISETP.NE.U32.AND P2, PT, R16, RZ, PT ;  /* 0x000000ff1000720c */ /* 0x000fe20003f45070 */
[----:B------:R-:W-:-:S06]  /*0e90*/  IMAD.MOV.U32 R23, RZ, RZ, RZ ;  /* 0x000000ffff177224 */ /* 0x000fcc00078e00ff */
[----:B0-----:R-:W0:Y:S02]  /*0ea0*/  MUFU.RCP R0, R0 ;  /* 0x0000000000007308 */ /* 0x001e240000001000 */
[----:B0-----:R-:W-:-:S06]  /*0eb0*/  VIADD R2, R0, 0xffffffe ;  /* 0x0ffffffe00027836 */ /* 0x001fcc0000000000 */
[----:B------:R0:W1:Y:S02]  /*0ec0*/  F2I.FTZ.U32.TRUNC.NTZ R3, R2 ;  /* 0x0000000200037305 */ /* 0x000064000021f000 */
[----:B0-----:R-:W-:Y:S01]  /*0ed0*/  IMAD.MOV.U32 R2, RZ, RZ, RZ ;  /* 0x000000ffff027224 */ /* 0x001fe200078e00ff */
[----:B-1----:R-:W-:-:S05]  /*0ee0*/  IADD3 R11, PT, PT, RZ, -R3, RZ ;  /* 0x80000003ff0b7210 */ /* 0x002fca0007ffe0ff */
[----:B------:R-:W-:-:S04]  /*0ef0*/  IMAD R11, R11, R16, RZ ;  /* 0x000000100b0b7224 */ /* 0x000fc800078e02ff */
[----:B------:R-:W-:-:S04]  /*0f00*/  IMAD.HI.U32 R3, R3, R11, R2 ;  /* 0x0000000b03037227 */ /* 0x000fc800078e0002 */
[----:B------:R-:W-:Y:S02]  /*0f10*/  HFMA2 R11, -RZ, RZ, 0, 0 ;  /* 0x00000000ff0b7431 */ /* 0x000fe400000001ff */
        /* <DEDUP_REMOVED lines=12> */
.L_x_295:
[----:B------:R-:W-:Y:S01]  /*0fe0*/  IMAD.MOV.U32 R20, RZ, RZ, R18 ;  /* 0x000000ffff147224 */ /* 0x000fe200078e0012 */
[----:B------:R-:W-:Y:S01]  /*0ff0*/  MOV R21, R19 ;  /* 0x0000001300157202 */ /* 0x000fe20000000f00 */
[----:B------:R-:W-:Y:S01]  /*1000*/  IMAD.MOV.U32 R2, RZ, RZ, R16 ;  /* 0x000000ffff027224 */ /* 0x000fe200078e0010 */
[----:B------:R-:W-:Y:S02]  /*1010*/  MOV R3, R17 ;  /* 0x0000001100037202 */ /* 0x000fe40000000f00 */
[----:B------:R-:W-:-:S07]  /*1020*/  MOV R0, 0x1040 ;  /* 0x0000104000007802 */ /* 0x000fce0000000f00 */
[----:B------:R-:W-:Y:S05]  /*1030*/  CALL.REL.NOINC `($__internal_16_$__cuda_sm20_div_u64) ;  /* 0x0000001400dc7944 */ /* 0x000fea0003c00000 */
[----:B------:R-:W-:Y:S01]  /*1040*/  IADD3 R23, P0, PT, RZ, -R10, RZ ;  /* 0x8000000aff177210 */ /* 0x000fe20007f1e0ff */
[----:B------:R-:W-:Y:S01]  /*1050*/  IMAD.MOV.U32 R3, RZ, RZ, R19 ;  /* 0x000000ffff037224 */ /* 0x000fe200078e0013 */
[----:B------:R-:W-:-:S03]  /*1060*/  MOV R2, R18 ;  /* 0x0000001200027202 */ /* 0x000fc60000000f00 */
[----:B------:R-:W-:Y:S02]  /*1070*/  IMAD.X R21, RZ, RZ, ~R11, P0 ;  /* 0x000000ffff157224 */ /* 0x000fe400000e0e0b */
[----:B------:R-:W-:-:S04]  /*1080*/  IMAD.WIDE.U32 R2, R16, R23, R2 ;  /* 0x0000001710027225 */ /* 0x000fc800078e0002 */
[----:B------:R-:W-:Y:S01]  /*1090*/  IMAD R21, R21, R16, RZ ;  /* 0x0000001015157224 */ /* 0x000fe200078e02ff */
[----:B------:R-:W-:-:S03]  /*10a0*/  MOV R0, R2 ;  /* 0x0000000200007202 */ /* 0x000fc60000000f00 */
[----:B------:R-:W-:-:S04]  /*10b0*/  IMAD R21, R17, R23, R21 ;  /* 0x0000001711157224 */ /* 0x000fc800078e0215 */
[----:B------:R-:W-:-:S07]  /*10c0*/  IMAD.IADD R23, R3, 0x1, R21 ;  /* 0x0000000103177824 */ /* 0x000fce00078e0215 */
.L_x_296:
[----:B------:R-:W-:Y:S05]  /*10d0*/  BSYNC.RECONVERGENT B1 ;  /* 0x0000000000017941 */ /* 0x000fea0003800200 */
.L_x_294:
        /* <DEDUP_REMOVED lines=11> */
[----:B----4-:R-:W-:Y:S01]  /*1190*/  IMAD R21, R21, R24, RZ ;  /* 0x0000001815157224 */ /* 0x010fe200078e02ff */
[----:B------:R-:W-:Y:S01]  /*11a0*/  IADD3 R19, PT, PT, R19, R25, RZ ;  /* 0x0000001913137210 */ /* 0x000fe20007ffe0ff */
[----:B------:R-:W-:Y:S02]  /*11b0*/  IMAD.MOV.U32 R25, RZ, RZ, R9 ;  /* 0x000000ffff197224 */ /* 0x000fe400078e0009 */
[----:B------:R-:W-:Y:S02]  /*11c0*/  IMAD R21, R20, R9, R21 ;  /* 0x0000000914157224 */ /* 0x000fe400078e0215 */
[----:B------:R-:W-:-:S04]  /*11d0*/  IMAD.WIDE.U32 R26, R14, R10, R24 ;  /* 0x0000000a0e1a7225 */ /* 0x000fc800078e0018 */
[----:B------:R-:W-:Y:S02]  /*11e0*/  IMAD R9, R15, R10, R11 ;  /* 0x0000000a0f097224 */ /* 0x000fe400078e020b */
[----:B------:R-:W0:Y:S01]  /*11f0*/  LDC.64 R10, c[0x0][0x3a8] ;  /* 0x0000ea00ff0a7b82 */ /* 0x000e220000000a00 */
[----:B------:R-:W-:Y:S02]  /*1200*/  IMAD.WIDE.U32 R22, R16, R26, R22 ;  /* 0x0000001a10167225 */ /* 0x000fe400078e0016 */
[----:B------:R-:W-:Y:S02]  /*1210*/  IADD3 R9, PT, PT, R27, R9, RZ ;  /* 0x000000091b097210 */ /* 0x000fe40007ffe0ff */
[----:B------:R-:W-:-:S04]  /*1220*/  IMAD.WIDE.U32 R18, R20, R24, R18 ;  /* 0x0000001814127225 */ /* 0x000fc800078e0012 */
[----:B------:R-:W-:-:S04]  /*1230*/  IMAD R9, R9, R16, RZ ;  /* 0x0000001009097224 */ /* 0x000fc800078e02ff */
[----:B------:R-:W-:-:S05]  /*1240*/  IMAD R9, R17, R26, R9 ;  /* 0x0000001a11097224 */ /* 0x000fca00078e0209 */
[----:B------:R-:W-:Y:S01]  /*1250*/  IADD3 R0, PT, PT, R23, R9, RZ ;  /* 0x0000000917007210 */ /* 0x000fe20007ffe0ff */
[----:B------:R-:W-:Y:S01]  /*1260*/  IMAD.MOV.U32 R9, RZ, RZ, R7 ;  /* 0x000000ffff097224 */ /* 0x000fe200078e0007 */
[----:B------:R-:W-:-:S03]  /*1270*/  IADD3 R23, PT, PT, R19, R21, RZ ;  /* 0x0000001513177210 */ /* 0x000fc60007ffe0ff */
[----:B-1----:R-:W-:Y:S01]  /*1280*/  IMAD R25, R0, UR12, RZ ;  /* 0x0000000c00197c24 */ /* 0x002fe2000f8e02ff */
[----:B0-----:R-:W-:Y:S01]  /*1290*/  ISETP.GE.U32.AND P0, PT, R10, 0x4, PT ;  /* 0x000000040a00780c */ /* 0x001fe20003f06070 */
[----:B------:R-:W-:-:S03]  /*12a0*/  IMAD.WIDE.U32 R20, R22, UR12, R8 ;  /* 0x0000000c16147c25 */ /* 0x000fc6000f8e0008 */
[----:B------:R-:W-:Y:S01]  /*12b0*/  ISETP.GE.U32.AND.EX P0, PT, R11, RZ, PT, P0 ;  /* 0x000000ff0b00720c */ /* 0x000fe20003f06100 */
[----:B------:R-:W-:Y:S02]  /*12c0*/  IMAD R19, R22, UR13, R25 ;  /* 0x0000000d16137c24 */ /* 0x000fe4000f8e0219 */
[-C--:B-----5:R-:W-:Y:S02]  /*12d0*/  IMAD R0, R3, R8.reuse, RZ ;  /* 0x0000000803007224 */ /* 0x0a0fe400078e02ff */
[----:B------:R-:W-:Y:S01]  /*12e0*/  IMAD.MOV.U32 R22, RZ, RZ, R18 ;  /* 0x000000ffff167224 */ /* 0x000fe200078e0012 */
[----:B--2---:R-:W-:Y:S01]  /*12f0*/  LEA R18, P1, R20, UR10, 0x1 ;  /* 0x0000000a14127c11 */ /* 0x004fe2000f8208ff */
[C---:B------:R-:W-:Y:S01]  /*1300*/  IMAD R3, R2.reuse, R7, R0 ;  /* 0x0000000702037224 */ /* 0x040fe200078e0200 */
[----:B------:R-:W-:Y:S01]  /*1310*/  IADD3 R19, PT, PT, R21, R19, RZ ;  /* 0x0000001315137210 */ /* 0x000fe20007ffe0ff */
[----:B------:R-:W-:Y:S01]  /*1320*/  IMAD.WIDE.U32 R8, R2, R8, R22 ;  /* 0x0000000802087225 */ /* 0x000fe200078e0016 */
[----:B------:R-:W-:-:S02]  /*1330*/  PRMT R22, RZ, 0x7610, R22 ;  /* 0x00007610ff167816 */ /* 0x000fc40000000016 */
[----:B------:R-:W-:Y:S01]  /*1340*/  LEA.HI.X R19, R20, UR11, R19, 0x1, P1 ;  /* 0x0000000b14137c11 */ /* 0x000fe200088f0c13 */
[----:B------:R-:W-:Y:S01]  /*1350*/  IMAD.IADD R3, R9, 0x1, R3 ;  /* 0x0000000109037824 */ /* 0x000fe200078e0203 */
[----:B------:R-:W-:Y:S06]  /*1360*/  @!P0 BRA `(.L_x_297) ;  /* 0x0000000800588947 */ /* 0x000fec0003800000 */
[----:B------:R-:W-:Y:S01]  /*1370*/  LOP3.LUT R0, R10, 0xfffffffc, RZ, 0xc0, !PT ;  /* 0xfffffffc0a007812 */ /* 0x000fe200078ec0ff */
[----:B------:R-:W0:Y:S01]  /*1380*/  LDC R2, c[0x0][0x3ac] ;  /* 0x0000eb00ff027b82 */ /* 0x000e220000000800 */
[----:B------:R-:W-:Y:S02]  /*1390*/  PRMT R22, RZ, 0x7610, R22 ;  /* 0x00007610ff167816 */ /* 0x000fe40000000016 */
[----:B------:R-:W-:-:S04]  /*13a0*/  ISETP.GT.U32.AND P0, PT, R0, RZ, PT ;  /* 0x000000ff0000720c */ /* 0x000fc80003f04070 */
[----:B------:R-:W-:-:S13]  /*13b0*/  ISETP.GT.AND.EX P0, PT, R11, RZ, PT, P0 ;  /* 0x000000ff0b00720c */ /* 0x000fda0003f04300 */
[----:B------:R-:W-:Y:S05]  /*13c0*/  @!P0 BRA `(.L_x_298) ;  /* 0x0000000400e48947 */ /* 0x000fea0003800000 */
[----:B------:R-:W-:Y:S02]  /*13d0*/  ISETP.GT.U32.AND P1, PT, R0, 0xc, PT ;  /* 0x0000000c0000780c */ /* 0x000fe40003f24070 */
[----:B------:R-:W-:Y:S02]  /*13e0*/  PLOP3.LUT P0, PT, PT, PT, PT, 0x80, 0x8 ;  /* 0x000000000008781c */ /* 0x000fe40003f0f070 */
[----:B0-----:R-:W-:-:S13]  /*13f0*/  ISETP.GT.AND.EX P1, PT, R2, RZ, PT, P1 ;  /* 0x000000ff0200720c */ /* 0x001fda0003f24310 */
[----:B------:R-:W-:Y:S05]  /*1400*/  @!P1 BRA `(.L_x_299) ;  /* 0x0000000400289947 */ /* 0x000fea0003800000 */
[----:B------:R-:W-:Y:S02]  /*1410*/  PLOP3.LUT P0, PT, PT, PT, PT, 0x8, 0x80 ;  /* 0x000000000080781c */ /* 0x000fe40003f0e170 */
[C---:B------:R-:W-:Y:S02]  /*1420*/  SHF.L.U64.HI R26, R12.reuse, 0x1, R4 ;  /* 0x000000010c1a7819 */ /* 0x040fe40000010204 */
[----:B------:R-:W-:-:S09]  /*1430*/  SHF.L.U32 R11, R12, 0x1, RZ ;  /* 0x000000010c0b7819 */ /* 0x000fd200000006ff */
.L_x_300:
[----:B------:R-:W-:Y:S01]  /*1440*/  IMAD.MOV.U32 R20, RZ, RZ, R18 ;  /* 0x000000ffff147224 */ /* 0x000fe200078e0012 */
[----:B------:R-:W-:Y:S02]  /*1450*/  MOV R21, R19 ;  /* 0x0000001300157202 */ /* 0x000fe40000000f00 */
[----:B------:R-:W-:-:S03]  /*1460*/  IADD3 R18, P1, PT, R18, R11, RZ ;  /* 0x0000000b12127210 */ /* 0x000fc60007f3e0ff */
[----:B------:R-:W2:Y:S02]  /*1470*/  LDG.E.U16 R23, desc[UR8][R20.64] ;  /* 0x0000000814177981 */ /* 0x000ea4000c1e1500 */
[----:B------:R-:W-:Y:S01]  /*1480*/  IMAD.X R19, R19, 0x1, R26, P1 ;  /* 0x0000000113137824 */ /* 0x000fe200008e061a */
[----:B------:R-:W-:-:S04]  /*1490*/  IADD3 R24, P1, PT, R18, R11, RZ ;  /* 0x0000000b12187210 */ /* 0x000fc80007f3e0ff */
[----:B------:R0:W3:Y:S01]  /*14a0*/  LDG.E.U16 R7, desc[UR8][R18.64] ;  /* 0x0000000812077981 */ /* 0x0000e2000c1e1500 */
[----:B------:R-:W-:-:S05]  /*14b0*/  IADD3.X R25, PT, PT, R19, R26, RZ, P1, !PT ;  /* 0x0000001a13197210 */ /* 0x000fca0000ffe4ff */
[----:B------:R1:W4:Y:S01]  /*14c0*/  LDG.E.U16 R29, desc[UR8][R24.64] ;  /* 0x00000008181d7981 */ /* 0x000322000c1e1500 */
[----:B0-----:R-:W-:-:S05]  /*14d0*/  IADD3 R18, P1, PT, R24, R11, RZ ;  /* 0x0000000b18127210 */ /* 0x001fca0007f3e0ff */
[----:B------:R-:W-:Y:S01]  /*14e0*/  IMAD.X R19, R25, 0x1, R26, P1 ;  /* 0x0000000119137824 */ /* 0x000fe200008e061a */
[----:B------:R-:W-:-:S04]  /*14f0*/  IADD3 R20, P1, PT, R18, R11, RZ ;  /* 0x0000000b12147210 */ /* 0x000fc80007f3e0ff */
[----:B------:R2:W5:Y:S01]  /*1500*/  LDG.E.U16 R27, desc[UR8][R18.64] ;  /* 0x00000008121b7981 */ /* 0x000562000c1e1500 */
[----:B------:R-:W-:-:S05]  /*1510*/  IADD3.X R21, PT, PT, R19, R26, RZ, P1, !PT ;  /* 0x0000001a13157210 */ /* 0x000fca0000ffe4ff */
[----:B------:R-:W5:Y:S01]  /*1520*/  LDG.E.U16 R28, desc[UR8][R20.64] ;  /* 0x00000008141c7981 */ /* 0x000f62000c1e1500 */
[----:B-1----:R-:W-:-:S05]  /*1530*/  IADD3 R24, P1, PT, R11, R20, RZ ;  /* 0x000000140b187210 */ /* 0x002fca0007f3e0ff */
[----:B------:R-:W-:-:S05]  /*1540*/  IMAD.X R25, R26, 0x1, R21, P1 ;  /* 0x000000011a197824 */ /* 0x000fca00008e0615 */
[----:B------:R3:W5:Y:S01]  /*1550*/  LDG.E.U16 R21, desc[UR8][R24.64] ;  /* 0x0000000818157981 */ /* 0x000762000c1e1500 */
[----:B--2---:R-:W-:Y:S01]  /*1560*/  HADD2 R19, R22.H0_H0, R23.H0_H0 ;  /* 0x2000001716137230 */ /* 0x004fe20000000800 */
[----:B------:R-:W-:-:S04]  /*1570*/  IADD3 R22, P1, PT, R24, R11, RZ ;  /* 0x0000000b18167210 */ /* 0x000fc80007f3e0ff */
[----:B------:R-:W-:Y:S02]  /*1580*/  IADD3.X R23, PT, PT, R25, R26, RZ, P1, !PT ;  /* 0x0000001a19177210 */ /* 0x000fe40000ffe4ff */
[----:B------:R-:W-:Y:S01]  /*1590*/  IADD3 R18, P1, PT, R22, R11, RZ ;  /* 0x0000000b16127210 */ /* 0x000fe20007f3e0ff */
[----:B---3--:R-:W-:Y:S02]  /*15a0*/  HADD2 R25, R19.H0_H0, R7.H0_H0 ;  /* 0x2000000713197230 */ /* 0x008fe40000000800 */
[----:B------:R0:W2:Y:S02]  /*15b0*/  LDG.E.U16 R7, desc[UR8][R22.64] ;  /* 0x0000000816077981 */ /* 0x0000a4000c1e1500 */
[----:B------:R-:W-:Y:S02]  /*15c0*/  IMAD.X R19, R23, 0x1, R26, P1 ;  /* 0x0000000117137824 */ /* 0x000fe400008e061a */
[----:B----4-:R-:W-:-:S03]  /*15d0*/  HADD2 R25, R25.H0_H0, R29.H0_H0 ;  /* 0x2000001d19197230 */ /* 0x010fc60000000800 */
[----:B------:R5:W3:Y:S01]  /*15e0*/  LDG.E.U16 R29, desc[UR8][R18.64] ;  /* 0x00000008121d7981 */ /* 0x000ae2000c1e1500 */
[----:B0-----:R-:W-:-:S04]  /*15f0*/  IADD3 R22, P1, PT, R18, R11, RZ ;  /* 0x0000000b12167210 */ /* 0x001fc80007f3e0ff */
[----:B------:R-:W-:Y:S02]  /*1600*/  IADD3.X R23, PT, PT, R19, R26, RZ, P1, !PT ;  /* 0x0000001a13177210 */ /* 0x000fe40000ffe4ff */
[----:B------:R-:W-:Y:S01]  /*1610*/  IADD3 R24, P1, PT, R11, R22, RZ ;  /* 0x000000160b187210 */ /* 0x000fe20007f3e0ff */
[----:B-----5:R-:W-:Y:S02]  /*1620*/  HADD2 R19, R25.H0_H0, R27.H0_H0 ;  /* 0x2000001b19137230 */ /* 0x020fe40000000800 */
[----:B------:R0:W4:Y:S02]  /*1630*/  LDG.E.U16 R27, desc[UR8][R22.64] ;  /* 0x00000008161b7981 */ /* 0x000124000c1e1500 */
[----:B------:R-:W-:Y:S01]  /*1640*/  IMAD.X R25, R26, 0x1, R23, P1 ;  /* 0x000000011a197824 */ /* 0x000fe200008e0617 */
[----:B------:R-:W-:Y:S01]  /*1650*/  IADD3 R18, P1, PT, R24, R11, RZ ;  /* 0x0000000b18127210 */ /* 0x000fe20007f3e0ff */
[----:B------:R-:W-:-:S03]  /*1660*/  HADD2 R20, R19.H0_H0, R28.H0_H0 ;  /* 0x2000001c13147230 */ /* 0x000fc60000000800 */
[----:B------:R-:W5:Y:S01]  /*1670*/  LDG.E.U16 R28, desc[UR8][R24.64] ;  /* 0x00000008181c7981 */ /* 0x000f62000c1e1500 */
[----:B------:R-:W-:-:S05]  /*1680*/  IADD3.X R19, PT, PT, R25, R26, RZ, P1, !PT ;  /* 0x0000001a19137210 */ /* 0x000fca0000ffe4ff */
[----:B------:R2:W5:Y:S01]  /*1690*/  LDG.E.U16 R25, desc[UR8][R18.64] ;  /* 0x0000000812197981 */ /* 0x000562000c1e1500 */
[----:B0-----:R-:W-:Y:S01]  /*16a0*/  HADD2 R23, R20.H0_H0, R21.H0_H0 ;  /* 0x2000001514177230 */ /* 0x001fe20000000800 */
[----:B------:R-:W-:-:S05]  /*16b0*/  IADD3 R20, P1, PT, R18, R11, RZ ;  /* 0x0000000b12147210 */ /* 0x000fca0007f3e0ff */
[----:B------:R-:W-:Y:S01]  /*16c0*/  IMAD.X R21, R19, 0x1, R26, P1 ;  /* 0x0000000113157824 */ /* 0x000fe200008e061a */
[----:B------:R-:W-:Y:S01]  /*16d0*/  IADD3 R22, P1, PT, R20, R11, RZ ;  /* 0x0000000b14167210 */ /* 0x000fe20007f3e0ff */
[----:B--2---:R-:W-:-:S03]  /*16e0*/  HADD2 R19, R23.H0_H0, R7.H0_H0 ;  /* 0x2000000717137230 */ /* 0x004fc60000000800 */
[----:B------:R-:W-:Y:S01]  /*16f0*/  IADD3.X R23, PT, PT, R21, R26, RZ, P1, !PT ;  /* 0x0000001a15177210 */ /* 0x000fe20000ffe4ff */
[----:B------:R3:W2:Y:S01]  /*1700*/  LDG.E.U16 R7, desc[UR8][R20.64] ;  /* 0x0000000814077981 */ /* 0x0006a2000c1e1500 */
[----:B------:R-:W-:Y:S01]  /*1710*/  IADD3 R18, P1, PT, R11, R22, RZ ;  /* 0x000000160b127210 */ /* 0x000fe20007f3e0ff */
[----:B---3--:R-:W-:-:S04]  /*1720*/  HADD2 R21, R19.H0_H0, R29.H0_H0 ;  /* 0x2000001d13157230 */ /* 0x008fc80000000800 */
[----:B------:R-:W-:Y:S01]  /*1730*/  IMAD.X R19, R26, 0x1, R23, P1 ;  /* 0x000000011a137824 */ /* 0x000fe200008e0617 */
[-C--:B------:R-:W-:Y:S01]  /*1740*/  IADD3 R20, P1, PT, R18, R11.reuse, RZ ;  /* 0x0000000b12147210 */ /* 0x080fe20007f3e0ff */
[----:B------:R4:W3:Y:S02]  /*1750*/  LDG.E.U16 R29, desc[UR8][R22.64] ;  /* 0x00000008161d7981 */ /* 0x0008e4000c1e1500 */
[----:B----4-:R-:W-:Y:S01]  /*1760*/  HADD2 R23, R21.H0_H0, R27.H0_H0 ;  /* 0x2000001b15177230 */ /* 0x010fe20000000800 */
[----:B------:R-:W-:Y:S01]  /*1770*/  IADD3.X R21, PT, PT, R19, R26, RZ, P1, !PT ;  /* 0x0000001a13157210 */ /* 0x000fe20000ffe4ff */
[----:B------:R0:W4:Y:S01]  /*1780*/  LDG.E.U16 R27, desc[UR8][R18.64] ;  /* 0x00000008121b7981 */ /* 0x000122000c1e1500 */
[----:B------:R-:W-:Y:S01]  /*1790*/  IADD3 R22, P1, PT, R20, R11, RZ ;  /* 0x0000000b14167210 */ /* 0x000fe20007f3e0ff */
[----:B-----5:R-:W-:Y:S02]  /*17a0*/  HADD2 R28, R23.H0_H0, R28.H0_H0 ;  /* 0x2000001c171c7230 */ /* 0x020fe40000000800 */
[----:B------:R-:W5:Y:S02]  /*17b0*/  LDG.E.U16 R20, desc[UR8][R20.64] ;  /* 0x0000000814147981 */ /* 0x000f64000c1e1500 */
[----:B------:R-:W-:-:S02]  /*17c0*/  IMAD.X R23, R21, 0x1, R26, P1 ;  /* 0x0000000115177824 */ /* 0x000fc400008e061a */
[----:B------:R-:W-:-:S03]  /*17d0*/  HADD2 R28, R28.H0_H0, R25.H0_H0 ;  /* 0x200000191c1c7230 */ /* 0x000fc60000000800 */
[----:B------:R-:W5:Y:S01]  /*17e0*/  LDG.E.U16 R25, desc[UR8][R22.64] ;  /* 0x0000000816197981 */ /* 0x000f62000c1e1500 */
[----:B------:R-:W-:-:S04]  /*17f0*/  IADD3 R0, P1, PT, R0, -0x10, RZ ;  /* 0xfffffff000007810 */ /* 0x000fc80007f3e0ff */
[----:B------:R-:W-:Y:S02]  /*1800*/  IADD3.X R2, PT, PT, R2, -0x1, RZ, P1, !PT ;  /* 0xffffffff02027810 */ /* 0x000fe40000ffe4ff */
[----:B------:R-:W-:-:S04]  /*1810*/  ISETP.GT.U32.AND P1, PT, R0, 0xc, PT ;  /* 0x0000000c0000780c */ /* 0x000fc80003f24070 */
[----:B------:R-:W-:Y:S02]  /*1820*/  ISETP.GT.AND.EX P1, PT, R2, RZ, PT, P1 ;  /* 0x000000ff0200720c */ /* 0x000fe40003f24310 */
[----:B0-----:R-:W-:-:S04]  /*1830*/  IADD3 R18, P2, PT, R22, R11, RZ ;  /* 0x0000000b16127210 */ /* 0x001fc80007f5e0ff */
[----:B------:R-:W-:Y:S01]  /*1840*/  IADD3.X R19, PT, PT, R23, R26, RZ, P2, !PT ;  /* 0x0000001a17137210 */ /* 0x000fe200017fe4ff */
[----:B--2---:R-:W-:-:S04]  /*1850*/  HADD2 R7, R28.H0_H0, R7.H0_H0 ;  /* 0x200000071c077230 */ /* 0x004fc80000000800 */
[----:B---3--:R-:W-:-:S04]  /*1860*/  HADD2 R7, R7.H0_H0, R29.H0_H0 ;  /* 0x2000001d07077230 */ /* 0x008fc80000000800 */
[----:B----4-:R-:W-:-:S04]  /*1870*/  HADD2 R7, R7.H0_H0, R27.H0_H0 ;  /* 0x2000001b07077230 */ /* 0x010fc80000000800 */
[----:B-----5:R-:W-:-:S04]  /*1880*/  HADD2 R7, R7.H0_H0, R20.H0_H0 ;  /* 0x2000001407077230 */ /* 0x020fc80000000800 */
[----:B------:R-:W-:Y:S01]  /*1890*/  HADD2 R22, R7.H0_H0, R25.H0_H0 ;  /* 0x2000001907167230 */ /* 0x000fe20000000800 */
[----:B------:R-:W-:Y:S06]  /*18a0*/  @P1 BRA `(.L_x_300) ;  /* 0xfffffff800e41947 */ /* 0x000fec000383ffff */
.L_x_299:
[----:B------:R-:W-:-:S04]  /*18b0*/  ISETP.GT.U32.AND P1, PT, R0, 0x4, PT ;  /* 0x000000040000780c */ /* 0x000fc80003f24070 */
[----:B------:R-:W-:-:S13]  /*18c0*/  ISETP.GT.AND.EX P1, PT, R2, RZ, PT, P1 ;  /* 0x000000ff0200720c */ /* 0x000fda0003f24310 */
[----:B------:R-:W-:Y:S05]  /*18d0*/  @!P1 BRA `(.L_x_301) ;  /* 0x0000000000949947 */ /* 0x000fea0003800000 */
[C---:B------:R-:W-:Y:S01]  /*18e0*/  IMAD.SHL.U32 R29, R12.reuse, 0x2, RZ ;  /* 0x000000020c1d7824 */ /* 0x040fe200078e00ff */
[----:B------:R-:W-:Y:S01]  /*18f0*/  SHF.L.U64.HI R7, R12, 0x1, R4 ;  /* 0x000000010c077819 */ /* 0x000fe20000010204 */
[----:B------:R0:W2:Y:S03]  /*1900*/  LDG.E.U16 R23, desc[UR8][R18.64] ;  /* 0x0000000812177981 */ /* 0x0000a6000c1e1500 */
[----:B------:R-:W-:-:S04]  /*1910*/  IADD3 R20, P0, PT, R18, R29, RZ ;  /* 0x0000001d12147210 */ /* 0x000fc80007f1e0ff */
[----:B------:R-:W-:Y:S02]  /*1920*/  IADD3.X R21, PT, PT, R19, R7, RZ, P0, !PT ;  /* 0x0000000713157210 */ /* 0x000fe400007fe4ff */
[----:B0-----:R-:W-:-:S03]  /*1930*/  IADD3 R18, P0, PT, R20, R29, RZ ;  /* 0x0000001d14127210 */ /* 0x001fc60007f1e0ff */
[----:B------:R0:W3:Y:S02]  /*1940*/  LDG.E.U16 R27, desc[UR8][R20.64] ;  /* 0x00000008141b7981 */ /* 0x0000e4000c1e1500 */
[----:B------:R-:W-:-:S05]  /*1950*/  IMAD.X R19, R21, 0x1, R7, P0 ;  /* 0x0000000115137824 */ /* 0x000fca00000e0607 */
[----:B------:R1:W4:Y:S01]  /*1960*/  LDG.E.U16 R11, desc[UR8][R18.64] ;  /* 0x00000008120b7981 */ /* 0x000322000c1e1500 */
[----:B------:R-:W-:-:S04]  /*1970*/  IADD3 R24, P0, PT, R18, R29, RZ ;  /* 0x0000001d12187210 */ /* 0x000fc80007f1e0ff */
[----:B------:R-:W-:Y:S02]  /*1980*/  IADD3.X R25, PT, PT, R19, R7, RZ, P0, !PT ;  /* 0x0000000713197210 */ /* 0x000fe400007fe4ff */
[----:B0-----:R-:W-:-:S05]  /*1990*/  IADD3 R20, P0, PT, R24, R29, RZ ;  /* 0x0000001d18147210 */ /* 0x001fca0007f1e0ff */
[--C-:B------:R-:W-:Y:S01]  /*19a0*/  IMAD.X R21, R25, 0x1, R7.reuse, P0 ;  /* 0x0000000119157824 */ /* 0x100fe200000e0607 */
[----:B-1----:R-:W-:Y:S01]  /*19b0*/  IADD3 R18, P0, PT, R20, R29, RZ ;  /* 0x0000001d14127210 */ /* 0x002fe20007f1e0ff */
[----:B------:R-:W5:Y:S03]  /*19c0*/  LDG.E.U16 R25, desc[UR8][R24.64] ;  /* 0x0000000818197981 */ /* 0x000f66000c1e1500 */
[----:B------:R-:W-:Y:S01]  /*19d0*/  IADD3.X R19, PT, PT, R21, R7, RZ, P0, !PT ;  /* 0x0000000715137210 */ /* 0x000fe200007fe4ff */
[----:B------:R2:W5:Y:S02]  /*19e0*/  LDG.E.U16 R20, desc[UR8][R20.64] ;  /* 0x0000000814147981 */ /* 0x000564000c1e1500 */
[----:B--2---:R-:W-:Y:S01]  /*19f0*/  HADD2 R21, R22.H0_H0, R23.H0_H0 ;  /* 0x2000001716157230 */ /* 0x004fe20000000800 */
[-C--:B------:R-:W-:Y:S02]  /*1a00*/  IADD3 R22, P0, PT, R18, R29.reuse, RZ ;  /* 0x0000001d12167210 */ /* 0x080fe40007f1e0ff */
[----:B------:R-:W2:Y:S03]  /*1a10*/  LDG.E.U16 R18, desc[UR8][R18.64] ;  /* 0x0000000812127981 */ /* 0x000ea6000c1e1500 */
[----:B------:R-:W-:Y:S01]  /*1a20*/  IMAD.X R23, R19, 0x1, R7, P0 ;  /* 0x0000000113177824 */ /* 0x000fe200000e0607 */
[----:B------:R-:W-:-:S04]  /*1a30*/  IADD3 R26, P0, PT, R22, R29, RZ ;  /* 0x0000001d161a7210 */ /* 0x000fc80007f1e0ff */
[----:B------:R-:W2:Y:S01]  /*1a40*/  LDG.E.U16 R22, desc[UR8][R22.64] ;  /* 0x0000000816167981 */ /* 0x000ea2000c1e1500 */
[----:B---3--:R-:W-:Y:S01]  /*1a50*/  HADD2 R21, R21.H0_H0, R27.H0_H0 ;  /* 0x2000001b15157230 */ /* 0x008fe20000000800 */
[----:B------:R-:W-:-:S03]  /*1a60*/  IADD3.X R27, PT, PT, R23, R7, RZ, P0, !PT ;  /* 0x00000007171b7210 */ /* 0x000fc600007fe4ff */
[----:B----4-:R-:W-:Y:S02]  /*1a70*/  HADD2 R21, R21.H0_H0, R11.H0_H0 ;  /* 0x2000000b15157230 */ /* 0x010fe40000000800 */
[----:B------:R-:W3:Y:S02]  /*1a80*/  LDG.E.U16 R11, desc[UR8][R26.64] ;  /* 0x000000081a0b7981 */ /* 0x000ee4000c1e1500 */
[----:B-----5:R-:W-:-:S04]  /*1a90*/  HADD2 R21, R21.H0_H0, R25.H0_H0 ;  /* 0x2000001915157230 */ /* 0x020fc80000000800 */
[----:B------:R-:W-:Y:S01]  /*1aa0*/  HADD2 R20, R21.H0_H0, R20.H0_H0 ;  /* 0x2000001415147230 */ /* 0x000fe20000000800 */
[----:B------:R-:W-:Y:S02]  /*1ab0*/  IADD3 R0, P2, PT, R0, -0x8, RZ ;  /* 0xfffffff800007810 */ /* 0x000fe40007f5e0ff */
[----:B------:R-:W-:Y:S02]  /*1ac0*/  PLOP3.LUT P0, PT, PT, PT, PT, 0x8, 0x80 ;  /* 0x000000000080781c */ /* 0x000fe40003f0e170 */
[----:B------:R-:W-:Y:S01]  /*1ad0*/  IADD3.X R2, PT, PT, R2, -0x1, RZ, P2, !PT ;  /* 0xffffffff02027810 */ /* 0x000fe200017fe4ff */
[----:B--2---:R-:W-:Y:S01]  /*1ae0*/  HADD2 R20, R20.H0_H0, R18.H0_H0 ;  /* 0x2000001214147230 */ /* 0x004fe20000000800 */
[----:B------:R-:W-:-:S03]  /*1af0*/  IADD3 R18, P1, PT, R26, R29, RZ ;  /* 0x0000001d1a127210 */ /* 0x000fc60007f3e0ff */
[----:B------:R-:W-:Y:S02]  /*1b00*/  HADD2 R20, R20.H0_H0, R22.H0_H0 ;  /* 0x2000001614147230 */ /* 0x000fe40000000800 */
[----:B------:R-:W-:Y:S02]  /*1b10*/  IMAD.X R19, R27, 0x1, R7, P1 ;  /* 0x000000011b137824 */ /* 0x000fe400008e0607 */
[----:B---3--:R-:W-:-:S07]  /*1b20*/  HADD2 R22, R20.H0_H0, R11.H0_H0 ;  /* 0x2000000b14167230 */ /* 0x008fce0000000800 */
.L_x_301:
[----:B------:R-:W-:-:S04]  /*1b30*/  ISETP.NE.U32.AND P1, PT, R0, RZ, PT ;  /* 0x000000ff0000720c */ /* 0x000fc80003f25070 */
[----:B------:R-:W-:-:S13]  /*1b40*/  ISETP.NE.OR.EX P0, PT, R2, RZ, P0, P1 ;  /* 0x000000ff0200720c */ /* 0x000fda0000705710 */
[----:B------:R-:W-:Y:S05]  /*1b50*/  @!P0 BRA `(.L_x_297) ;  /* 0x00000000005c8947 */ /* 0x000fea0003800000 */
.L_x_298:
[C---:B------:R-:W-:Y:S02]  /*1b60*/  SHF.L.U64.HI R11, R12.reuse, 0x1, R4 ;  /* 0x000000010c0b7819 */ /* 0x040fe40000010204 */
[----:B------:R-:W-:-:S07]  /*1b70*/  SHF.L.U32 R7, R12, 0x1, RZ ;  /* 0x000000010c077819 */ /* 0x000fce00000006ff */
.L_x_302:
[----:B------:R-:W-:-:S05]  /*1b80*/  IADD3 R24, P0, PT, R18, R7, RZ ;  /* 0x0000000712187210 */ /* 0x000fca0007f1e0ff */
[----:B------:R-:W-:Y:S01]  /*1b90*/  IMAD.X R25, R19, 0x1, R11, P0 ;  /* 0x0000000113197824 */ /* 0x000fe200000e060b */
[----:B------:R-:W-:Y:S01]  /*1ba0*/  IADD3 R20, P0, PT, R24, R7, RZ ;  /* 0x0000000718147210 */ /* 0x000fe20007f1e0ff */
[----:B------:R1:W2:Y:S03]  /*1bb0*/  LDG.E.U16 R19, desc[UR8][R18.64] ;  /* 0x0000000812137981 */ /* 0x0002a6000c1e1500 */
[----:B------:R-:W-:Y:S01]  /*1bc0*/  IADD3.X R21, PT, PT, R25, R11, RZ, P0, !PT ;  /* 0x0000000b19157210 */ /* 0x000fe200007fe4ff */
[----:B------:R-:W3:Y:S01]  /*1bd0*/  LDG.E.U16 R24, desc[UR8][R24.64] ;  /* 0x0000000818187981 */ /* 0x000ee2000c1e1500 */
[----:B------:R-:W-:-:S03]  /*1be0*/  IADD3 R26, P0, PT, R20, R7, RZ ;  /* 0x00000007141a7210 */ /* 0x000fc60007f1e0ff */
[----:B------:R-:W4:Y:S02]  /*1bf0*/  LDG.E.U16 R20, desc[UR8][R20.64] ;  /* 0x0000000814147981 */ /* 0x000f24000c1e1500 */
[----:B------:R-:W-:-:S05]  /*1c00*/  IMAD.X R27, R21, 0x1, R11, P0 ;  /* 0x00000001151b7824 */ /* 0x000fca00000e060b */
[----:B------:R-:W5:Y:S01]  /*1c10*/  LDG.E.U16 R23, desc[UR8][R26.64] ;  /* 0x000000081a177981 */ /* 0x000f62000c1e1500 */
[----:B------:R-:W-:-:S04]  /*1c20*/  IADD3 R0, P0, PT, R0, -0x4, RZ ;  /* 0xfffffffc00007810 */ /* 0x000fc80007f1e0ff */
[----:B0-----:R-:W-:Y:S02]  /*1c30*/  IADD3.X R2, PT, PT, R2, -0x1, RZ, P0, !PT ;  /* 0xffffffff02027810 */ /* 0x001fe400007fe4ff */
[----:B------:R-:W-:-:S04]  /*1c40*/  ISETP.NE.U32.AND P0, PT, R0, RZ, PT ;  /* 0x000000ff0000720c */ /* 0x000fc80003f05070 */
[----:B------:R-:W-:Y:S02]  /*1c50*/  ISETP.NE.AND.EX P0, PT, R2, RZ, PT, P0 ;  /* 0x000000ff0200720c */ /* 0x000fe40003f05300 */
[----:B-1----:R-:W-:Y:S01]  /*1c60*/  IADD3 R18, P1, PT, R26, R7, RZ ;  /* 0x000000071a127210 */ /* 0x002fe20007f3e0ff */
[----:B--2---:R-:W-:-:S04]  /*1c70*/  HADD2 R19, R22.H0_H0, R19.H0_H0 ;  /* 0x2000001316137230 */ /* 0x004fc80000000800 */
[----:B---3--:R-:W-:-:S04]  /*1c80*/  HADD2 R19, R19.H0_H0, R24.H0_H0 ;  /* 0x2000001813137230 */ /* 0x008fc80000000800 */
[----:B----4-:R-:W-:Y:S01]  /*1c90*/  HADD2 R22, R19.H0_H0, R20.H0_H0 ;  /* 0x2000001413167230 */ /* 0x010fe20000000800 */
[----:B------:R-:W-:-:S03]  /*1ca0*/  IADD3.X R19, PT, PT, R27, R11, RZ, P1, !PT ;  /* 0x0000000b1b137210 */ /* 0x000fc60000ffe4ff */
[----:B-----5:R-:W-:Y:S01]  /*1cb0*/  HADD2 R22, R22.H0_H0, R23.H0_H0 ;  /* 0x2000001716167230 */ /* 0x020fe20000000800 */
[----:B------:R-:W-:Y:S06]  /*1cc0*/  @P0 BRA `(.L_x_302) ;  /* 0xfffffffc00ac0947 */ /* 0x000fec000383ffff */
.L_x_297:
[----:B------:R-:W-:-:S04]  /*1cd0*/  LOP3.LUT R10, R10, 0x3, RZ, 0xc0, !PT ;  /* 0x000000030a0a7812 */ /* 0x000fc800078ec0ff */
[----:B------:R-:W-:-:S04]  /*1ce0*/  ISETP.NE.U32.AND P0, PT, R10, RZ, PT ;  /* 0x000000ff0a00720c */ /* 0x000fc80003f05070 */
[----:B------:R-:W-:-:S13]  /*1cf0*/  ISETP.NE.AND.EX P0, PT, RZ, RZ, PT, P0 ;  /* 0x000000ffff00720c */ /* 0x000fda0003f05300 */
[----:B------:R-:W-:Y:S05]  /*1d00*/  @!P0 BRA `(.L_x_303) ;  /* 0x0000000000448947 */ /* 0x000fea0003800000 */
[----:B------:R-:W2:Y:S01]  /*1d10*/  LDG.E.U16 R7, desc[UR8][R18.64] ;  /* 0x0000000812077981 */ /* 0x000ea2000c1e1500 */
[----:B------:R-:W-:-:S04]  /*1d20*/  ISETP.NE.U32.AND P0, PT, R10, 0x1, PT ;  /* 0x000000010a00780c */ /* 0x000fc80003f05070 */
[----:B------:R-:W-:Y:S01]  /*1d30*/  ISETP.NE.AND.EX P0, PT, RZ, RZ, PT, P0 ;  /* 0x000000ffff00720c */ /* 0x000fe20003f05300 */
[----:B--2---:R-:W-:-:S12]  /*1d40*/  HADD2 R22, R22.H0_H0, R7.H0_H0 ;  /* 0x2000000716167230 */ /* 0x004fd80000000800 */
[----:B------:R-:W-:Y:S05]  /*1d50*/  @!P0 BRA `(.L_x_303) ;  /* 0x0000000000308947 */ /* 0x000fea0003800000 */
[----:B------:R-:W-:Y:S01]  /*1d60*/  IMAD.SHL.U32 R11, R12, 0x2, RZ ;  /* 0x000000020c0b7824 */ /* 0x000fe200078e00ff */
[----:B------:R-:W-:Y:S02]  /*1d70*/  ISETP.NE.U32.AND P0, PT, R10, 0x2, PT ;  /* 0x000000020a00780c */ /* 0x000fe40003f05070 */
[----:B------:R-:W-:Y:S02]  /*1d80*/  SHF.L.U64.HI R0, R12, 0x1, R4 ;  /* 0x000000010c007819 */ /* 0x000fe40000010204 */
[-C--:B------:R-:W-:Y:S02]  /*1d90*/  IADD3 R18, P1, PT, R18, R11.reuse, RZ ;  /* 0x0000000b12127210 */ /* 0x080fe40007f3e0ff */
[----:B------:R-:W-:Y:S02]  /*1da0*/  ISETP.NE.AND.EX P0, PT, RZ, RZ, PT, P0 ;  /* 0x000000ffff00720c */ /* 0x000fe40003f05300 */
[----:B------:R-:W-:Y:S02]  /*1db0*/  IADD3.X R19, PT, PT, R19, R0, RZ, P1, !PT ;  /* 0x0000000013137210 */ /* 0x000fe40000ffe4ff */
[----:B------:R-:W-:-:S05]  /*1dc0*/  IADD3 R10, P1, PT, R18, R11, RZ ;  /* 0x0000000b120a7210 */ /* 0x000fca0007f3e0ff */
[----:B------:R-:W-:Y:S02]  /*1dd0*/  IMAD.X R11, R19, 0x1, R0, P1 ;  /* 0x00000001130b7824 */ /* 0x000fe400008e0600 */
[----:B------:R-:W2:Y:S04]  /*1de0*/  LDG.E.U16 R19, desc[UR8][R18.64] ;  /* 0x0000000812137981 */ /* 0x000ea8000c1e1500 */
[----:B------:R-:W3:Y:S01]  /*1df0*/  @P0 LDG.E.U16 R11, desc[UR8][R10.64] ;  /* 0x000000080a0b0981 */ /* 0x000ee2000c1e1500 */
[----:B--2---:R-:W-:-:S04]  /*1e00*/  HADD2 R22, R22.H0_H0, R19.H0_H0 ;  /* 0x2000001316167230 */ /* 0x004fc80000000800 */
[----:B---3--:R-:W-:-:S07]  /*1e10*/  @P0 HADD2 R22, R22.H0_H0, R11.H0_H0 ;  /* 0x2000000b16160230 */ /* 0x008fce0000000800 */
.L_x_303:
[----:B------:R-:W0:Y:S02]  /*1e20*/  LDCU.64 UR10, c[0x0][0x3d8] ;  /* 0x00007b00ff0a77ac */ /* 0x000e240008000a00 */
[----:B0-----:R-:W-:-:S04]  /*1e30*/  LEA R2, P0, R8, UR10, 0x1 ;  /* 0x0000000a08027c11 */ /* 0x001fc8000f8008ff */
[----:B------:R-:W-:-:S05]  /*1e40*/  LEA.HI.X R3, R8, UR11, R3, 0x1, P0 ;  /* 0x0000000b08037c11 */ /* 0x000fca00080f0c03 */
[----:B------:R-:W2:Y:S01]  /*1e50*/  LDG.E.U16 R7, desc[UR8][R2.64] ;  /* 0x0000000802077981 */ /* 0x000ea2000c1e1500 */
[----:B------:R-:W-:-:S04]  /*1e60*/  IADD3 R8, PT, PT, R6, R5, RZ ;  /* 0x0000000506087210 */ /* 0x000fc80007ffe0ff */
[----:B------:R-:W-:Y:S01]  /*1e70*/  ISETP.GT.U32.AND P0, PT, R12, R8, PT ;  /* 0x000000080c00720c */ /* 0x000fe20003f04070 */
[----:B------:R-:W-:-:S03]  /*1e80*/  IMAD.MOV.U32 R5, RZ, RZ, R8 ;  /* 0x000000ffff057224 */ /* 0x000fc600078e0008 */
[----:B------:R-:W-:Y:S01]  /*1e90*/  ISETP.GT.U32.AND.EX P0, PT, R4, RZ, PT, P0 ;  /* 0x000000ff0400720c */ /* 0x000fe20003f04100 */
[----:B--2---:R-:W-:-:S05]  /*1ea0*/  HADD2 R7, R7.H0_H0, R22.H0_H0 ;  /* 0x2000001607077230 */ /* 0x004fca0000000800 */
[----:B------:R2:W-:Y:S07]  /*1eb0*/  STG.E.U16 desc[UR8][R2.64], R7 ;  /* 0x0000000702007986 */ /* 0x0005ee000c101508 */
[----:B------:R-:W-:Y:S05]  /*1ec0*/  @P0 BRA `(.L_x_304) ;  /* 0xffffffe800000947 */ /* 0x000fea000383ffff */
[----:B------:R-:W-:Y:S05]  /*1ed0*/  BSYNC.RECONVERGENT B0 ;  /* 0x0000000000007941 */ /* 0x000fea0003800200 */
.L_x_285:
[----:B------:R-:W-:Y:S05]  /*1ee0*/  EXIT ;  /* 0x000000000000794d */ /* 0x000fea0003800000 */
.L_x_284:
[----:B------:R-:W-:Y:S01]  /*1ef0*/  BSSY.RECONVERGENT B0, `(.L_x_305) ;  /* 0x000008a000007945 */ /* 0x000fe20003800200 */
.L_x_314:
        /* <DEDUP_REMOVED lines=25> */
.L_x_306:
[----:B------:R-:W0:Y:S01]  /*2090*/  LDCU.64 UR10, c[0x0][0x380] ;  /* 0x00007000ff0a77ac */ /* 0x000e220008000a00 */
[----:B------:R-:W-:Y:S01]  /*20a0*/  MOV R20, R8 ;  /* 0x0000000800147202 */ /* 0x000fe20000000f00 */
[----:B------:R-:W-:Y:S01]  /*20b0*/  IMAD.U32 R21, RZ, RZ, UR4 ;  /* 0x00000004ff157e24 */ /* 0x000fe2000f8e00ff */
[----:B------:R-:W-:Y:S01]  /*20c0*/  MOV R0, 0x2100 ;  /* 0x0000210000007802 */ /* 0x000fe20000000f00 */
[----:B0-----:R-:W-:Y:S01]  /*20d0*/  IMAD.U32 R2, RZ, RZ, UR10 ;  /* 0x0000000aff027e24 */ /* 0x001fe2000f8e00ff */
[----:B------:R-:W-:-:S07]  /*20e0*/  MOV R3, UR11 ;  /* 0x0000000b00037c02 */ /* 0x000fce0008000f00 */
[----:B-1----:R-:W-:Y:S05]  /*20f0*/  CALL.REL.NOINC `($__internal_16_$__cuda_sm20_div_u64) ;  /* 0x0000000400ac7944 */ /* 0x002fea0003c00000 */
        /* <DEDUP_REMOVED lines=9> */
.L_x_307:
        /* <DEDUP_REMOVED lines=27> */
.L_x_309:
[----:B------:R-:W-:Y:S01]  /*2340*/  IMAD.MOV.U32 R20, RZ, RZ, R16 ;  /* 0x000000ffff147224 */ /* 0x000fe200078e0010 */
[----:B------:R-:W-:Y:S01]  /*2350*/  MOV R21, R17 ;  /* 0x0000001100157202 */ /* 0x000fe20000000f00 */
[----:B------:R-:W-:Y:S01]  /*2360*/  IMAD.MOV.U32 R2, RZ, RZ, R14 ;  /* 0x000000ffff027224 */ /* 0x000fe200078e000e */
[----:B------:R-:W-:Y:S02]  /*2370*/  MOV R3, R15 ;  /* 0x0000000f00037202 */ /* 0x000fe40000000f00 */
[----:B------:R-:W-:-:S07]  /*2380*/  MOV R0, 0x23a0 ;  /* 0x000023a000007802 */ /* 0x000fce0000000f00 */
[----:B------:R-:W-:Y:S05]  /*2390*/  CALL.REL.NOINC `($__internal_16_$__cuda_sm20_div_u64) ;  /* 0x0000000400047944 */ /* 0x000fea0003c00000 */
[----:B------:R-:W-:-:S05]  /*23a0*/  IADD3 R3, P0, PT, RZ, -R10, RZ ;  /* 0x8000000aff037210 */ /* 0x000fca0007f1e0ff */
[----:B------:R-:W-:Y:S02]  /*23b0*/  IMAD.X R9, RZ, RZ, ~R11, P0 ;  /* 0x000000ffff097224 */ /* 0x000fe400000e0e0b */
[----:B------:R-:W-:-:S04]  /*23c0*/  IMAD.WIDE.U32 R16, R14, R3, R16 ;  /* 0x000000030e107225 */ /* 0x000fc800078e0010 */
[----:B------:R-:W-:-:S04]  /*23d0*/  IMAD R9, R9, R14, RZ ;  /* 0x0000000e09097224 */ /* 0x000fc800078e02ff */
[----:B------:R-:W-:-:S05]  /*23e0*/  IMAD R9, R15, R3, R9 ;  /* 0x000000030f097224 */ /* 0x000fca00078e0209 */
[----:B------:R-:W-:-:S07]  /*23f0*/  IADD3 R9, PT, PT, R9, R17, RZ ;  /* 0x0000001109097210 */ /* 0x000fce0007ffe0ff */
.L_x_310:
[----:B------:R-:W-:Y:S05]  /*2400*/  BSYNC.RECONVERGENT B1 ;  /* 0x0000000000017941 */ /* 0x000fea0003800200 */
.L_x_308:
        /* <DEDUP_REMOVED lines=23> */
.L_x_312:
[----:B------:R-:W-:Y:S01]  /*2580*/  MOV R0, R10 ;  /* 0x0000000a00007202 */ /* 0x000fe20000000f00 */
[----:B------:R-:W-:Y:S01]  /*2590*/  IMAD.MOV.U32 R19, RZ, RZ, R11 ;  /* 0x000000ffff137224 */ /* 0x000fe200078e000b */
[----:B------:R-:W-:-:S07]  /*25a0*/  MOV R18, 0x25c0 ;  /* 0x000025c000127802 */ /* 0x000fce0000000f00 */
[----:B------:R-:W-:Y:S05]  /*25b0*/  CALL.REL.NOINC `($__internal_17_$__cuda_sm20_rem_u64) ;  /* 0x00000004008c7944 */ /* 0x000fea0003c00000 */
[----:B------:R-:W-:Y:S01]  /*25c0*/  MOV R18, R0 ;  /* 0x0000000000127202 */ /* 0x000fe20000000f00 */
[----:B------:R-:W-:-:S07]  /*25d0*/  IMAD.MOV.U32 R19, RZ, RZ, R3 ;  /* 0x000000ffff137224 */ /* 0x000fce00078e0003 */
.L_x_313:
[----:B------:R-:W-:Y:S05]  /*25e0*/  BSYNC.RECONVERGENT B1 ;  /* 0x0000000000017941 */ /* 0x000fea0003800200 */
.L_x_311:
        /* <DEDUP_REMOVED lines=18> */
[----:B------:R-:W2:Y:S01]  /*2710*/  LDG.E.U16 R0, desc[UR8][R2.64] ;  /* 0x0000000802007981 */ /* 0x000ea2000c1e1500 */
[----:B------:R-:W-:-:S05]  /*2720*/  IMAD.IADD R8, R6, 0x1, R5 ;  /* 0x0000000106087824 */ /* 0x000fca00078e0205 */
[-C--:B------:R-:W-:Y:S02]  /*2730*/  ISETP.GT.U32.AND P0, PT, R12, R8.reuse, PT ;  /* 0x000000080c00720c */ /* 0x080fe40003f04070 */
[----:B------:R-:W-:Y:S02]  /*2740*/  MOV R5, R8 ;  /* 0x0000000800057202 */ /* 0x000fe40000000f00 */
[----:B------:R-:W-:Y:S01]  /*2750*/  ISETP.GT.U32.AND.EX P0, PT, R4, RZ, PT, P0 ;  /* 0x000000ff0400720c */ /* 0x000fe20003f04100 */
[----:B--2---:R-:W-:-:S05]  /*2760*/  HADD2 R0, R0.H0_H0, RZ.H0_H0 ;  /* 0x200000ff00007230 */ /* 0x004fca0000000800 */
[----:B------:R2:W-:Y:S07]  /*2770*/  STG.E.U16 desc[UR8][R2.64], R0 ;  /* 0x0000000002007986 */ /* 0x0005ee000c101508 */
[----:B------:R-:W-:Y:S05]  /*2780*/  @P0 BRA `(.L_x_314) ;  /* 0xfffffff400dc0947 */ /* 0x000fea000383ffff */
[----:B------:R-:W-:Y:S05]  /*2790*/  BSYNC.RECONVERGENT B0 ;  /* 0x0000000000007941 */ /* 0x000fea0003800200 */
.L_x_305:
[----:B------:R-:W-:Y:S05]  /*27a0*/  EXIT ;  /* 0x000000000000794d */ /* 0x000fea0003800000 */
        .weak           $__internal_16_$__cuda_sm20_div_u64
        .type           $__internal_16_$__cuda_sm20_div_u64,@function
        .size           $__internal_16_$__cuda_sm20_div_u64,($__internal_17_$__cuda_sm20_rem_u64 - $__internal_16_$__cuda_sm20_div_u64)
$__internal_16_$__cuda_sm20_div_u64:
        /* <DEDUP_REMOVED lines=67> */
[----:B------:R-:W-:Y:S06]  /*2be0*/  RET.REL.NODEC R2 `(sum_transposed_filters_f16) ;  /* 0xffffffd402047950 */ /* 0x000fec0003c3ffff */
        .weak           $__internal_17_$__cuda_sm20_rem_u64
        .type           $__internal_17_$__cuda_sm20_rem_u64,@function
        .size           $__internal_17_$__cuda_sm20_rem_u64,(.L_x_437 - $__internal_17_$__cuda_sm20_rem_u64)
$__internal_17_$__cuda_sm20_rem_u64:
        /* <DEDUP_REMOVED lines=62> */
[----:B------:R-:W-:Y:S06]  /*2fd0*/  RET.REL.NODEC R18 `(sum_transposed_filters_f16) ;  /* 0xffffffd012087950 */ /* 0x000fec0003c3ffff */
.L_x_315:
        /* <DEDUP_REMOVED lines=10> */
.L_x_437:


//--------------------- .text.transpose_filters_f16 --------------------------
	.section	.text.transpose_filters_f16,"ax",@progbits
	.align	128
        .global         transpose_filters_f16
        .type           transpose_filters_f16,@function
        .size           transpose_filters_f16,(.L_x_439 - transpose_filters_f16)
        .other          transpose_filters_f16,@"STO_CUDA_ENTRY STV_DEFAULT"
transpose_filters_f16:
.text.transpose_filters_f16:
        /* <DEDUP_REMOVED lines=28> */
.L_x_316:
[----:B------:R-:W0:Y:S01]  /*01c0*/  LDCU.64 UR4, c[0x0][0x3b0] ;  /* 0x00007600ff0477ac */ /* 0x000e220008000a00 */
[----:B------:R-:W-:Y:S01]  /*01d0*/  MOV R24, 0x240 ;  /* 0x0000024000187802 */ /* 0x000fe20000000f00 */
[----:B------:R-:W1:Y:S01]  /*01e0*/  LDCU.64 UR6, c[0x0][0x3a0] ;  /* 0x00007400ff0677ac */ /* 0x000e620008000a00 */
[----:B0-----:R-:W-:Y:S01]  /*01f0*/  MOV R22, UR4 ;  /* 0x0000000400167c02 */ /* 0x001fe20008000f00 */
[----:B------:R-:W-:Y:S01]  /*0200*/  IMAD.U32 R6, RZ, RZ, UR5 ;  /* 0x00000005ff067e24 */ /* 0x000fe2000f8e00ff */
[----:B-1----:R-:W-:Y:S01]  /*0210*/  MOV R8, UR6 ;  /* 0x0000000600087c02 */ /* 0x002fe20008000f00 */
[----:B------:R-:W-:-:S07]  /*0220*/  IMAD.U32 R9, RZ, RZ, UR7 ;  /* 0x00000007ff097e24 */ /* 0x000fce000f8e00ff */
[----:B------:R-:W-:Y:S05]  /*0230*/  CALL.REL.NOINC `($__internal_18_$__cuda_sm20_div_u64) ;  /* 0x0000001000407944 */ /* 0x000fea0003c00000 */
[----:B------:R-:W-:Y:S01]  /*0240*/  MOV R10, R16 ;  /* 0x00000010000a7202 */ /* 0x000fe20000000f00 */
[----:B------:R-:W-:-:S07]  /*0250*/  IMAD.MOV.U32 R11, RZ, RZ, R23 ;  /* 0x000000ffff0b7224 */ /* 0x000fce00078e0017 */
.L_x_317:
        /* <DEDUP_REMOVED lines=27> */
.L_x_318:
        /* <DEDUP_REMOVED lines=10> */
.L_x_319:
        /* <DEDUP_REMOVED lines=30> */
.L_x_332:
        /* <DEDUP_REMOVED lines=25> */
.L_x_321:
[----:B------:R-:W1:Y:S01]  /*0820*/  LDCU.64 UR12, c[0x0][0x380] ;  /* 0x00007000ff0c77ac */ /* 0x000e620008000a00 */
[----:B------:R-:W-:Y:S02]  /*0830*/  MOV R6, UR4 ;  /* 0x0000000400067c02 */ /* 0x000fe40008000f00 */
[----:B------:R-:W-:Y:S02]  /*0840*/  MOV R24, 0x880 ;  /* 0x0000088000187802 */ /* 0x000fe40000000f00 */
[----:B-1----:R-:W-:Y:S01]  /*0850*/  MOV R8, UR12 ;  /* 0x0000000c00087c02 */ /* 0x002fe20008000f00 */
[----:B------:R-:W-:-:S07]  /*0860*/  IMAD.U32 R9, RZ, RZ, UR13 ;  /* 0x0000000dff097e24 */ /* 0x000fce000f8e00ff */
[----:B0-----:R-:W-:Y:S05]  /*0870*/  CALL.REL.NOINC `($__internal_18_$__cuda_sm20_div_u64) ;  /* 0x0000000800b07944 */ /* 0x001fea0003c00000 */
        /* <DEDUP_REMOVED lines=11> */
.L_x_322:
        /* <DEDUP_REMOVED lines=27> */
.L_x_324:
[----:B------:R-:W-:Y:S01]  /*0ae0*/  MOV R22, R18 ;  /* 0x0000001200167202 */ /* 0x000fe20000000f00 */
[----:B------:R-:W-:Y:S01]  /*0af0*/  IMAD.MOV.U32 R6, RZ, RZ, R19 ;  /* 0x000000ffff067224 */ /* 0x000fe200078e0013 */
[----:B------:R-:W-:Y:S01]  /*0b00*/  MOV R8, R10 ;  /* 0x0000000a00087202 */ /* 0x000fe20000000f00 */
[----:B------:R-:W-:Y:S01]  /*0b10*/  IMAD.MOV.U32 R9, RZ, RZ, R11 ;  /* 0x000000ffff097224 */ /* 0x000fe200078e000b */
[----:B------:R-:W-:-:S07]  /*0b20*/  MOV R24, 0xb40 ;  /* 0x00000b4000187802 */ /* 0x000fce0000000f00 */
[----:B------:R-:W-:Y:S05]  /*0b30*/  CALL.REL.NOINC `($__internal_18_$__cuda_sm20_div_u64) ;  /* 0x0000000800007944 */ /* 0x000fea0003c00000 */
        /* <DEDUP_REMOVED lines=9> */
.L_x_325:
[----:B------:R-:W-:Y:S05]  /*0bd0*/  BSYNC.RECONVERGENT B1 ;  /* 0x0000000000017941 */ /* 0x000fea0003800200 */
.L_x_323:
        /* <DEDUP_REMOVED lines=23> */
.L_x_327:
[----:B------:R-:W-:Y:S01]  /*0d50*/  MOV R6, R16 ;  /* 0x0000001000067202 */ /* 0x000fe20000000f00 */
[----:B------:R-:W-:Y:S01]  /*0d60*/  IMAD.MOV.U32 R21, RZ, RZ, R17 ;  /* 0x000000ffff157224 */ /* 0x000fe200078e0011 */
[----:B------:R-:W-:-:S07]  /*0d70*/  MOV R20, 0xd90 ;  /* 0x00000d9000147802 */ /* 0x000fce0000000f00 */
[----:B------:R-:W-:Y:S05]  /*0d80*/  CALL.REL.NOINC `($__internal_19_$__cuda_sm20_rem_u64) ;  /* 0x0000000800787944 */ /* 0x000fea0003c00000 */
.L_x_328:
[----:B------:R-:W-:Y:S05]  /*0d90*/  BSYNC.RECONVERGENT B1 ;  /* 0x0000000000017941 */ /* 0x000fea0003800200 */
.L_x_326:
        /* <DEDUP_REMOVED lines=27> */
.L_x_330:
        /* <DEDUP_REMOVED lines=16> */
.L_x_331:
[----:B------:R-:W-:Y:S05]  /*1050*/  BSYNC.RECONVERGENT B1 ;  /* 0x0000000000017941 */ /* 0x000fea0003800200 */
.L_x_329:
        /* <DEDUP_REMOVED lines=18> */
[----:B------:R-:W2:Y:S01]  /*1180*/  LDG.E.U16 R8, desc[UR6][R8.64] ;  /* 0x0000000608087981 */ /* 0x000ea2000c1e1500 */
        /* <DEDUP_REMOVED lines=23> */
[----:B--2---:R1:W-:-:S12]  /*1300*/  STG.E.U16 desc[UR6][R18.64], R8 ;  /* 0x0000000812007986 */ /* 0x0043d8000c101506 */
[----:B------:R-:W-:Y:S05]  /*1310*/  @P0 BRA `(.L_x_332) ;  /* 0xfffffff000dc0947 */ /* 0x000fea000383ffff */
[----:B------:R-:W-:Y:S05]  /*1320*/  BSYNC.RECONVERGENT B0 ;  /* 0x0000000000007941 */ /* 0x000fea0003800200 */
.L_x_320:
[----:B------:R-:W-:Y:S05]  /*1330*/  EXIT ;  /* 0x000000000000794d */ /* 0x000fea0003800000 */
        .weak           $__internal_18_$__cuda_sm20_div_u64
        .type           $__internal_18_$__cuda_sm20_div_u64,@function
        .size           $__internal_18_$__cuda_sm20_div_u64,($__internal_19_$__cuda_sm20_rem_u64 - $__internal_18_$__cuda_sm20_div_u64)
$__internal_18_$__cuda_sm20_div_u64:
        /* <DEDUP_REMOVED lines=66> */
[----:B------:R-:W-:Y:S06]  /*1760*/  RET.REL.NODEC R24 `(transpose_filters_f16) ;  /* 0xffffffe818247950 */ /* 0x000fec0003c3ffff */
        .weak           $__internal_19_$__cuda_sm20_rem_u64
        .type           $__internal_19_$__cuda_sm20_rem_u64,@function
        .size           $__internal_19_$__cuda_sm20_rem_u64,(.L_x_439 - $__internal_19_$__cuda_sm20_rem_u64)
$__internal_19_$__cuda_sm20_rem_u64:
        /* <DEDUP_REMOVED lines=64> */
[----:B------:R-:W-:Y:S06]  /*1b70*/  RET.REL.NODEC R20 `(transpose_filters_f16) ;  /* 0xffffffe414207950 */ /* 0x000fec0003c3ffff */
.L_x_333:
        /* <DEDUP_REMOVED lines=16> */
.L_x_439:


//--------------------- .text.unfold_output_into_patches_f16 --------------------------
	.section	.text.unfold_output_into_patches_f16,"ax",@progbits
	.align	128
        .global         unfold_output_into_patches_f16
        .type           unfold_output_into_patches_f16,@function
        .size           unfold_output_into_patches_f16,(.L_x_441 - unfold_output_into_patches_f16)
        .other          unfold_output_into_patches_f16,@"STO_CUDA_ENTRY STV_DEFAULT"
unfold_output_into_patches_f16:
.text.unfold_output_into_patches_f16:
        /* <DEDUP_REMOVED lines=34> */
.L_x_401:
        /* <DEDUP_REMOVED lines=27> */
.L_x_334:
[----:B------:R-:W0:Y:S01]  /*03d0*/  LDCU.64 UR8, c[0x0][0x3c0] ;  /* 0x00007800ff0877ac */ /* 0x000e220008000a00 */
[----:B------:R-:W-:Y:S01]  /*03e0*/  IMAD.U32 R25, RZ, RZ, UR4 ;  /* 0x00000004ff197e24 */ /* 0x000fe2000f8e00ff */
[----:B------:R-:W-:Y:S01]  /*03f0*/  MOV R26, 0x430 ;  /* 0x00000430001a7802 */ /* 0x000fe20000000f00 */
[----:B0-----:R-:W-:Y:S01]  /*0400*/  IMAD.U32 R22, RZ, RZ, UR8 ;  /* 0x00000008ff167e24 */ /* 0x001fe2000f8e00ff */
[----:B------:R-:W-:-:S07]  /*0410*/  MOV R23, UR9 ;  /* 0x0000000900177c02 */ /* 0x000fce0008000f00 */
[----:B-1----:R-:W-:Y:S05]  /*0420*/  CALL.REL.NOINC `($__internal_20_$__cuda_sm20_div_u64) ;  /* 0x00000034008c7944 */ /* 0x002fea0003c00000 */
        /* <DEDUP_REMOVED lines=10> */
.L_x_335:
        /* <DEDUP_REMOVED lines=29> */
.L_x_337:
[----:B------:R-:W0:Y:S01]  /*06a0*/  LDCU.64 UR8, c[0x0][0x3b8] ;  /* 0x00007700ff0877ac */ /* 0x000e220008000a00 */
[----:B------:R-:W-:Y:S01]  /*06b0*/  IMAD.MOV.U32 R24, RZ, RZ, R8 ;  /* 0x000000ffff187224 */ /* 0x000fe200078e0008 */
[----:B------:R-:W-:Y:S02]  /*06c0*/  MOV R25, R9 ;  /* 0x0000000900197202 */ /* 0x000fe40000000f00 */
[----:B------:R-:W-:Y:S01]  /*06d0*/  MOV R26, 0x710 ;  /* 0x00000710001a7802 */ /* 0x000fe20000000f00 */
[----:B0-----:R-:W-:Y:S02]  /*06e0*/  IMAD.U32 R22, RZ, RZ, UR8 ;  /* 0x00000008ff167e24 */ /* 0x001fe4000f8e00ff */
[----:B------:R-:W-:-:S07]  /*06f0*/  IMAD.U32 R23, RZ, RZ, UR9 ;  /* 0x00000009ff177e24 */ /* 0x000fce000f8e00ff */
[----:B-1----:R-:W-:Y:S05]  /*0700*/  CALL.REL.NOINC `($__internal_20_$__cuda_sm20_div_u64) ;  /* 0x0000003000d47944 */ /* 0x002fea0003c00000 */
[----:B------:R-:W0:Y:S01]  /*0710*/  LDCU.64 UR8, c[0x0][0x3b8] ;  /* 0x00007700ff0877ac */ /* 0x000e220008000a00 */
[----:B------:R-:W-:-:S05]  /*0720*/  IADD3 R10, P0, PT, RZ, -R22, RZ ;  /* 0x80000016ff0a7210 */ /* 0x000fca0007f1e0ff */
[----:B------:R-:W-:-:S04]  /*0730*/  IMAD.X R5, RZ, RZ, ~R23, P0 ;  /* 0x000000ffff057224 */ /* 0x000fc800000e0e17 */
[----:B0-----:R-:W-:Y:S02]  /*0740*/  IMAD R5, R5, UR8, RZ ;  /* 0x0000000805057c24 */ /* 0x001fe4000f8e02ff */
[----:B------:R-:W-:-:S04]  /*0750*/  IMAD.WIDE.U32 R8, R10, UR8, R8 ;  /* 0x000000080a087c25 */ /* 0x000fc8000f8e0008 */
[----:B------:R-:W-:-:S04]  /*0760*/  IMAD R5, R10, UR9, R5 ;  /* 0x000000090a057c24 */ /* 0x000fc8000f8e0205 */
[----:B------:R-:W-:-:S07]  /*0770*/  IMAD.IADD R5, R9, 0x1, R5 ;  /* 0x0000000109057824 */ /* 0x000fce00078e0205 */
.L_x_338:
[----:B-1----:R-:W-:Y:S05]  /*0780*/  BSYNC.RECONVERGENT B0 ;  /* 0x0000000000007941 */ /* 0x002fea0003800200 */
.L_x_336:
        /* <DEDUP_REMOVED lines=25> */
.L_x_340:
[----:B------:R-:W0:Y:S01]  /*0920*/  LDCU.64 UR8, c[0x0][0x3a8] ;  /* 0x00007500ff0877ac */ /* 0x000e220008000a00 */
[----:B------:R-:W-:Y:S01]  /*0930*/  IMAD.MOV.U32 R24, RZ, RZ, R22 ;  /* 0x000000ffff187224 */ /* 0x000fe200078e0016 */
[----:B------:R-:W-:Y:S01]  /*0940*/  MOV R28, 0x990 ;  /* 0x00000990001c7802 */ /* 0x000fe20000000f00 */
[----:B------:R-:W-:Y:S01]  /*0950*/  IMAD.MOV.U32 R27, RZ, RZ, R23 ;  /* 0x000000ffff1b7224 */ /* 0x000fe200078e0017 */
[----:B0-----:R-:W-:Y:S01]  /*0960*/  MOV R22, UR8 ;  /* 0x0000000800167c02 */ /* 0x001fe20008000f00 */
[----:B------:R-:W-:-:S07]  /*0970*/  IMAD.U32 R23, RZ, RZ, UR9 ;  /* 0x00000009ff177e24 */ /* 0x000fce000f8e00ff */
[----:B------:R-:W-:Y:S05]  /*0980*/  CALL.REL.NOINC `($__internal_21_$__cuda_sm20_rem_u64) ;  /* 0x0000003400407944 */ /* 0x000fea0003c00000 */
.L_x_341:
[----:B------:R-:W-:Y:S05]  /*0990*/  BSYNC.RECONVERGENT B0 ;  /* 0x0000000000007941 */ /* 0x000fea0003800200 */
.L_x_339:
        /* <DEDUP_REMOVED lines=32> */
.L_x_375:
        /* <DEDUP_REMOVED lines=33> */
.L_x_344:
[----:B------:R-:W0:Y:S01]  /*0db0*/  LDCU.64 UR8, c[0x0][0x388] ;  /* 0x00007100ff0877ac */ /* 0x000e220008000a00 */
[----:B------:R-:W-:Y:S01]  /*0dc0*/  IMAD.MOV.U32 R24, RZ, RZ, R12 ;  /* 0x000000ffff187224 */ /* 0x000fe200078e000c */
[----:B------:R-:W-:Y:S01]  /*0dd0*/  MOV R26, 0xe10 ;  /* 0x00000e10001a7802 */ /* 0x000fe20000000f00 */
[----:B0-----:R-:W-:Y:S02]  /*0de0*/  IMAD.U32 R22, RZ, RZ, UR8 ;  /* 0x00000008ff167e24 */ /* 0x001fe4000f8e00ff */
[----:B------:R-:W-:-:S07]  /*0df0*/  IMAD.U32 R23, RZ, RZ, UR9 ;  /* 0x00000009ff177e24 */ /* 0x000fce000f8e00ff */
[----:B------:R-:W-:Y:S05]  /*0e00*/  CALL.REL.NOINC `($__internal_20_$__cuda_sm20_div_u64) ;  /* 0x0000002c00147944 */ /* 0x000fea0003c00000 */
[----:B------:R-:W-:Y:S01]  /*0e10*/  MOV R14, R22 ;  /* 0x00000016000e7202 */ /* 0x000fe20000000f00 */
[----:B------:R-:W-:-:S07]  /*0e20*/  IMAD.MOV.U32 R15, RZ, RZ, R23 ;  /* 0x000000ffff0f7224 */ /* 0x000fce00078e0017 */
.L_x_345:
[----:B------:R-:W-:Y:S05]  /*0e30*/  BSYNC.RECONVERGENT B0 ;  /* 0x0000000000007941 */ /* 0x000fea0003800200 */
.L_x_343:
[----:B------:R-:W-:Y:S01]  /*0e40*/  ISETP.GE.U32.AND P0, PT, R18, R7, PT ;  /* 0x000000071200720c */ /* 0x000fe20003f06070 */
[----:B------:R-:W-:Y:S01]  /*0e50*/  BSSY.RECONVERGENT B0, `(.L_x_346) ;  /* 0x0000035000007945 */ /* 0x000fe20003800200 */
[----:B------:R-:W-:Y:S02]  /*0e60*/  PRMT R17, RZ, 0x7610, R17 ;  /* 0x00007610ff117816 */ /* 0x000fe40000000011 */
        /* <DEDUP_REMOVED lines=28> */
.L_x_349:
[----:B------:R-:W0:Y:S01]  /*1030*/  LDCU.64 UR8, c[0x0][0x388] ;  /* 0x00007100ff0877ac */ /* 0x000e220008000a00 */
[----:B------:R-:W-:Y:S01]  /*1040*/  MOV R24, R12 ;  /* 0x0000000c00187202 */ /* 0x000fe20000000f00 */
[----:B------:R-:W-:Y:S01]  /*1050*/  IMAD.MOV.U32 R27, RZ, RZ, R25 ;  /* 0x000000ffff1b7224 */ /* 0x000fe200078e0019 */
[----:B------:R-:W-:Y:S01]  /*1060*/  MOV R28, 0x10a0 ;  /* 0x000010a0001c7802 */ /* 0x000fe20000000f00 */
[----:B0-----:R-:W-:Y:S02]  /*1070*/  IMAD.U32 R22, RZ, RZ, UR8 ;  /* 0x00000008ff167e24 */ /* 0x001fe4000f8e00ff */
[----:B------:R-:W-:-:S07]  /*1080*/  IMAD.U32 R23, RZ, RZ, UR9 ;  /* 0x00000009ff177e24 */ /* 0x000fce000f8e00ff */
[----:B------:R-:W-:Y:S05]  /*1090*/  CALL.REL.NOINC `($__internal_21_$__cuda_sm20_rem_u64) ;  /* 0x0000002c007c7944 */ /* 0x000fea0003c00000 */
[----:B------:R-:W-:-:S04]  /*10a0*/  ISETP.NE.U32.AND P0, PT, R26, RZ, PT ;  /* 0x000000ff1a00720c */ /* 0x000fc80003f05070 */
[----:B------:R-:W-:-:S13]  /*10b0*/  ISETP.NE.AND.EX P0, PT, R27, RZ, PT, P0 ;  /* 0x000000ff1b00720c */ /* 0x000fda0003f05300 */
.L_x_350:
[----:B------:R-:W-:Y:S05]  /*10c0*/  BSYNC.RECONVERGENT B1 ;  /* 0x0000000000017941 */ /* 0x000fea0003800200 */
.L_x_348:
[----:B------:R-:W0:Y:S01]  /*10d0*/  LDC.64 R12, c[0x0][0x3c8] ;  /* 0x0000f200ff0c7b82 */ /* 0x000e220000000a00 */
[----:B------:R-:W-:Y:S02]  /*10e0*/  PRMT R17, RZ, 0x7610, R17 ;  /* 0x00007610ff117816 */ /* 0x000fe40000000011 */
        /* <DEDUP_REMOVED lines=9> */
[----:B------:R-:W-:-:S05]  /*1180*/  LEA.HI.X R13, R14, UR9, R13, 0x1, P0 ;  /* 0x000000090e0d7c11 */ /* 0x000fca00080f0c0d */
[----:B------:R0:W5:Y:S04]  /*1190*/  LDG.E.U16 R17, desc[UR14][R12.64] ;  /* 0x0000000e0c117981 */ /* 0x000168000c1e1500 */
.L_x_347:
[----:B------:R-:W-:Y:S05]  /*11a0*/  BSYNC.RECONVERGENT B0 ;  /* 0x0000000000007941 */ /* 0x000fea0003800200 */
.L_x_346:
[----:B------:R-:W1:Y:S01]  /*11b0*/  LDC.64 R14, c[0x0][0x398] ;  /* 0x0000e600ff0e7b82 */ /* 0x000e620000000a00 */
[----:B------:R-:W0:Y:S01]  /*11c0*/  LDCU.64 UR8, c[0x0][0x398] ;  /* 0x00007300ff0877ac */ /* 0x000e220008000a00 */
[----:B-----5:R2:W-:Y:S01]  /*11d0*/  STG.E.U16 desc[UR14][R34.64], R17 ;  /* 0x0000001122007986 */ /* 0x0205e2000c10150e */
[----:B------:R-:W-:Y:S01]  /*11e0*/  BSSY.RECONVERGENT B0, `(.L_x_351) ;  /* 0x0000027000007945 */ /* 0x000fe20003800200 */
[----:B------:R-:W3:Y:S01]  /*11f0*/  LDCU UR7, c[0x0][0x38c] ;  /* 0x00007180ff0777ac */ /* 0x000ee20008000800 */
[----:B0-----:R-:W-:-:S04]  /*1200*/  IMAD R13, R9, UR8, RZ ;  /* 0x00000008090d7c24 */ /* 0x001fc8000f8e02ff */
[C---:B------:R-:W-:Y:S02]  /*1210*/  IMAD R13, R8.reuse, UR9, R13 ;  /* 0x00000009080d7c24 */ /* 0x040fe4000f8e020d */
[----:B-1----:R-:W-:-:S04]  /*1220*/  IMAD.WIDE.U32 R14, R8, UR8, R14 ;  /* 0x00000008080e7c25 */ /* 0x002fc8000f8e000e */
        /* <DEDUP_REMOVED lines=27> */
.L_x_352:
[----:B------:R-:W0:Y:S01]  /*13e0*/  LDCU.64 UR8, c[0x0][0x388] ;  /* 0x00007100ff0877ac */ /* 0x000e220008000a00 */
[----:B------:R-:W-:Y:S01]  /*13f0*/  MOV R26, 0x1430 ;  /* 0x00001430001a7802 */ /* 0x000fe20000000f00 */
[----:B0-----:R-:W-:Y:S01]  /*1400*/  IMAD.U32 R22, RZ, RZ, UR8 ;  /* 0x00000008ff167e24 */ /* 0x001fe2000f8e00ff */
[----:B------:R-:W-:-:S07]  /*1410*/  MOV R23, UR9 ;  /* 0x0000000900177c02 */ /* 0x000fce0008000f00 */
[----:B------:R-:W-:Y:S05]  /*1420*/  CALL.REL.NOINC `($__internal_20_$__cuda_sm20_div_u64) ;  /* 0x00000024008c7944 */ /* 0x000fea0003c00000 */
[----:B------:R-:W-:Y:S02]  /*1430*/  IMAD.MOV.U32 R32, RZ, RZ, R22 ;  /* 0x000000ffff207224 */ /* 0x000fe400078e0016 */
[----:B------:R-:W-:-:S07]  /*1440*/  IMAD.MOV.U32 R33, RZ, RZ, R23 ;  /* 0x000000ffff217224 */ /* 0x000fce00078e0017 */
.L_x_353:
[----:B------:R-:W-:Y:S05]  /*1450*/  BSYNC.RECONVERGENT B0 ;  /* 0x0000000000007941 */ /* 0x000fea0003800200 */
.L_x_351:
[----:B------:R-:W0:Y:S01]  /*1460*/  LDCU.64 UR8, c[0x0][0x398] ;  /* 0x00007300ff0877ac */ /* 0x000e220008000a00 */
[----:B------:R-:W-:Y:S01]  /*1470*/  BSSY.RECONVERGENT B0, `(.L_x_354) ;  /* 0x0000039000007945 */ /* 0x000fe20003800200 */
[----:B------:R-:W-:Y:S02]  /*1480*/  PRMT R27, RZ, 0x7610, R27 ;  /* 0x00007610ff1b7816 */ /* 0x000fe4000000001b */
        /* <DEDUP_REMOVED lines=31> */
.L_x_357:
[----:B------:R-:W0:Y:S01]  /*1680*/  LDCU.64 UR8, c[0x0][0x388] ;  /* 0x00007100ff0877ac */ /* 0x000e220008000a00 */
[----:B------:R-:W-:Y:S01]  /*1690*/  IMAD.MOV.U32 R27, RZ, RZ, R25 ;  /* 0x000000ffff1b7224 */ /* 0x000fe200078e0019 */
[----:B------:R-:W-:Y:S01]  /*16a0*/  MOV R28, 0x16e0 ;  /* 0x000016e0001c7802 */ /* 0x000fe20000000f00 */
[----:B0-----:R-:W-:Y:S02]  /*16b0*/  IMAD.U32 R22, RZ, RZ, UR8 ;  /* 0x00000008ff167e24 */ /* 0x001fe4000f8e00ff */
[----:B------:R-:W-:-:S07]  /*16c0*/  IMAD.U32 R23, RZ, RZ, UR9 ;  /* 0x00000009ff177e24 */ /* 0x000fce000f8e00ff */
[----:B------:R-:W-:Y:S05]  /*16d0*/  CALL.REL.NOINC `($__internal_21_$__cuda_sm20_rem_u64) ;  /* 0x0000002400ec7944 */ /* 0x000fea0003c00000 */
[----:B------:R-:W-:-:S04]  /*16e0*/  ISETP.NE.U32.AND P0, PT, R26, RZ, PT ;  /* 0x000000ff1a00720c */ /* 0x000fc80003f05070 */
[----:B------:R-:W-:-:S13]  /*16f0*/  ISETP.NE.AND.EX P0, PT, R27, RZ, PT, P0 ;  /* 0x000000ff1b00720c */ /* 0x000fda0003f05300 */
.L_x_358:
[----:B------:R-:W-:Y:S05]  /*1700*/  BSYNC.RECONVERGENT B1 ;  /* 0x0000000000017941 */ /* 0x000fea0003800200 */
.L_x_356:
[----:B------:R-:W0:Y:S01]  /*1710*/  LDC.64 R16, c[0x0][0x3c8] ;  /* 0x0000f200ff107b82 */ /* 0x000e220000000a00 */
[----:B------:R-:W-:Y:S02]  /*1720*/  PRMT R27, RZ, 0x7610, R27 ;  /* 0x00007610ff1b7816 */ /* 0x000fe4000000001b */
        /* <DEDUP_REMOVED lines=12> */
[----:B------:R0:W5:Y:S04]  /*17f0*/  LDG.E.U16 R27, desc[UR14][R16.64] ;  /* 0x0000000e101b7981 */ /* 0x000168000c1e1500 */
.L_x_355:
[----:B------:R-:W-:Y:S05]  /*1800*/  BSYNC.RECONVERGENT B0 ;  /* 0x0000000000007941 */ /* 0x000fea0003800200 */
.L_x_354:
[----:B------:R-:W1:Y:S01]  /*1810*/  LDCU.64 UR8, c[0x0][0x398] ;  /* 0x00007300ff0877ac */ /* 0x000e620008000a00 */
[----:B0-----:R-:W-:Y:S01]  /*1820*/  IADD3 R16, P0, PT, R34, R4, RZ ;  /* 0x0000000422107210 */ /* 0x001fe20007f1e0ff */
[----:B------:R-:W0:Y:S01]  /*1830*/  LDC.64 R22, c[0x0][0x3c0] ;  /* 0x0000f000ff167b82 */ /* 0x000e220000000a00 */
[----:B------:R-:W-:Y:S01]  /*1840*/  BSSY.RECONVERGENT B0, `(.L_x_359) ;  /* 0x0000029000007945 */ /* 0x000fe20003800200 */
[----:B------:R-:W2:Y:S02]  /*1850*/  LDCU UR7, c[0x0][0x38c] ;  /* 0x00007180ff0777ac */ /* 0x000ea40008000800 */
[----:B------:R-:W-:-:S05]  /*1860*/  IMAD.X R17, R35, 0x1, R2, P0 ;  /* 0x0000000123117824 */ /* 0x000fca00000e0602 */
[----:B-----5:R3:W-:Y:S01]  /*1870*/  STG.E.U16 desc[UR14][R16.64], R27 ;  /* 0x0000001b10007986 */ /* 0x0207e2000c10150e */
        /* <DEDUP_REMOVED lines=30> */
.L_x_360:
[----:B------:R-:W0:Y:S01]  /*1a60*/  LDCU.64 UR8, c[0x0][0x388] ;  /* 0x00007100ff0877ac */ /* 0x000e220008000a00 */
[----:B------:R-:W-:Y:S01]  /*1a70*/  MOV R26, 0x1ab0 ;  /* 0x00001ab0001a7802 */ /* 0x000fe20000000f00 */
[----:B0-----:R-:W-:Y:S02]  /*1a80*/  IMAD.U32 R22, RZ, RZ, UR8 ;  /* 0x00000008ff167e24 */ /* 0x001fe4000f8e00ff */
[----:B------:R-:W-:-:S07]  /*1a90*/  IMAD.U32 R23, RZ, RZ, UR9 ;  /* 0x00000009ff177e24 */ /* 0x000fce000f8e00ff */
[----:B------:R-:W-:Y:S05]  /*1aa0*/  CALL.REL.NOINC `($__internal_20_$__cuda_sm20_div_u64) ;  /* 0x0000001c00ec7944 */ /* 0x000fea0003c00000 */
[----:B------:R-:W-:Y:S01]  /*1ab0*/  IMAD.MOV.U32 R32, RZ, RZ, R22 ;  /* 0x000000ffff207224 */ /* 0x000fe200078e0016 */
[----:B------:R-:W-:-:S07]  /*1ac0*/  MOV R33, R23 ;  /* 0x0000001700217202 */ /* 0x000fce0000000f00 */
.L_x_361:
[----:B------:R-:W-:Y:S05]  /*1ad0*/  BSYNC.RECONVERGENT B0 ;  /* 0x0000000000007941 */ /* 0x000fea0003800200 */
.L_x_359:
[----:B------:R-:W0:Y:S01]  /*1ae0*/  LDC.64 R22, c[0x0][0x398] ;  /* 0x0000e600ff167b82 */ /* 0x000e220000000a00 */
[----:B------:R-:W-:Y:S01]  /*1af0*/  BSSY.RECONVERGENT B0, `(.L_x_362) ;  /* 0x0000039000007945 */ /* 0x000fe20003800200 */
[----:B0-----:R-:W-:-:S04]  /*1b00*/  LEA R27, P0, R22, R7, 0x1 ;  /* 0x00000007161b7211 */ /* 0x001fc800078008ff */
[----:B------:R-:W-:Y:S02]  /*1b10*/  LEA.HI.X R23, R22, R6, R23, 0x1, P0 ;  /* 0x0000000616177211 */ /* 0x000fe400000f0c17 */
[----:B------:R-:W-:Y:S02]  /*1b20*/  ISETP.GE.U32.AND P0, PT, R18, R27, PT ;  /* 0x0000001b1200720c */ /* 0x000fe40003f06070 */
        /* <DEDUP_REMOVED lines=29> */
.L_x_365:
[----:B------:R-:W0:Y:S01]  /*1d00*/  LDCU.64 UR8, c[0x0][0x388] ;  /* 0x00007100ff0877ac */ /* 0x000e220008000a00 */
[----:B------:R-:W-:Y:S01]  /*1d10*/  IMAD.MOV.U32 R27, RZ, RZ, R25 ;  /* 0x000000ffff1b7224 */ /* 0x000fe200078e0019 */
[----:B------:R-:W-:Y:S01]  /*1d20*/  MOV R28, 0x1d60 ;  /* 0x00001d60001c7802 */ /* 0x000fe20000000f00 */
[----:B0-----:R-:W-:Y:S01]  /*1d30*/  IMAD.U32 R22, RZ, RZ, UR8 ;  /* 0x00000008ff167e24 */ /* 0x001fe2000f8e00ff */
[----:B------:R-:W-:-:S07]  /*1d40*/  MOV R23, UR9 ;  /* 0x0000000900177c02 */ /* 0x000fce0008000f00 */
[----:B------:R-:W-:Y:S05]  /*1d50*/  CALL.REL.NOINC `($__internal_21_$__cuda_sm20_rem_u64) ;  /* 0x00000020004c7944 */ /* 0x000fea0003c00000 */
[----:B------:R-:W-:-:S04]  /*1d60*/  ISETP.NE.U32.AND P0, PT, R26, RZ, PT ;  /* 0x000000ff1a00720c */ /* 0x000fc80003f05070 */
[----:B------:R-:W-:-:S13]  /*1d70*/  ISETP.NE.AND.EX P0, PT, R27, RZ, PT, P0 ;  /* 0x000000ff1b00720c */ /* 0x000fda0003f05300 */
.L_x_366:
[----:B------:R-:W-:Y:S05]  /*1d80*/  BSYNC.RECONVERGENT B1 ;  /* 0x0000000000017941 */ /* 0x000fea0003800200 */
.L_x_364:
[----:B------:R-:W0:Y:S01]  /*1d90*/  LDC.64 R22, c[0x0][0x3c8] ;  /* 0x0000f200ff167b82 */ /* 0x000e220000000a00 */
[----:B------:R-:W-:Y:S02]  /*1da0*/  PRMT R27, RZ, 0x7610, R27 ;  /* 0x00007610ff1b7816 */ /* 0x000fe4000000001b */
        /* <DEDUP_REMOVED lines=12> */
[----:B------:R0:W5:Y:S04]  /*1e70*/  LDG.E.U16 R27, desc[UR14][R22.64] ;  /* 0x0000000e161b7981 */ /* 0x000168000c1e1500 */
.L_x_363:
[----:B------:R-:W-:Y:S05]  /*1e80*/  BSYNC.RECONVERGENT B0 ;  /* 0x0000000000007941 */ /* 0x000fea0003800200 */
.L_x_362:
[----:B------:R-:W1:Y:S01]  /*1e90*/  LDCU.64 UR8, c[0x0][0x398] ;  /* 0x00007300ff0877ac */ /* 0x000e620008000a00 */
[----:B------:R-:W-:Y:S01]  /*1ea0*/  IADD3 R16, P0, PT, R16, R4, RZ ;  /* 0x0000000410107210 */ /* 0x000fe20007f1e0ff */
[----:B0-----:R-:W0:Y:S01]  /*1eb0*/  LDC.64 R22, c[0x0][0x3c0] ;  /* 0x0000f000ff167b82 */ /* 0x001e220000000a00 */
[----:B------:R-:W-:Y:S01]  /*1ec0*/  BSSY.RECONVERGENT B0, `(.L_x_367) ;  /* 0x0000029000007945 */ /* 0x000fe20003800200 */
[----:B------:R-:W2:Y:S02]  /*1ed0*/  LDCU UR7, c[0x0][0x38c] ;  /* 0x00007180ff0777ac */ /* 0x000ea40008000800 */
[----:B------:R-:W-:-:S05]  /*1ee0*/  IMAD.X R17, R17, 0x1, R2, P0 ;  /* 0x0000000111117824 */ /* 0x000fca00000e0602 */
[----:B-----5:R3:W-:Y:S01]  /*1ef0*/  STG.E.U16 desc[UR14][R16.64], R27 ;  /* 0x0000001b10007986 */ /* 0x0207e2000c10150e */
        /* <DEDUP_REMOVED lines=28> */
.L_x_368:
[----:B------:R-:W0:Y:S01]  /*20c0*/  LDCU.64 UR8, c[0x0][0x388] ;  /* 0x00007100ff0877ac */ /* 0x000e220008000a00 */
[----:B------:R-:W-:Y:S01]  /*20d0*/  IMAD.MOV.U32 R24, RZ, RZ, R12 ;  /* 0x000000ffff187224 */ /* 0x000fe200078e000c */
[----:B------:R-:W-:Y:S01]  /*20e0*/  MOV R26, 0x2130 ;  /* 0x00002130001a7802 */ /* 0x000fe20000000f00 */
[----:B------:R-:W-:Y:S02]  /*20f0*/  IMAD.MOV.U32 R25, RZ, RZ, R13 ;  /* 0x000000ffff197224 */ /* 0x000fe400078e000d */
[----:B0-----:R-:W-:Y:S01]  /*2100*/  IMAD.U32 R22, RZ, RZ, UR8 ;  /* 0x00000008ff167e24 */ /* 0x001fe2000f8e00ff */
[----:B------:R-:W-:-:S07]  /*2110*/  MOV R23, UR9 ;  /* 0x0000000900177c02 */ /* 0x000fce0008000f00 */
[----:B------:R-:W-:Y:S05]  /*2120*/  CALL.REL.NOINC `($__internal_20_$__cuda_sm20_div_u64) ;  /* 0x00000018004c7944 */ /* 0x000fea0003c00000 */
[----:B------:R-:W-:Y:S02]  /*2130*/  IMAD.MOV.U32 R32, RZ, RZ, R22 ;  /* 0x000000ffff207224 */ /* 0x000fe400078e0016 */
[----:B------:R-:W-:-:S07]  /*2140*/  IMAD.MOV.U32 R33, RZ, RZ, R23 ;  /* 0x000000ffff217224 */ /* 0x000fce00078e0017 */
.L_x_369:
[----:B------:R-:W-:Y:S05]  /*2150*/  BSYNC.RECONVERGENT B0 ;  /* 0x0000000000007941 */ /* 0x000fea0003800200 */
.L_x_367:
[----:B------:R-:W0:Y:S01]  /*2160*/  LDC.64 R22, c[0x0][0x398] ;  /* 0x0000e600ff167b82 */ /* 0x000e220000000a00 */
[----:B------:R-:W-:Y:S01]  /*2170*/  MOV R24, R7 ;  /* 0x0000000700187202 */ /* 0x000fe20000000f00 */
[----:B------:R-:W-:Y:S01]  /*2180*/  IMAD.MOV.U32 R25, RZ, RZ, R6 ;  /* 0x000000ffff197224 */ /* 0x000fe200078e0006 */
[----:B------:R-:W-:Y:S03]  /*2190*/  BSSY.RECONVERGENT B0, `(.L_x_370) ;  /* 0x000003b000007945 */ /* 0x000fe60003800200 */
[----:B0-----:R-:W-:-:S04]  /*21a0*/  IMAD.WIDE.U32 R24, R22, 0x3, R24 ;  /* 0x0000000316187825 */ /* 0x001fc800078e0018 */
[----:B------:R-:W-:Y:S01]  /*21b0*/  IMAD R23, R23, 0x3, RZ ;  /* 0x0000000317177824 */ /* 0x000fe200078e02ff */
[----:B------:R-:W-:-:S03]  /*21c0*/  ISETP.GE.U32.AND P0, PT, R18, R24, PT ;  /* 0x000000181200720c */ /* 0x000fc60003f06070 */
[----:B------:R-:W-:-:S05]  /*21d0*/  IMAD.IADD R23, R25, 0x1, R23 ;  /* 0x0000000119177824 */ /* 0x000fca00078e0217 */
[----:B------:R-:W-:Y:S02]  /*21e0*/  ISETP.GE.U32.AND.EX P0, PT, R19, R23, PT, P0 ;  /* 0x000000171300720c */ /* 0x000fe40003f06100 */
[----:B------:R-:W-:-:S11]  /*21f0*/  PRMT R23, RZ, 0x7610, R23 ;  /* 0x00007610ff177816 */ /* 0x000fd60000000017 */
        /* <DEDUP_REMOVED lines=27> */
.L_x_373:
[----:B------:R-:W0:Y:S01]  /*23b0*/  LDCU.64 UR8, c[0x0][0x388] ;  /* 0x00007100ff0877ac */ /* 0x000e220008000a00 */
[----:B------:R-:W-:Y:S02]  /*23c0*/  MOV R24, R12 ;  /* 0x0000000c00187202 */ /* 0x000fe40000000f00 */
[----:B------:R-:W-:Y:S02]  /*23d0*/  MOV R27, R13 ;  /* 0x0000000d001b7202 */ /* 0x000fe40000000f00 */
[----:B------:R-:W-:Y:S01]  /*23e0*/  MOV R28, 0x2420 ;  /* 0x00002420001c7802 */ /* 0x000fe20000000f00 */
[----:B0-----:R-:W-:Y:S02]  /*23f0*/  IMAD.U32 R22, RZ, RZ, UR8 ;  /* 0x00000008ff167e24 */ /* 0x001fe4000f8e00ff */
[----:B------:R-:W-:-:S07]  /*2400*/  IMAD.U32 R23, RZ, RZ, UR9 ;  /* 0x00000009ff177e24 */ /* 0x000fce000f8e00ff */
[----:B------:R-:W-:Y:S05]  /*2410*/  CALL.REL.NOINC `($__internal_21_$__cuda_sm20_rem_u64) ;  /* 0x00000018009c7944 */ /* 0x000fea0003c00000 */
[----:B------:R-:W-:-:S04]  /*2420*/  ISETP.NE.U32.AND P0, PT, R26, RZ, PT ;  /* 0x000000ff1a00720c */ /* 0x000fc80003f05070 */
[----:B------:R-:W-:-:S13]  /*2430*/  ISETP.NE.AND.EX P0, PT, R27, RZ, PT, P0 ;  /* 0x000000ff1b00720c */ /* 0x000fda0003f05300 */
.L_x_374:
[----:B------:R-:W-:Y:S05]  /*2440*/  BSYNC.RECONVERGENT B1 ;  /* 0x0000000000017941 */ /* 0x000fea0003800200 */
.L_x_372:
        /* <DEDUP_REMOVED lines=15> */
.L_x_371:
[----:B------:R-:W-:Y:S05]  /*2540*/  BSYNC.RECONVERGENT B0 ;  /* 0x0000000000007941 */ /* 0x000fea0003800200 */
.L_x_370:
[----:B------:R-:W1:Y:S01]  /*2550*/  LDCU.64 UR8, c[0x0][0x3c0] ;  /* 0x00007800ff0877ac */ /* 0x000e620008000a00 */
[----:B0-----:R-:W0:Y:S01]  /*2560*/  LDC.64 R12, c[0x0][0x398] ;  /* 0x0000e600ff0c7b82 */ /* 0x001e220000000a00 */
[----:B------:R-:W-:Y:S02]  /*2570*/  IADD3 R16, P0, PT, R16, R4, RZ ;  /* 0x0000000410107210 */ /* 0x000fe40007f1e0ff */
[----:B------:R-:W-:-:S03]  /*2580*/  IADD3 R8, P1, PT, R8, 0x4, RZ ;  /* 0x0000000408087810 */ /* 0x000fc60007f3e0ff */
[----:B------:R-:W-:Y:S01]  /*2590*/  IMAD.X R17, R17, 0x1, R2, P0 ;  /* 0x0000000111117824 */ /* 0x000fe200000e0602 */
[----:B------:R-:W-:Y:S01]  /*25a0*/  IADD3 R10, P0, PT, R10, -0x4, RZ ;  /* 0xfffffffc0a0a7810 */ /* 0x000fe20007f1e0ff */
[----:B------:R-:W-:-:S03]  /*25b0*/  IMAD.X R9, RZ, RZ, R9, P1 ;  /* 0x000000ffff097224 */ /* 0x000fc600008e0609 */
[----:B-----5:R2:W-:Y:S01]  /*25c0*/  STG.E.U16 desc[UR14][R16.64], R23 ;  /* 0x0000001710007986 */ /* 0x0205e2000c10150e */
        /* <DEDUP_REMOVED lines=21> */
.L_x_342:
        /* <DEDUP_REMOVED lines=36> */
.L_x_378:
[----:B------:R-:W0:Y:S01]  /*2960*/  LDCU.64 UR8, c[0x0][0x388] ;  /* 0x00007100ff0877ac */ /* 0x000e220008000a00 */
[----:B------:R-:W-:Y:S01]  /*2970*/  MOV R26, 0x29b0 ;  /* 0x000029b0001a7802 */ /* 0x000fe20000000f00 */
[----:B0-----:R-:W-:Y:S01]  /*2980*/  IMAD.U32 R22, RZ, RZ, UR8 ;  /* 0x00000008ff167e24 */ /* 0x001fe2000f8e00ff */
[----:B------:R-:W-:-:S07]  /*2990*/  MOV R23, UR9 ;  /* 0x0000000900177c02 */ /* 0x000fce0008000f00 */
[----:B------:R-:W-:Y:S05]  /*29a0*/  CALL.REL.NOINC `($__internal_20_$__cuda_sm20_div_u64) ;  /* 0x00000010002c7944 */ /* 0x000fea0003c00000 */
[----:B------:R-:W-:Y:S02]  /*29b0*/  IMAD.MOV.U32 R10, RZ, RZ, R22 ;  /* 0x000000ffff0a7224 */ /* 0x000fe400078e0016 */
[----:B------:R-:W-:-:S07]  /*29c0*/  IMAD.MOV.U32 R11, RZ, RZ, R23 ;  /* 0x000000ffff0b7224 */ /* 0x000fce00078e0017 */
.L_x_379:
[----:B------:R-:W-:Y:S05]  /*29d0*/  BSYNC.RECONVERGENT B0 ;  /* 0x0000000000007941 */ /* 0x000fea0003800200 */
.L_x_377:
[----:B------:R-:W-:Y:S01]  /*29e0*/  ISETP.GE.U32.AND P0, PT, R18, R8, PT ;  /* 0x000000081200720c */ /* 0x000fe20003f06070 */
[----:B------:R-:W-:Y:S03]  /*29f0*/  BSSY.RECONVERGENT B0, `(.L_x_380) ;  /* 0x0000033000007945 */ /* 0x000fe60003800200 */
[----:B------:R-:W-:Y:S02]  /*2a00*/  ISETP.GE.U32.AND.EX P0, PT, R19, R7, PT, P0 ;  /* 0x000000071300720c */ /* 0x000fe40003f06100 */
[----:B------:R-:W-:-:S11]  /*2a10*/  PRMT R7, RZ, 0x7610, R7 ;  /* 0x00007610ff077816 */ /* 0x000fd60000000007 */
[----:B------:R-:W-:Y:S05]  /*2a20*/  @!P0 BRA `(.L_x_381) ;  /* 0x0000000000bc8947 */ /* 0x000fea0003800000 */
[----:B------:R-:W-:Y:S04]  /*2a30*/  BSSY.RECONVERGENT B1, `(.L_x_382) ;  /* 0x000001f000017945 */ /* 0x000fe80003800200 */
        /* <DEDUP_REMOVED lines=22> */
.L_x_383:
[----:B------:R-:W0:Y:S01]  /*2ba0*/  LDCU.64 UR8, c[0x0][0x388] ;  /* 0x00007100ff0877ac */ /* 0x000e220008000a00 */
[----:B------:R-:W-:Y:S01]  /*2bb0*/  IMAD.MOV.U32 R27, RZ, RZ, R25 ;  /* 0x000000ffff1b7224 */ /* 0x000fe200078e0019 */
[----:B------:R-:W-:Y:S02]  /*2bc0*/  MOV R28, 0x2c00 ;  /* 0x00002c00001c7802 */ /* 0x000fe40000000f00 */
[----:B0-----:R-:W-:Y:S01]  /*2bd0*/  MOV R22, UR8 ;  /* 0x0000000800167c02 */ /* 0x001fe20008000f00 */
[----:B------:R-:W-:-:S07]  /*2be0*/  IMAD.U32 R23, RZ, RZ, UR9 ;  /* 0x00000009ff177e24 */ /* 0x000fce000f8e00ff */
[----:B------:R-:W-:Y:S05]  /*2bf0*/  CALL.REL.NOINC `($__internal_21_$__cuda_sm20_rem_u64) ;  /* 0x0000001000a47944 */ /* 0x000fea0003c00000 */
[----:B------:R-:W-:-:S04]  /*2c00*/  ISETP.NE.U32.AND P0, PT, R26, RZ, PT ;  /* 0x000000ff1a00720c */ /* 0x000fc80003f05070 */
[----:B------:R-:W-:-:S13]  /*2c10*/  ISETP.NE.AND.EX P0, PT, R27, RZ, PT, P0 ;  /* 0x000000ff1b00720c */ /* 0x000fda0003f05300 */
.L_x_384:
[----:B------:R-:W-:Y:S05]  /*2c20*/  BSYNC.RECONVERGENT B1 ;  /* 0x0000000000017941 */ /* 0x000fea0003800200 */
.L_x_382:
        /* <DEDUP_REMOVED lines=15> */
.L_x_381:
[----:B------:R-:W-:Y:S05]  /*2d20*/  BSYNC.RECONVERGENT B0 ;  /* 0x0000000000007941 */ /* 0x000fea0003800200 */
.L_x_380:
[----:B-----5:R1:W-:Y:S01]  /*2d30*/  STG.E.U16 desc[UR14][R34.64], R7 ;  /* 0x0000000722007986 */ /* 0x0203e2000c10150e */
        /* <DEDUP_REMOVED lines=35> */
.L_x_386:
[----:B------:R-:W1:Y:S01]  /*2f70*/  LDCU.64 UR8, c[0x0][0x388] ;  /* 0x00007100ff0877ac */ /* 0x000e620008000a00 */
[----:B------:R-:W-:Y:S01]  /*2f80*/  MOV R26, 0x2fc0 ;  /* 0x00002fc0001a7802 */ /* 0x000fe20000000f00 */
[----:B-1----:R-:W-:Y:S02]  /*2f90*/  IMAD.U32 R22, RZ, RZ, UR8 ;  /* 0x00000008ff167e24 */ /* 0x002fe4000f8e00ff */
[----:B------:R-:W-:-:S07]  /*2fa0*/  IMAD.U32 R23, RZ, RZ, UR9 ;  /* 0x00000009ff177e24 */ /* 0x000fce000f8e00ff */
[----:B0-----:R-:W-:Y:S05]  /*2fb0*/  CALL.REL.NOINC `($__internal_20_$__cuda_sm20_div_u64) ;  /* 0x0000000800a87944 */ /* 0x001fea0003c00000 */
[----:B------:R-:W-:Y:S01]  /*2fc0*/  MOV R10, R22 ;  /* 0x00000016000a7202 */ /* 0x000fe20000000f00 */
[----:B------:R-:W-:-:S07]  /*2fd0*/  IMAD.MOV.U32 R11, RZ, RZ, R23 ;  /* 0x000000ffff0b7224 */ /* 0x000fce00078e0017 */
.L_x_387:
[----:B------:R-:W-:Y:S05]  /*2fe0*/  BSYNC.RECONVERGENT B0 ;  /* 0x0000000000007941 */ /* 0x000fea0003800200 */
.L_x_385:
        /* <DEDUP_REMOVED lines=28> */
.L_x_391:
        /* <DEDUP_REMOVED lines=8> */
.L_x_392:
[----:B------:R-:W-:Y:S05]  /*3230*/  BSYNC.RECONVERGENT B1 ;  /* 0x0000000000017941 */ /* 0x000fea0003800200 */
.L_x_390:
        /* <DEDUP_REMOVED lines=15> */
.L_x_389:
[----:B------:R-:W-:Y:S05]  /*3330*/  BSYNC.RECONVERGENT B0 ;  /* 0x0000000000007941 */ /* 0x000fea0003800200 */
.L_x_388:
[----:B------:R-:W1:Y:S01]  /*3340*/  LDCU.64 UR8, c[0x0][0x3c0] ;  /* 0x00007800ff0877ac */ /* 0x000e620008000a00 */
[----:B------:R-:W-:-:S04]  /*3350*/  UISETP.NE.U32.AND UP0, UPT, UR6, 0x2, UPT ;  /* 0x000000020600788c */ /* 0x000fc8000bf05070 */
[----:B------:R-:W-:Y:S02]  /*3360*/  UISETP.NE.AND.EX UP0, UPT, URZ, URZ, UPT, UP0 ;  /* 0x000000ffff00728c */ /* 0x000fe4000bf05300 */
[----:B-1----:R-:W-:Y:S02]  /*3370*/  USHF.L.U32 UR7, UR8, 0x1, URZ ;  /* 0x0000000108077899 */ /* 0x002fe400080006ff */
[----:B------:R-:W-:-:S04]  /*3380*/  USHF.L.U64.HI UR9, UR8, 0x1, UR9 ;  /* 0x0000000108097899 */ /* 0x000fc80008010209 */
[----:B------:R-:W-:Y:S02]  /*3390*/  IMAD.U32 R4, RZ, RZ, UR7 ;  /* 0x00000007ff047e24 */ /* 0x000fe4000f8e00ff */
[----:B------:R-:W-:-:S03]  /*33a0*/  MOV R2, UR9 ;  /* 0x0000000900027c02 */ /* 0x000fc60008000f00 */
[----:B------:R-:W-:-:S05]  /*33b0*/  IADD3 R34, P0, PT, R34, R4, RZ ;  /* 0x0000000422227210 */ /* 0x000fca0007f1e0ff */
[----:B------:R-:W-:Y:S01]  /*33c0*/  IMAD.X R35, R35, 0x1, R2, P0 ;  /* 0x0000000123237824 */ /* 0x000fe200000e0602 */
[----:B------:R-:W-:-:S04]  /*33d0*/  IADD3 R8, P0, PT, R34, R4, RZ ;  /* 0x0000000422087210 */ /* 0x000fc80007f1e0ff */
[----:B-----5:R1:W-:Y:S01]  /*33e0*/  STG.E.U16 desc[UR14][R34.64], R7 ;  /* 0x0000000722007986 */ /* 0x0203e2000c10150e */
[----:B------:R-:W-:Y:S01]  /*33f0*/  IMAD.X R9, R35, 0x1, R2, P0 ;  /* 0x0000000123097824 */ /* 0x000fe200000e0602 */
[----:B------:R-:W-:Y:S07]  /*3400*/  BRA.U !UP0, `(.L_x_376) ;  /* 0x0000000508787547 */ /* 0x000fee000b800000 */
[----:B------:R-:W0:Y:S01]  /*3410*/  LDCU.64 UR8, c[0x0][0x398] ;  /* 0x00007300ff0877ac */ /* 0x000e220008000a00 */
[----:B-1----:R-:W-:Y:S01]  /*3420*/  IADD3 R7, PT, PT, R6, 0x2, RZ ;  /* 0x0000000206077810 */ /* 0x002fe20007ffe0ff */
[----:B------:R-:W-:Y:S01]  /*3430*/  BSSY.RECONVERGENT B0, `(.L_x_393) ;  /* 0x0000025000007945 */ /* 0x000fe20003800200 */
[----:B------:R-:W1:Y:S03]  /*3440*/  LDCU UR7, c[0x0][0x38c] ;  /* 0x00007180ff0777ac */ /* 0x000e660008000800 */
[----:B0-----:R-:W-:-:S04]  /*3450*/  IMAD.WIDE.U32 R10, R7, UR8, RZ ;  /* 0x00000008070a7c25 */ /* 0x001fc8000f8e00ff */
[----:B------:R-:W-:Y:S01]  /*3460*/  IMAD R7, R7, UR9, R11 ;  /* 0x0000000907077c24 */ /* 0x000fe2000f8e020b */
[----:B------:R-:W-:-:S05]  /*3470*/  IADD3 R24, P0, PT, R18, -R10, RZ ;  /* 0x8000000a12187210 */ /* 0x000fca0007f1e0ff */
        /* <DEDUP_REMOVED lines=25> */
.L_x_394:
[----:B------:R-:W0:Y:S01]  /*3610*/  LDCU.64 UR8, c[0x0][0x388] ;  /* 0x00007100ff0877ac */ /* 0x000e220008000a00 */
[----:B------:R-:W-:Y:S01]  /*3620*/  MOV R26, 0x3660 ;  /* 0x00003660001a7802 */ /* 0x000fe20000000f00 */
[----:B0-----:R-:W-:Y:S02]  /*3630*/  IMAD.U32 R22, RZ, RZ, UR8 ;  /* 0x00000008ff167e24 */ /* 0x001fe4000f8e00ff */
[----:B------:R-:W-:-:S07]  /*3640*/  IMAD.U32 R23, RZ, RZ, UR9 ;  /* 0x00000009ff177e24 */ /* 0x000fce000f8e00ff */
[----:B------:R-:W-:Y:S05]  /*3650*/  CALL.REL.NOINC `($__internal_20_$__cuda_sm20_div_u64) ;  /* 0x0000000400007944 */ /* 0x000fea0003c00000 */
[----:B------:R-:W-:Y:S01]  /*3660*/  MOV R12, R22 ;  /* 0x00000016000c7202 */ /* 0x000fe20000000f00 */
[----:B------:R-:W-:-:S07]  /*3670*/  IMAD.MOV.U32 R13, RZ, RZ, R23 ;  /* 0x000000ffff0d7224 */ /* 0x000fce00078e0017 */
.L_x_395:
[----:B------:R-:W-:Y:S05]  /*3680*/  BSYNC.RECONVERGENT B0 ;  /* 0x0000000000007941 */ /* 0x000fea0003800200 */
.L_x_393:
[----:B------:R-:W-:Y:S01]  /*3690*/  ISETP.GE.U32.AND P0, PT, R18, R10, PT ;  /* 0x0000000a1200720c */ /* 0x000fe20003f06070 */
[----:B------:R-:W-:Y:S01]  /*36a0*/  BSSY.RECONVERGENT B0, `(.L_x_396) ;  /* 0x0000033000007945 */ /* 0x000fe20003800200 */
[----:B------:R-:W-:Y:S02]  /*36b0*/  PRMT R11, RZ, 0x7610, R11 ;  /* 0x00007610ff0b7816 */ /* 0x000fe4000000000b */
[----:B------:R-:W-:-:S13]  /*36c0*/  ISETP.GE.U32.AND.EX P0, PT, R19, R7, PT, P0 ;  /* 0x000000071300720c */ /* 0x000fda0003f06100 */
        /* <DEDUP_REMOVED lines=24> */
.L_x_399:
        /* <DEDUP_REMOVED lines=8> */
.L_x_400:
[----:B------:R-:W-:Y:S05]  /*38d0*/  BSYNC.RECONVERGENT B1 ;  /* 0x0000000000017941 */ /* 0x000fea0003800200 */
.L_x_398:
        /* <DEDUP_REMOVED lines=14> */
[----:B------:R0:W5:Y:S03]  /*39c0*/  LDG.E.U16 R11, desc[UR14][R10.64] ;  /* 0x0000000e0a0b7981 */ /* 0x000166000c1e1500 */
.L_x_397:
[----:B------:R-:W-:Y:S05]  /*39d0*/  BSYNC.RECONVERGENT B0 ;  /* 0x0000000000007941 */ /* 0x000fea0003800200 */
.L_x_396:
[----:B-----5:R2:W-:Y:S02]  /*39e0*/  STG.E.U16 desc[UR14][R8.64], R11 ;  /* 0x0000000b08007986 */ /* 0x0205e4000c10150e */
.L_x_376:
[----:B------:R-:W-:Y:S01]  /*39f0*/  IMAD.IADD R24, R3, 0x1, R0 ;  /* 0x0000000103187824 */ /* 0x000fe200078e0200 */
[----:B------:R-:W-:-:S04]  /*3a00*/  MOV R0, UR5 ;  /* 0x0000000500007c02 */ /* 0x000fc80008000f00 */
[----:B------:R-:W-:-:S04]  /*3a10*/  ISETP.LT.U32.AND P0, PT, R24, UR12, PT ;  /* 0x0000000c18007c0c */ /* 0x000fc8000bf01070 */
[----:B------:R-:W-:Y:S01]  /*3a20*/  ISETP.GT.U32.AND.EX P0, PT, R0, RZ, PT, P0 ;  /* 0x000000ff0000720c */ /* 0x000fe20003f04100 */
[----:B------:R-:W-:-:S12]  /*3a30*/  IMAD.MOV.U32 R0, RZ, RZ, R24 ;  /* 0x000000ffff007224 */ /* 0x000fd800078e0018 */
[----:B------:R-:W-:Y:S05]  /*3a40*/  @P0 BRA `(.L_x_401) ;  /* 0xffffffc400f40947 */ /* 0x000fea000383ffff */
[----:B------:R-:W-:Y:S05]  /*3a50*/  EXIT ;  /* 0x000000000000794d */ /* 0x000fea0003800000 */
        .weak           $__internal_20_$__cuda_sm20_div_u64
        .type           $__internal_20_$__cuda_sm20_div_u64,@function
        .size           $__internal_20_$__cuda_sm20_div_u64,($__internal_21_$__cuda_sm20_rem_u64 - $__internal_20_$__cuda_sm20_div_u64)
$__internal_20_$__cuda_sm20_div_u64:
        /* <DEDUP_REMOVED lines=66> */
[----:B------:R-:W-:Y:S05]  /*3e80*/  RET.REL.NODEC R26 `(unfold_output_into_patches_f16) ;  /* 0xffffffc01a5c7950 */ /* 0x000fea0003c3ffff */
        .weak           $__internal_21_$__cuda_sm20_rem_u64
        .type           $__internal_21_$__cuda_sm20_rem_u64,@function
        .size           $__internal_21_$__cuda_sm20_rem_u64,(.L_x_441 - $__internal_21_$__cuda_sm20_rem_u64)
$__internal_21_$__cuda_sm20_rem_u64:
        /* <DEDUP_REMOVED lines=23> */
[----:B------:R-:W-:-:S04]  /*4000*/  IMAD.HI.U32 R36, R37, R30, RZ ;  /* 0x0000001e25247227 */ /* 0x000fc800078e00ff */
[----:B------:R-:W-:-:S04]  /*4010*/  IMAD.X R26, RZ, RZ, ~R26, P0 ;  /* 0x000000ffff1a7224 */ /* 0x000fc800000e0e1a */
        /* <DEDUP_REMOVED lines=37> */
[----:B------:R-:W-:Y:S06]  /*4270*/  RET.REL.NODEC R28 `(unfold_output_into_patches_f16) ;  /* 0xffffffbc1c607950 */ /* 0x000fec0003c3ffff */
.L_x_402:
        /* <DEDUP_REMOVED lines=16> */
.L_x_441:


//--------------------- .text.unfold_input_into_patches_f16 --------------------------
	.section	.text.unfold_input_into_patches_f16,"ax",@progbits
	.align	128
        .global         unfold_input_into_patches_f16
        .type           unfold_input_into_patches_f16,@function
        .size           unfold_input_into_patches_f16,(.L_x_443 - unfold_input_into_patches_f16)
        .other          unfold_input_into_patches_f16,@"STO_CUDA_ENTRY STV_DEFAULT"
unfold_input_into_patches_f16:
.text.unfold_input_into_patches_f16:
        /* <DEDUP_REMOVED lines=28> */
.L_x_418:
        /* <DEDUP_REMOVED lines=28> */
.L_x_403:
[----:B------:R-:W0:Y:S01]  /*0380*/  LDCU.64 UR4, c[0x0][0x3c8] ;  /* 0x00007900ff0477ac */ /* 0x000e220008000a00 */
[----:B------:R-:W-:Y:S01]  /*0390*/  MOV R2, 0x3d0 ;  /* 0x000003d000027802 */ /* 0x000fe20000000f00 */
[----:B0-----:R-:W-:Y:S01]  /*03a0*/  IMAD.U32 R8, RZ, RZ, UR4 ;  /* 0x00000004ff087e24 */ /* 0x001fe2000f8e00ff */
[----:B------:R-:W-:-:S07]  /*03b0*/  MOV R9, UR5 ;  /* 0x0000000500097c02 */ /* 0x000fce0008000f00 */
[----:B-1----:R-:W-:Y:S05]  /*03c0*/  CALL.REL.NOINC `($__internal_22_$__cuda_sm20_div_u64) ;  /* 0x0000002000287944 */ /* 0x002fea0003c00000 */
        /* <DEDUP_REMOVED lines=9> */
.L_x_404:
        /* <DEDUP_REMOVED lines=29> */
.L_x_406:
[----:B------:R-:W0:Y:S01]  /*0630*/  LDCU.64 UR4, c[0x0][0x3b0] ;  /* 0x00007600ff0477ac */ /* 0x000e220008000a00 */
[----:B------:R-:W-:Y:S02]  /*0640*/  MOV R10, R16 ;  /* 0x00000010000a7202 */ /* 0x000fe40000000f00 */
[----:B------:R-:W-:Y:S02]  /*0650*/  MOV R11, R17 ;  /* 0x00000011000b7202 */ /* 0x000fe40000000f00 */
[----:B------:R-:W-:Y:S01]  /*0660*/  MOV R2, 0x6a0 ;  /* 0x000006a000027802 */ /* 0x000fe20000000f00 */
[----:B0-----:R-:W-:Y:S02]  /*0670*/  IMAD.U32 R8, RZ, RZ, UR4 ;  /* 0x00000004ff087e24 */ /* 0x001fe4000f8e00ff */
[----:B------:R-:W-:-:S07]  /*0680*/  IMAD.U32 R9, RZ, RZ, UR5 ;  /* 0x00000005ff097e24 */ /* 0x000fce000f8e00ff */
[----:B-1----:R-:W-:Y:S05]  /*0690*/  CALL.REL.NOINC `($__internal_22_$__cuda_sm20_div_u64) ;  /* 0x0000001c00747944 */ /* 0x002fea0003c00000 */
[----:B------:R-:W0:Y:S01]  /*06a0*/  LDCU.64 UR4, c[0x0][0x3b0] ;  /* 0x00007600ff0477ac */ /* 0x000e220008000a00 */
[----:B------:R-:W-:-:S05]  /*06b0*/  IADD3 R7, P0, PT, RZ, -R4, RZ ;  /* 0x80000004ff077210 */ /* 0x000fca0007f1e0ff */
[----:B------:R-:W-:-:S04]  /*06c0*/  IMAD.X R2, RZ, RZ, ~R5, P0 ;  /* 0x000000ffff027224 */ /* 0x000fc800000e0e05 */
[----:B0-----:R-:W-:Y:S02]  /*06d0*/  IMAD R2, R2, UR4, RZ ;  /* 0x0000000402027c24 */ /* 0x001fe4000f8e02ff */
[----:B------:R-:W-:-:S04]  /*06e0*/  IMAD.WIDE.U32 R16, R7, UR4, R16 ;  /* 0x0000000407107c25 */ /* 0x000fc8000f8e0010 */
[----:B------:R-:W-:-:S04]  /*06f0*/  IMAD R7, R7, UR5, R2 ;  /* 0x0000000507077c24 */ /* 0x000fc8000f8e0202 */
[----:B------:R-:W-:-:S07]  /*0700*/  IMAD.IADD R17, R17, 0x1, R7 ;  /* 0x0000000111117824 */ /* 0x000fce00078e0207 */
.L_x_407:
[----:B-1----:R-:W-:Y:S05]  /*0710*/  BSYNC.RECONVERGENT B0 ;  /* 0x0000000000007941 */ /* 0x002fea0003800200 */
.L_x_405:
        /* <DEDUP_REMOVED lines=25> */
.L_x_409:
[----:B------:R-:W-:Y:S01]  /*08b0*/  IMAD.MOV.U32 R2, RZ, RZ, R4 ;  /* 0x000000ffff027224 */ /* 0x000fe200078e0004 */
[----:B------:R-:W-:Y:S01]  /*08c0*/  MOV R8, 0x8f0 ;  /* 0x000008f000087802 */ /* 0x000fe20000000f00 */
[----:B------:R-:W-:-:S07]  /*08d0*/  IMAD.MOV.U32 R9, RZ, RZ, R5 ;  /* 0x000000ffff097224 */ /* 0x000fce00078e0005 */
[----:B------:R-:W-:Y:S05]  /*08e0*/  CALL.REL.NOINC `($__internal_23_$__cuda_sm20_rem_u64) ;  /* 0x0000001c00f07944 */ /* 0x000fea0003c00000 */
.L_x_410:
[----:B------:R-:W-:Y:S05]  /*08f0*/  BSYNC.RECONVERGENT B0 ;  /* 0x0000000000007941 */ /* 0x000fea0003800200 */
.L_x_408:
        /* <DEDUP_REMOVED lines=54> */
.L_x_412:
        /* <DEDUP_REMOVED lines=13> */
[----:B------:R-:W-:Y:S01]  /*0d30*/  PRMT R29, RZ, 0x7610, R29 ;  /* 0x00007610ff1d7816 */ /* 0x000fe2000000001d */
[-C--:B---3--:R-:W-:Y:S02]  /*0d40*/  @!P0 IMAD R11, R21, R10.reuse, RZ ;  /* 0x0000000a150b8224 */ /* 0x088fe400078e02ff */
[----:B------:R-:W-:-:S04]  /*0d50*/  @!P0 IMAD.WIDE.U32 R22, R20, R10, R6 ;  /* 0x0000000a14168225 */ /* 0x000fc800078e0006 */
[----:B------:R-:W-:Y:S01]  /*0d60*/  @!P0 IMAD R11, R20, R8, R11 ;  /* 0x00000008140b8224 */ /* 0x000fe200078e020b */
[----:B--2---:R-:W-:-:S03]  /*0d70*/  @!P0 LEA R20, P1, R22, R18, 0x1 ;  /* 0x0000001216148211 */ /* 0x004fc600078208ff */
[----:B------:R-:W-:-:S05]  /*0d80*/  @!P0 IMAD.IADD R6, R23, 0x1, R11 ;  /* 0x0000000117068824 */ /* 0x000fca00078e020b */
[----:B------:R-:W-:-:S05]  /*0d90*/  @!P0 LEA.HI.X R21, R22, R19, R6, 0x1, P1 ;  /* 0x0000001316158211 */ /* 0x000fca00008f0c06 */
[----:B------:R-:W2:Y:S01]  /*0da0*/  @!P0 LDG.E.U16 R29, desc[UR12][R20.64] ;  /* 0x0000000c141d8981 */ /* 0x000ea2000c1e1500 */
[----:B------:R-:W-:Y:S02]  /*0db0*/  IADD3 R27, P1, PT, R10, R16, RZ ;  /* 0x000000100a1b7210 */ /* 0x000fe40007f3e0ff */
[----:B------:R-:W-:Y:S02]  /*0dc0*/  MOV R24, R2 ;  /* 0x0000000200187202 */ /* 0x000fe40000000f00 */
[----:B------:R-:W-:Y:S01]  /*0dd0*/  ISETP.GE.U32.AND P0, PT, R27, UR8, PT ;  /* 0x000000081b007c0c */ /* 0x000fe2000bf06070 */
[----:B------:R-:W-:-:S05]  /*0de0*/  IMAD.X R8, R8, 0x1, R17, P1 ;  /* 0x0000000108087824 */ /* 0x000fca00008e0611 */
[----:B------:R-:W-:-:S13]  /*0df0*/  ISETP.GE.U32.AND.EX P0, PT, R8, UR9, PT, P0 ;  /* 0x0000000908007c0c */ /* 0x000fda000bf06100 */
[----:B------:R-:W0:Y:S08]  /*0e00*/  @!P0 LDC.64 R18, c[0x0][0x3d8] ;  /* 0x0000f600ff128b82 */ /* 0x000e300000000a00 */
[----:B------:R-:W3:Y:S01]  /*0e10*/  @!P0 LDC.64 R10, c[0x0][0x3d0] ;  /* 0x0000f400ff0a8b82 */ /* 0x000ee20000000a00 */
[----:B--2---:R2:W-:Y:S04]  /*0e20*/  STG.E.U16 desc[UR12][R24.64], R29 ;  /* 0x0000001d18007986 */ /* 0x0045e8000c10150c */
[----:B0-----:R-:W4:Y:S01]  /*0e30*/  @!P0 LDG.E.64 R18, desc[UR12][R18.64+0x10] ;  /* 0x0000100c12128981 */ /* 0x001f22000c1e1b00 */
[----:B------:R-:W-:-:S02]  /*0e40*/  @!P0 IMAD.MOV.U32 R6, RZ, RZ, R14 ;  /* 0x000000ffff068224 */ /* 0x000fc400078e000e */
[-C--:B----4-:R-:W-:Y:S02]  /*0e50*/  @!P0 IMAD R23, R19, R27.reuse, RZ ;  /* 0x0000001b13178224 */ /* 0x090fe400078e02ff */
[----:B------:R-:W-:-:S04]  /*0e60*/  @!P0 IMAD.WIDE.U32 R20, R18, R27, R6 ;  /* 0x0000001b12148225 */ /* 0x000fc800078e0006 */
[----:B------:R-:W-:Y:S01]  /*0e70*/  @!P0 IMAD R23, R18, R8, R23 ;  /* 0x0000000812178224 */ /* 0x000fe200078e0217 */
[----:B---3--:R-:W-:-:S03]  /*0e80*/  @!P0 LEA R22, P1, R20, R10, 0x1 ;  /* 0x0000000a14168211 */ /* 0x008fc600078208ff */
[----:B------:R-:W-:-:S05]  /*0e90*/  @!P0 IMAD.IADD R6, R21, 0x1, R23 ;  /* 0x0000000115068824 */ /* 0x000fca00078e0217 */
[--C-:B------:R-:W-:Y:S02]  /*0ea0*/  @!P0 LEA.HI.X R23, R20, R11, R6.reuse, 0x1, P1 ;  /* 0x0000000b14178211 */ /* 0x100fe400008f0c06 */
[----:B------:R-:W-:-:S06]  /*0eb0*/  PRMT R6, RZ, 0x7610, R6 ;  /* 0x00007610ff067816 */ /* 0x000fcc0000000006 */
[----:B------:R-:W3:Y:S01]  /*0ec0*/  @!P0 LDG.E.U16 R6, desc[UR12][R22.64] ;  /* 0x0000000c16068981 */ /* 0x000ee2000c1e1500 */
        /* <DEDUP_REMOVED lines=8> */
[----:B---3--:R3:W-:Y:S04]  /*0f50*/  STG.E.U16 desc[UR12][R10.64], R6 ;  /* 0x000000060a007986 */ /* 0x0087e8000c10150c */
[----:B0-----:R-:W5:Y:S01]  /*0f60*/  @!P0 LDG.E.64 R20, desc[UR12][R20.64+0x10] ;  /* 0x0000100c14148981 */ /* 0x001f62000c1e1b00 */
[----:B--2---:R-:W-:Y:S01]  /*0f70*/  PRMT R24, RZ, 0x7610, R24 ;  /* 0x00007610ff187816 */ /* 0x004fe20000000018 */
[----:B---3--:R-:W-:-:S02]  /*0f80*/  @!P0 IMAD.MOV.U32 R6, RZ, RZ, R14 ;  /* 0x000000ffff068224 */ /* 0x008fc400078e000e */
[-C--:B-----5:R-:W-:Y:S02]  /*0f90*/  @!P0 IMAD R29, R21, R27.reuse, RZ ;  /* 0x0000001b151d8224 */ /* 0x0a0fe400078e02ff */
[----:B------:R-:W-:-:S04]  /*0fa0*/  @!P0 IMAD.WIDE.U32 R22, R20, R27, R6 ;  /* 0x0000001b14168225 */ /* 0x000fc800078e0006 */
[----:B------:R-:W-:Y:S01]  /*0fb0*/  @!P0 IMAD R29, R20, R8, R29 ;  /* 0x00000008141d8224 */ /* 0x000fe200078e021d */
[----:B----4-:R-:W-:-:S04]  /*0fc0*/  @!P0 LEA R28, P1, R22, R18, 0x1 ;  /* 0x00000012161c8211 */ /* 0x010fc800078208ff */
[----:B------:R-:W-:-:S04]  /*0fd0*/  @!P0 IADD3 R18, PT, PT, R23, R29, RZ ;  /* 0x0000001d17128210 */ /* 0x000fc80007ffe0ff */
[----:B------:R-:W-:-:S05]  /*0fe0*/  @!P0 LEA.HI.X R29, R22, R19, R18, 0x1, P1 ;  /* 0x00000013161d8211 */ /* 0x000fca00008f0c12 */
[----:B------:R-:W2:Y:S01]  /*0ff0*/  @!P0 LDG.E.U16 R24, desc[UR12][R28.64] ;  /* 0x0000000c1c188981 */ /* 0x000ea2000c1e1500 */
        /* <DEDUP_REMOVED lines=8> */
[----:B--2---:R2:W-:Y:S04]  /*1080*/  STG.E.U16 desc[UR12][R10.64], R24 ;  /* 0x000000180a007986 */ /* 0x0045e8000c10150c */
[----:B0-----:R-:W4:Y:S01]  /*1090*/  @!P0 LDG.E.64 R20, desc[UR12][R20.64+0x10] ;  /* 0x0000100c14148981 */ /* 0x001f22000c1e1b00 */
[----:B------:R-:W-:Y:S01]  /*10a0*/  @!P0 MOV R6, R14 ;  /* 0x0000000e00068202 */ /* 0x000fe20000000f00 */
[----:B----4-:R-:W-:-:S04]  /*10b0*/  @!P0 IMAD R29, R21, R27, RZ ;  /* 0x0000001b151d8224 */ /* 0x010fc800078e02ff */
        /* <DEDUP_REMOVED lines=15> */
[----:B---3--:R3:W-:Y:S04]  /*11b0*/  STG.E.U16 desc[UR12][R10.64], R6 ;  /* 0x000000060a007986 */ /* 0x0087e8000c10150c */
[----:B0-----:R-:W4:Y:S01]  /*11c0*/  @!P0 LDG.E.64 R20, desc[UR12][R20.64+0x10] ;  /* 0x0000100c14148981 */ /* 0x001f22000c1e1b00 */
[----:B------:R-:W-:Y:S01]  /*11d0*/  PRMT R24, RZ, 0x7610, R24 ;  /* 0x00007610ff187816 */ /* 0x000fe20000000018 */
[----:B---3--:R-:W-:-:S02]  /*11e0*/  @!P0 IMAD.MOV.U32 R6, RZ, RZ, R14 ;  /* 0x000000ffff068224 */ /* 0x008fc400078e000e */
[-C--:B----4-:R-:W-:Y:S02]  /*11f0*/  @!P0 IMAD R29, R21, R27.reuse, RZ ;  /* 0x0000001b151d8224 */ /* 0x090fe400078e02ff */
[----:B------:R-:W-:-:S04]  /*1200*/  @!P0 IMAD.WIDE.U32 R22, R20, R27, R6 ;  /* 0x0000001b14168225 */ /* 0x000fc800078e0006 */
[----:B------:R-:W-:Y:S01]  /*1210*/  @!P0 IMAD R29, R20, R8, R29 ;  /* 0x00000008141d8224 */ /* 0x000fe200078e021d */
[----:B--2---:R-:W-:-:S03]  /*1220*/  @!P0 LEA R28, P1, R22, R18, 0x1 ;  /* 0x00000012161c8211 */ /* 0x004fc600078208ff */
[----:B------:R-:W-:-:S05]  /*1230*/  @!P0 IMAD.IADD R18, R23, 0x1, R29 ;  /* 0x0000000117128824 */ /* 0x000fca00078e021d */
[----:B------:R-:W-:-:S05]  /*1240*/  @!P0 LEA.HI.X R29, R22, R19, R18, 0x1, P1 ;  /* 0x00000013161d8211 */ /* 0x000fca00008f0c12 */
[----:B------:R-:W2:Y:S01]  /*1250*/  @!P0 LDG.E.U16 R24, desc[UR12][R28.64] ;  /* 0x0000000c1c188981 */ /* 0x000ea2000c1e1500 */
[----:B------:R-:W-:-:S04]  /*1260*/  IADD3 R27, P1, PT, R27, R16, RZ ;  /* 0x000000101b1b7210 */ /* 0x000fc80007f3e0ff */
[----:B------:R-:W-:Y:S02]  /*1270*/  ISETP.GE.U32.AND P0, PT, R27, UR8, PT ;  /* 0x000000081b007c0c */ /* 0x000fe4000bf06070 */
[----:B------:R-:W-:Y:S02]  /*1280*/  IADD3.X R8, PT, PT, R8, R17, RZ, P1, !PT ;  /* 0x0000001108087210 */ /* 0x000fe40000ffe4ff */
[----:B------:R-:W-:Y:S02]  /*1290*/  IADD3 R10, P1, PT, R10, R9, RZ ;  /* 0x000000090a0a7210 */ /* 0x000fe40007f3e0ff */
[----:B------:R-:W-:-:S03]  /*12a0*/  ISETP.GE.U32.AND.EX P0, PT, R8, UR9, PT, P0 ;  /* 0x0000000908007c0c */ /* 0x000fc6000bf06100 */
[----:B------:R-:W-:-:S10]  /*12b0*/  IMAD.X R11, R11, 0x1, R4, P1 ;  /* 0x000000010b0b7824 */ /* 0x000fd400008e0604 */
        /* <DEDUP_REMOVED lines=8> */
[----:B---3--:R-:W-:-:S04]  /*1340*/  @!P0 LEA R28, P1, R22, R18, 0x1 ;  /* 0x00000012161c8211 */ /* 0x008fc800078208ff */
[----:B------:R-:W-:-:S04]  /*1350*/  @!P0 IADD3 R6, PT, PT, R23, R29, RZ ;  /* 0x0000001d17068210 */ /* 0x000fc80007ffe0ff */
[--C-:B------:R-:W-:Y:S02]  /*1360*/  @!P0 LEA.HI.X R29, R22, R19, R6.reuse, 0x1, P1 ;  /* 0x00000013161d8211 */ /* 0x100fe400008f0c06 */
[----:B------:R-:W-:-:S06]  /*1370*/  PRMT R6, RZ, 0x7610, R6 ;  /* 0x00007610ff067816 */ /* 0x000fcc0000000006 */
[----:B------:R-:W3:Y:S01]  /*1380*/  @!P0 LDG.E.U16 R6, desc[UR12][R28.64] ;  /* 0x0000000c1c068981 */ /* 0x000ee2000c1e1500 */
        /* <DEDUP_REMOVED lines=8> */
[----:B---3--:R3:W-:Y:S04]  /*1410*/  STG.E.U16 desc[UR12][R10.64], R6 ;  /* 0x000000060a007986 */ /* 0x0087e8000c10150c */
[----:B0-----:R-:W4:Y:S01]  /*1420*/  @!P0 LDG.E.64 R20, desc[UR12][R20.64+0x10] ;  /* 0x0000100c14148981 */ /* 0x001f22000c1e1b00 */
[----:B---3--:R-:W-:Y:S01]  /*1430*/  @!P0 MOV R6, R14 ;  /* 0x0000000e00068202 */ /* 0x008fe20000000f00 */
[----:B----4-:R-:W-:-:S04]  /*1440*/  @!P0 IMAD R29, R21, R27, RZ ;  /* 0x0000001b151d8224 */ /* 0x010fc800078e02ff */
[----:B------:R-:W-:-:S04]  /*1450*/  @!P0 IMAD.WIDE.U32 R22, R20, R27, R6 ;  /* 0x0000001b14168225 */ /* 0x000fc800078e0006 */
[----:B------:R-:W-:Y:S01]  /*1460*/  @!P0 IMAD R29, R20, R8, R29 ;  /* 0x00000008141d8224 */ /* 0x000fe200078e021d */
[----:B--2---:R-:W-:-:S03]  /*1470*/  @!P0 LEA R18, P1, R22, R18, 0x1 ;  /* 0x0000001216128211 */ /* 0x004fc600078208ff */
[--C-:B------:R-:W-:Y:S01]  /*1480*/  @!P0 IMAD.IADD R23, R23, 0x1, R29.reuse ;  /* 0x0000000117178824 */ /* 0x100fe200078e021d */
[----:B------:R-:W-:-:S04]  /*1490*/  PRMT R29, RZ, 0x7610, R29 ;  /* 0x00007610ff1d7816 */ /* 0x000fc8000000001d */
[----:B------:R-:W-:-:S05]  /*14a0*/  @!P0 LEA.HI.X R19, R22, R19, R23, 0x1, P1 ;  /* 0x0000001316138211 */ /* 0x000fca00008f0c17 */
[----:B------:R-:W2:Y:S01]  /*14b0*/  @!P0 LDG.E.U16 R29, desc[UR12][R18.64] ;  /* 0x0000000c121d8981 */ /* 0x000ea2000c1e1500 */
        /* <DEDUP_REMOVED lines=15> */
[----:B------:R-:W-:Y:S01]  /*15b0*/  @!P0 IMAD.IADD R6, R19, 0x1, R23 ;  /* 0x0000000113068824 */ /* 0x000fe200078e0217 */
[----:B------:R-:W-:-:S04]  /*15c0*/  PRMT R19, RZ, 0x7610, R19 ;  /* 0x00007610ff137816 */ /* 0x000fc80000000013 */
[----:B------:R-:W-:Y:S02]  /*15d0*/  @!P0 LEA.HI.X R23, R18, R11, R6, 0x1, P1 ;  /* 0x0000000b12178211 */ /* 0x000fe400008f0c06 */
[----:B------:R-:W0:Y:S03]  /*15e0*/  LDC.64 R10, c[0x0][0x3c8] ;  /* 0x0000f200ff0a7b82 */ /* 0x000e260000000a00 */
[----:B------:R-:W3:Y:S01]  /*15f0*/  @!P0 LDG.E.U16 R19, desc[UR12][R22.64] ;  /* 0x0000000c16138981 */ /* 0x000ee2000c1e1500 */
        /* <DEDUP_REMOVED lines=24> */
[----:B---3--:R0:W-:Y:S01]  /*1780*/  STG.E.U16 desc[UR12][R16.64], R19 ;  /* 0x0000001310007986 */ /* 0x0081e2000c10150c */
[----:B------:R-:W-:Y:S05]  /*1790*/  BRA.U UP0, `(.L_x_412) ;  /* 0xfffffff500307547 */ /* 0x000fea000b83ffff */
[----:B------:R-:W1:Y:S01]  /*17a0*/  LDCU UR4, c[0x0][0x380] ;  /* 0x00007000ff0477ac */ /* 0x000e620008000800 */
[----:B------:R-:W-:Y:S01]  /*17b0*/  IMAD.MOV.U32 R25, RZ, RZ, R6 ;  /* 0x000000ffff197224 */ /* 0x000fe200078e0006 */
[----:B------:R-:W2:Y:S01]  /*17c0*/  LDCU UR5, c[0x0][0x384] ;  /* 0x00007080ff0577ac */ /* 0x000ea20008000800 */
[----:B-1----:R-:W-:-:S12]  /*17d0*/  ULOP3.LUT UR4, UR4, 0xfffffff8, URZ, 0xc0, !UPT ;  /* 0xfffffff804047892 */ /* 0x002fd8000f8ec0ff */
.L_x_411:
[----:B------:R-:W1:Y:S02]  /*17e0*/  LDCU UR6, c[0x0][0x380] ;  /* 0x00007000ff0677ac */ /* 0x000e640008000800 */
[----:B-1----:R-:W-:-:S04]  /*17f0*/  ULOP3.LUT UR6, UR6, 0x7, URZ, 0xc0, !UPT ;  /* 0x0000000706067892 */ /* 0x002fc8000f8ec0ff */
[----:B------:R-:W-:-:S04]  /*1800*/  UISETP.NE.U32.AND UP0, UPT, UR6, URZ, UPT ;  /* 0x000000ff0600728c */ /* 0x000fc8000bf05070 */
[----:B------:R-:W-:-:S09]  /*1810*/  UISETP.NE.AND.EX UP0, UPT, URZ, URZ, UPT, UP0 ;  /* 0x000000ffff00728c */ /* 0x000fd2000bf05300 */
[----:B------:R-:W-:Y:S05]  /*1820*/  BRA.U !UP0, `(.L_x_413) ;  /* 0x0000000908c87547 */ /* 0x000fea000b800000 */
[----:B------:R-:W1:Y:S01]  /*1830*/  LDCU UR7, c[0x0][0x380] ;  /* 0x00007000ff0777ac */ /* 0x000e620008000800 */
[----:B------:R-:W-:-:S04]  /*1840*/  UIADD3 UR6, UP0, UPT, UR6, -0x1, URZ ;  /* 0xffffffff06067890 */ /* 0x000fc8000ff1e0ff */
[----:B------:R-:W-:Y:S02]  /*1850*/  UIADD3.X UR9, UPT, UPT, URZ, -0x1, URZ, UP0, !UPT ;  /* 0xffffffffff097890 */ /* 0x000fe400087fe4ff */
[----:B------:R-:W-:-:S04]  /*1860*/  UISETP.GE.U32.AND UP1, UPT, UR6, 0x3, UPT ;  /* 0x000000030600788c */ /* 0x000fc8000bf26070 */
[----:B------:R-:W-:Y:S02]  /*1870*/  UISETP.GE.U32.AND.EX UP1, UPT, UR9, URZ, UPT, UP1 ;  /* 0x000000ff0900728c */ /* 0x000fe4000bf26110 */
[----:B-1----:R-:W-:-:S04]  /*1880*/  ULOP3.LUT UR8, UR7, 0x3, URZ, 0xc0, !UPT ;  /* 0x0000000307087892 */ /* 0x002fc8000f8ec0ff */
[----:B------:R-:W-:-:S04]  /*1890*/  UISETP.NE.U32.AND UP0, UPT, UR8, URZ, UPT ;  /* 0x000000ff0800728c */ /* 0x000fc8000bf05070 */
[----:B------:R-:W-:Y:S01]  /*18a0*/  UISETP.NE.AND.EX UP0, UPT, URZ, URZ, UPT, UP0 ;  /* 0x000000ffff00728c */ /* 0x000fe2000bf05300 */
[----:B------:R-:W-:Y:S10]  /*18b0*/  BRA.U !UP1, `(.L_x_414) ;  /* 0x0000000509607547 */ /* 0x000ff4000b800000 */
        /* <DEDUP_REMOVED lines=13> */
[----:B------:R-:W-:Y:S01]  /*1990*/  PRMT R29, RZ, 0x7610, R29 ;  /* 0x00007610ff1d7816 */ /* 0x000fe2000000001d */
[----:B------:R-:W-:Y:S01]  /*19a0*/  UIADD3 UR5, UPT, UPT, UR4, 0x1, URZ ;  /* 0x0000000104057890 */ /* 0x000fe2000fffe0ff */
[----:B--2---:R-:W-:-:S02]  /*19b0*/  @!P0 IMAD R2, R21, R16, RZ ;  /* 0x0000001015028224 */ /* 0x004fc400078e02ff */
[----:B------:R-:W-:-:S04]  /*19c0*/  @!P0 IMAD.WIDE.U32 R16, R20, R16, R6 ;  /* 0x0000001014108225 */ /* 0x000fc800078e0006 */
[----:B------:R-:W-:Y:S01]  /*19d0*/  @!P0 IMAD R23, R20, R23, R2 ;  /* 0x0000001714178224 */ /* 0x000fe200078e0202 */
[----:B-1----:R-:W-:-:S04]  /*19e0*/  @!P0 LEA R26, P1, R16, R18, 0x1 ;  /* 0x00000012101a8211 */ /* 0x002fc800078208ff */
[----:B------:R-:W-:-:S04]  /*19f0*/  @!P0 IADD3 R2, PT, PT, R17, R23, RZ ;  /* 0x0000001711028210 */ /* 0x000fc80007ffe0ff */
[----:B------:R-:W-:-:S05]  /*1a00*/  @!P0 LEA.HI.X R27, R16, R19, R2, 0x1, P1 ;  /* 0x00000013101b8211 */ /* 0x000fca00008f0c02 */
[----:B------:R-:W2:Y:S01]  /*1a10*/  @!P0 LDG.E.U16 R29, desc[UR12][R26.64] ;  /* 0x0000000c1a1d8981 */ /* 0x000ea2000c1e1500 */
[----:B------:R-:W-:-:S04]  /*1a20*/  IMAD.WIDE.U32 R16, R8, UR5, R4 ;  /* 0x0000000508107c25 */ /* 0x000fc8000f8e0004 */
[----:B------:R-:W-:Y:S01]  /*1a30*/  IMAD R23, R9, UR5, R17 ;  /* 0x0000000509177c24 */ /* 0x000fe2000f8e0211 */
[----:B------:R-:W-:-:S04]  /*1a40*/  ISETP.GE.U32.AND P0, PT, R16, UR10, PT ;  /* 0x0000000a10007c0c */ /* 0x000fc8000bf06070 */
[----:B------:R-:W-:-:S13]  /*1a50*/  ISETP.GE.U32.AND.EX P0, PT, R23, UR11, PT, P0 ;  /* 0x0000000b17007c0c */ /* 0x000fda000bf06100 */
[----:B------:R-:W0:Y:S08]  /*1a60*/  @!P0 LDC.64 R18, c[0x0][0x3d8] ;  /* 0x0000f600ff128b82 */ /* 0x000e300000000a00 */
[----:B------:R-:W1:Y:S01]  /*1a70*/  @!P0 LDC.64 R20, c[0x0][0x3d0] ;  /* 0x0000f400ff148b82 */ /* 0x000e620000000a00 */
[----:B--2---:R2:W-:Y:S04]  /*1a80*/  STG.E.U16 desc[UR12][R24.64], R29 ;  /* 0x0000001d18007986 */ /* 0x0045e8000c10150c */
[----:B0-----:R-:W3:Y:S01]  /*1a90*/  @!P0 LDG.E.64 R18, desc[UR12][R18.64+0x10] ;  /* 0x0000100c12128981 */ /* 0x001ee2000c1e1b00 */
[----:B------:R-:W-:Y:S01]  /*1aa0*/  @!P0 IMAD.MOV.U32 R6, RZ, RZ, R14 ;  /* 0x000000ffff068224 */ /* 0x000fe200078e000e */
[----:B------:R-:W-:Y:S01]  /*1ab0*/  PRMT R27, RZ, 0x7610, R27 ;  /* 0x00007610ff1b7816 */ /* 0x000fe2000000001b */
[----:B------:R-:W-:Y:S01]  /*1ac0*/  UIADD3 UR5, UPT, UPT, UR4, 0x2, URZ ;  /* 0x0000000204057890 */ /* 0x000fe2000fffe0ff */
[----:B---3--:R-:W-:-:S02]  /*1ad0*/  @!P0 IMAD R2, R19, R16, RZ ;  /* 0x0000001013028224 */ /* 0x008fc400078e02ff */
[----:B------:R-:W-:-:S04]  /*1ae0*/  @!P0 IMAD.WIDE.U32 R16, R18, R16, R6 ;  /* 0x0000001012108225 */ /* 0x000fc800078e0006 */
[----:B------:R-:W-:Y:S01]  /*1af0*/  @!P0 IMAD R23, R18, R23, R2 ;  /* 0x0000001712178224 */ /* 0x000fe200078e0202 */
[----:B-1----:R-:W-:-:S03]  /*1b00*/  @!P0 LEA R20, P1, R16, R20, 0x1 ;  /* 0x0000001410148211 */ /* 0x002fc600078208ff */
[----:B------:R-:W-:-:S05]  /*1b10*/  @!P0 IMAD.IADD R2, R17, 0x1, R23 ;  /* 0x0000000111028824 */ /* 0x000fca00078e0217 */
[----:B------:R-:W-:-:S05]  /*1b20*/  @!P0 LEA.HI.X R21, R16, R21, R2, 0x1, P1 ;  /* 0x0000001510158211 */ /* 0x000fca00008f0c02 */
[----:B------:R0:W3:Y:S01]  /*1b30*/  @!P0 LDG.E.U16 R27, desc[UR12][R20.64] ;  /* 0x0000000c141b8981 */ /* 0x0000e2000c1e1500 */
        /* <DEDUP_REMOVED lines=8> */
[----:B---3--:R2:W-:Y:S04]  /*1bc0*/  STG.E.U16 desc[UR12][R24.64], R27 ;  /* 0x0000001b18007986 */ /* 0x0085e8000c10150c */
[----:B-1----:R-:W3:Y:S01]  /*1bd0*/  @!P0 LDG.E.64 R18, desc[UR12][R18.64+0x10] ;  /* 0x0000100c12128981 */ /* 0x002ee2000c1e1b00 */
[----:B------:R-:W-:-:S02]  /*1be0*/  @!P0 MOV R6, R14 ;  /* 0x0000000e00068202 */ /* 0x000fc40000000f00 */
[----:B------:R-:W-:Y:S01]  /*1bf0*/  PRMT R29, RZ, 0x7610, R29 ;  /* 0x00007610ff1d7816 */ /* 0x000fe2000000001d */
[----:B------:R-:W-:Y:S01]  /*1c00*/  UIADD3 UR5, UPT, UPT, UR4, 0x3, URZ ;  /* 0x0000000304057890 */ /* 0x000fe2000fffe0ff */
[-C--:B---3--:R-:W-:Y:S02]  /*1c10*/  @!P0 IMAD R2, R19, R16.reuse, RZ ;  /* 0x0000001013028224 */ /* 0x088fe400078e02ff */
[----:B------:R-:W-:-:S04]  /*1c20*/  @!P0 IMAD.WIDE.U32 R22, R18, R16, R6 ;  /* 0x0000001012168225 */ /* 0x000fc800078e0006 */
[----:B------:R-:W-:Y:S01]  /*1c30*/  @!P0 IMAD R17, R18, R17, R2 ;  /* 0x0000001112118224 */ /* 0x000fe200078e0202 */
[----:B0-----:R-:W-:-:S03]  /*1c40*/  @!P0 LEA R20, P1, R22, R20, 0x1 ;  /* 0x0000001416148211 */ /* 0x001fc600078208ff */
[----:B------:R-:W-:-:S05]  /*1c50*/  @!P0 IMAD.IADD R2, R23, 0x1, R17 ;  /* 0x0000000117028824 */ /* 0x000fca00078e0211 */
[----:B------:R-:W-:-:S05]  /*1c60*/  @!P0 LEA.HI.X R21, R22, R21, R2, 0x1, P1 ;  /* 0x0000001516158211 */ /* 0x000fca00008f0c02 */
[----:B------:R-:W3:Y:S01]  /*1c70*/  @!P0 LDG.E.U16 R29, desc[UR12][R20.64] ;  /* 0x0000000c141d8981 */ /* 0x000ee2000c1e1500 */
        /* <DEDUP_REMOVED lines=8> */
[----:B---3--:R3:W-:Y:S04]  /*1d00*/  STG.E.U16 desc[UR12][R8.64], R29 ;  /* 0x0000001d08007986 */ /* 0x0087e8000c10150c */
[----:B0-----:R-:W4:Y:S01]  /*1d10*/  @!P0 LDG.E.64 R22, desc[UR12][R22.64+0x10] ;  /* 0x0000100c16168981 */ /* 0x001f22000c1e1b00 */
[----:B------:R-:W-:-:S02]  /*1d20*/  @!P0 IMAD.MOV.U32 R6, RZ, RZ, R14 ;  /* 0x000000ffff068224 */ /* 0x000fc400078e000e */
[-C--:B----4-:R-:W-:Y:S02]  /*1d30*/  @!P0 IMAD R21, R23, R16.reuse, RZ ;  /* 0x0000001017158224 */ /* 0x090fe400078e02ff */
[----:B------:R-:W-:-:S04]  /*1d40*/  @!P0 IMAD.WIDE.U32 R16, R22, R16, R6 ;  /* 0x0000001016108225 */ /* 0x000fc800078e0006 */
[----:B------:R-:W-:Y:S01]  /*1d50*/  @!P0 IMAD R21, R22, R2, R21 ;  /* 0x0000000216158224 */ /* 0x000fe200078e0215 */
[----:B-1----:R-:W-:-:S04]  /*1d60*/  @!P0 LEA R18, P1, R16, R18, 0x1 ;  /* 0x0000001210128211 */ /* 0x002fc800078208ff */
[----:B------:R-:W-:Y:S02]  /*1d70*/  @!P0 IADD3 R2, PT, PT, R17, R21, RZ ;  /* 0x0000001511028210 */ /* 0x000fe40007ffe0ff */
[----:B------:R-:W-:Y:S02]  /*1d80*/  PRMT R17, RZ, 0x7610, R17 ;  /* 0x00007610ff117816 */ /* 0x000fe40000000011 */
[----:B------:R-:W-:-:S05]  /*1d90*/  @!P0 LEA.HI.X R19, R16, R19, R2, 0x1, P1 ;  /* 0x0000001310138211 */ /* 0x000fca00008f0c02 */
[----:B------:R-:W4:Y:S01]  /*1da0*/  @!P0 LDG.E.U16 R17, desc[UR12][R18.64] ;  /* 0x0000000c12118981 */ /* 0x000f22000c1e1500 */
[C---:B------:R-:W-:Y:S01]  /*1db0*/  IMAD.SHL.U32 R21, R10.reuse, 0x2, RZ ;  /* 0x000000020a157824 */ /* 0x040fe200078e00ff */
[----:B--2---:R-:W-:Y:S01]  /*1dc0*/  SHF.L.U64.HI R25, R10, 0x1, R11 ;  /* 0x000000010a197819 */ /* 0x004fe2000001020b */
[----:B------:R-:W-:Y:S01]  /*1dd0*/  UIADD3 UR4, UPT, UPT, UR4, 0x4, URZ ;  /* 0x0000000404047890 */ /* 0x000fe2000fffe0ff */
[----:B------:R-:W-:Y:S02]  /*1de0*/  UMOV UR5, URZ ;  /* 0x000000ff00057c82 */ /* 0x000fe40008000000 */
[----:B---3--:R-:W-:-:S05]  /*1df0*/  IADD3 R8, P0, PT, R8, R21, RZ ;  /* 0x0000001508087210 */ /* 0x008fca0007f1e0ff */
[----:B------:R-:W-:Y:S01]  /*1e00*/  IMAD.X R9, R9, 0x1, R25, P0 ;  /* 0x0000000109097824 */ /* 0x000fe200000e0619 */
[----:B------:R-:W-:-:S04]  /*1e10*/  IADD3 R24, P0, PT, R8, R21, RZ ;  /* 0x0000001508187210 */ /* 0x000fc80007f1e0ff */
[----:B------:R-:W-:Y:S01]  /*1e20*/  IADD3.X R25, PT, PT, R9, R25, RZ, P0, !PT ;  /* 0x0000001909197210 */ /* 0x000fe200007fe4ff */
[----:B----4-:R1:W-:Y:S08]  /*1e30*/  STG.E.U16 desc[UR12][R8.64], R17 ;  /* 0x0000001108007986 */ /* 0x0103f0000c10150c */
.L_x_414:
[----:B------:R-:W-:Y:S05]  /*1e40*/  BRA.U !UP0, `(.L_x_413) ;  /* 0x0000000508407547 */ /* 0x000fea000b800000 */
[----:B------:R-:W-:Y:S02]  /*1e50*/  UISETP.NE.U32.AND UP1, UPT, UR8, 0x1, UPT ;  /* 0x000000010800788c */ /* 0x000fe4000bf25070 */
[----:B------:R-:W-:Y:S02]  /*1e60*/  ULOP3.LUT UR6, UR7, 0x1, URZ, 0xc0, !UPT ;  /* 0x0000000107067892 */ /* 0x000fe4000f8ec0ff */
[----:B------:R-:W-:Y:S02]  /*1e70*/  UISETP.NE.AND.EX UP1, UPT, URZ, URZ, UPT, UP1 ;  /* 0x000000ffff00728c */ /* 0x000fe4000bf25310 */
[----:B------:R-:W-:-:S04]  /*1e80*/  UISETP.NE.U32.AND UP0, UPT, UR6, 0x1, UPT ;  /* 0x000000010600788c */ /* 0x000fc8000bf05070 */
[----:B------:R-:W-:-:S03]  /*1e90*/  UISETP.NE.U32.AND.EX UP0, UPT, URZ, URZ, UPT, UP0 ;  /* 0x000000ffff00728c */ /* 0x000fc6000bf05100 */
[----:B------:R-:W-:Y:S08]  /*1ea0*/  BRA.U !UP1, `(.L_x_415) ;  /* 0x0000000109c07547 */ /* 0x000ff0000b800000 */
        /* <DEDUP_REMOVED lines=19> */
[----:B------:R-:W-:Y:S02]  /*1fe0*/  PRMT R23, RZ, 0x7610, R23 ;  /* 0x00007610ff177816 */ /* 0x000fe40000000017 */
        /* <DEDUP_REMOVED lines=10> */
[----:B------:R-:W-:-:S02]  /*2090*/  @!P0 IMAD.MOV.U32 R6, RZ, RZ, R14 ;  /* 0x000000ffff068224 */ /* 0x000fc400078e000e */
[-C--:B---3--:R-:W-:Y:S02]  /*20a0*/  @!P0 IMAD R19, R21, R16.reuse, RZ ;  /* 0x0000001015138224 */ /* 0x088fe400078e02ff */
[----:B------:R-:W-:-:S04]  /*20b0*/  @!P0 IMAD.WIDE.U32 R16, R20, R16, R6 ;  /* 0x0000001014108225 */ /* 0x000fc800078e0006 */
[----:B------:R-:W-:Y:S01]  /*20c0*/  @!P0 IMAD R19, R20, R2, R19 ;  /* 0x0000000214138224 */ /* 0x000fe200078e0213 */
[----:B-1----:R-:W-:-:S04]  /*20d0*/  @!P0 LEA R8, P1, R16, R8, 0x1 ;  /* 0x0000000810088211 */ /* 0x002fc800078208ff */
[----:B------:R-:W-:Y:S02]  /*20e0*/  @!P0 IADD3 R2, PT, PT, R17, R19, RZ ;  /* 0x0000001311028210 */ /* 0x000fe40007ffe0ff */
[----:B------:R-:W-:Y:S02]  /*20f0*/  PRMT R17, RZ, 0x7610, R17 ;  /* 0x00007610ff117816 */ /* 0x000fe40000000011 */
[----:B------:R-:W-:-:S05]  /*2100*/  @!P0 LEA.HI.X R9, R16, R9, R2, 0x1, P1 ;  /* 0x0000000910098211 */ /* 0x000fca00008f0c02 */
[----:B------:R-:W3:Y:S01]  /*2110*/  @!P0 LDG.E.U16 R17, desc[UR12][R8.64] ;  /* 0x0000000c08118981 */ /* 0x000ee2000c1e1500 */
        /* <DEDUP_REMOVED lines=8> */
[----:B---3--:R3:W-:Y:S07]  /*21a0*/  STG.E.U16 desc[UR12][R10.64], R17 ;  /* 0x000000110a007986 */ /* 0x0087ee000c10150c */
.L_x_415:
[----:B------:R-:W-:Y:S05]  /*21b0*/  BRA.U UP0, `(.L_x_413) ;  /* 0x0000000100647547 */ /* 0x000fea000b800000 */
[----:B-1----:R-:W2:Y:S01]  /*21c0*/  LDC.64 R8, c[0x0][0x398] ;  /* 0x0000e600ff087b82 */ /* 0x002ea20000000a00 */
[----:B------:R-:W1:Y:S01]  /*21d0*/  LDCU.64 UR6, c[0x0][0x3c0] ;  /* 0x00007800ff0677ac */ /* 0x000e620008000a00 */
[----:B------:R-:W-:Y:S01]  /*21e0*/  MOV R4, R12 ;  /* 0x0000000c00047202 */ /* 0x000fe20000000f00 */
[----:B------:R-:W-:Y:S01]  /*21f0*/  BSSY.RECONVERGENT B0, `(.L_x_416) ;  /* 0x0000014000007945 */ /* 0x000fe20003800200 */
[----:B---3--:R-:W-:Y:S01]  /*2200*/  PRMT R11, RZ, 0x7610, R11 ;  /* 0x00007610ff0b7816 */ /* 0x008fe2000000000b */
[C---:B--2---:R-:W-:Y:S02]  /*2210*/  IMAD R2, R8.reuse, UR5, RZ ;  /* 0x0000000508027c24 */ /* 0x044fe4000f8e02ff */
[----:B------:R-:W-:-:S04]  /*2220*/  IMAD.WIDE.U32 R4, R8, UR4, R4 ;  /* 0x0000000408047c25 */ /* 0x000fc8000f8e0004 */
[----:B------:R-:W-:Y:S01]  /*2230*/  IMAD R9, R9, UR4, R2 ;  /* 0x0000000409097c24 */ /* 0x000fe2000f8e0202 */
[----:B-1----:R-:W-:-:S03]  /*2240*/  ISETP.GE.U32.AND P0, PT, R4, UR6, PT ;  /* 0x0000000604007c0c */ /* 0x002fc6000bf06070 */
[----:B------:R-:W-:-:S05]  /*2250*/  IMAD.IADD R2, R5, 0x1, R9 ;  /* 0x0000000105027824 */ /* 0x000fca00078e0209 */
        /* <DEDUP_REMOVED lines=12> */
[----:B------:R1:W5:Y:S02]  /*2320*/  LDG.E.U16 R11, desc[UR12][R6.64] ;  /* 0x0000000c060b7981 */ /* 0x000364000c1e1500 */
.L_x_417:
[----:B------:R-:W-:Y:S05]  /*2330*/  BSYNC.RECONVERGENT B0 ;  /* 0x0000000000007941 */ /* 0x000fea0003800200 */
.L_x_416:
[----:B-----5:R4:W-:Y:S02]  /*2340*/  STG.E.U16 desc[UR12][R24.64], R11 ;  /* 0x0000000b18007986 */ /* 0x0209e4000c10150c */
.L_x_413:
        /* <DEDUP_REMOVED lines=18> */
        .weak           $__internal_22_$__cuda_sm20_div_u64
        .type           $__internal_22_$__cuda_sm20_div_u64,@function
        .size           $__internal_22_$__cuda_sm20_div_u64,($__internal_23_$__cuda_sm20_rem_u64 - $__internal_22_$__cuda_sm20_div_u64)
$__internal_22_$__cuda_sm20_div_u64:
        /* <DEDUP_REMOVED lines=67> */
[----:B------:R-:W-:Y:S06]  /*28a0*/  RET.REL.NODEC R6 `(unfold_input_into_patches_f16) ;  /* 0xffffffd406d47950 */ /* 0x000fec0003c3ffff */
        .weak           $__internal_23_$__cuda_sm20_rem_u64
        .type           $__internal_23_$__cuda_sm20_rem_u64,@function
        .size           $__internal_23_$__cuda_sm20_rem_u64,(.L_x_443 - $__internal_23_$__cuda_sm20_rem_u64)
$__internal_23_$__cuda_sm20_rem_u64:
        /* <DEDUP_REMOVED lines=64> */
[----:B------:R-:W-:Y:S06]  /*2cb0*/  RET.REL.NODEC R8 `(unfold_input_into_patches_f16) ;  /* 0xffffffd008d07950 */ /* 0x000fec0003c3ffff */
.L_x_419:
        /* <DEDUP_REMOVED lines=12> */
.L_x_443:


//--------------------- .nv.shared.reserved.0     --------------------------
	.section	.nv.shared.reserved.0,"aw",@nobits
	.weak		__nv_reservedSMEM_offset_0_alias
	.size		__nv_reservedSMEM_offset_0_alias, 0, 64
	.other		__nv_reservedSMEM_offset_0_alias,@"STO_CUDA_RESERVED_SHARED STV_DEFAULT"
__nv_reservedSMEM_offset_0_alias:
	.zero		0
	.zero		64


//--------------------- .nv.constant0.sum_transposed_filters_f64 --------------------------
	.section	.nv.constant0.sum_transposed_filters_f64,"a",@progbits
	.sectionflags	@""
	.align	4
.nv.constant0.sum_transposed_filters_f64:
	.zero		1000


//--------------------- .nv.constant0.transpose_filters_f64 --------------------------
	.section	.nv.constant0.transpose_filters_f64,"a",@progbits
	.sectionflags	@""
	.align	4
.nv.constant0.transpose_filters_f64:
	.zero		1000


//--------------------- .nv.constant0.unfold_output_into_patches_f64 --------------------------
	.section	.nv.constant0.unfold_output_into_patches_f64,"a",@progbits
	.sectionflags	@""
	.align	4
.nv.constant0.unfold_output_into_patches_f64:
	.zero		992


//--------------------- .nv.constant0.unfold_input_into_patches_f64 --------------------------
	.section	.nv.constant0.unfold_input_into_patches_f64,"a",@progbits
	.sectionflags	@""
	.align	4
.nv.constant0.unfold_input_into_patches_f64:
	.zero		1000


//--------------------- .nv.constant0.sum_transposed_filters_f32 --------------------------
	.section	.nv.constant0.sum_transposed_filters_f32,"a",@progbits
	.sectionflags	@""
	.align	4
.nv.constant0.sum_transposed_filters_f32:
	.zero		1000


//--------------------- .nv.constant0.transpose_filters_f32 --------------------------
	.section	.nv.constant0.transpose_filters_f32,"a",@progbits
	.sectionflags	@""
	.align	4
.nv.constant0.transpose_filters_f32:
	.zero		1000


//--------------------- .nv.constant0.unfold_output_into_patches_f32 --------------------------
	.section	.nv.constant0.unfold_output_into_patches_f32,"a",@progbits
	.sectionflags	@""
	.align	4
.nv.constant0.unfold_output_into_patches_f32:
	.zero		992


//--------------------- .nv.constant0.unfold_input_into_patches_f32 --------------------------
	.section	.nv.constant0.unfold_input_into_patches_f32,"a",@progbits
	.sectionflags	@""
	.align	4
.nv.constant0.unfold_input_into_patches_f32:
	.zero		1000


//--------------------- .nv.constant0.sum_transposed_filters_f16 --------------------------
	.section	.nv.constant0.sum_transposed_filters_f16,"a",@progbits
	.sectionflags	@""
	.align	4
.nv.constant0.sum_transposed_filters_f16:
	.zero		1000


//--------------------- .nv.constant0.transpose_filters_f16 --------------------------
	.section	.nv.constant0.transpose_filters_f16,"a",@progbits
	.sectionflags	@""
	.align	4
.nv.constant0.transpose_filters_f16:
	.zero		1000


//--------------------- .nv.constant0.unfold_output_into_patches_f16 --------------------------
	.section	.nv.constant0.unfold_output_into_patches_f16,"a",@progbits
	.sectionflags	@""
	.align	4
.nv.constant0.unfold_output_into_patches_f16:
	.zero		992


//--------------------- .nv.constant0.unfold_input_into_patches_f16 --------------------------
	.section	.nv.constant0.unfold_input_into_patches_f16,"a",@progbits
	.sectionflags	@""
	.align	4
.nv.constant0.unfold_input_into_patches_f16:
	.zero		1000


//--------------------- SYMBOLS --------------------------

	.type		.nv.reservedSmem.offset0,@object
	.size		.nv.reservedSmem.offset0,0x4
